def matmul_kernel(
    a_ptr,
    b_ptr,
    c_ptr,
    M,
    N,
    K,
    stride_am,
    stride_ak,
    stride_bk,
    stride_bn,
    stride_cm,
    stride_cn,
    BLOCK_M: tl.constexpr,
    BLOCK_N: tl.constexpr,
    BLOCK_K: tl.constexpr,
    GROUP_M: tl.constexpr,
):
    pid = tl.program_id(axis=0)
    num_pid_m = tl.cdiv(M, BLOCK_M)
    num_pid_n = tl.cdiv(N, BLOCK_N)
    num_pid_in_group = GROUP_M * num_pid_n
    group_id = pid // num_pid_in_group
    first_pid_m = group_id * GROUP_M
    group_size_m = min(num_pid_m - first_pid_m, GROUP_M)
    pid_m = first_pid_m + ((pid % num_pid_in_group) % group_size_m)
    pid_n = (pid % num_pid_in_group) // group_size_m

    offs_am = (pid_m * BLOCK_M + tl.arange(0, BLOCK_M)) % M
    offs_bn = (pid_n * BLOCK_N + tl.arange(0, BLOCK_N)) % N
    offs_k = tl.arange(0, BLOCK_K)
    a_ptrs = a_ptr + offs_am[:, None] * stride_am + offs_k[None, :] * stride_ak
    b_ptrs = b_ptr + offs_k[:, None] * stride_bk + offs_bn[None, :] * stride_bn

    acc = tl.zeros((BLOCK_M, BLOCK_N), dtype=tl.float32)
    for kk in range(0, tl.cdiv(K, BLOCK_K)):
        a = tl.load(a_ptrs, mask=offs_k[None, :] < K - kk * BLOCK_K, other=0.0)
        b = tl.load(b_ptrs, mask=offs_k[:, None] < K - kk * BLOCK_K, other=0.0)
        acc = tl.dot(a, b, acc)
        a_ptrs += BLOCK_K * stride_ak
        b_ptrs += BLOCK_K * stride_bk

    c = acc.to(c_ptr.dtype.element_ty)
    offs_cm = pid_m * BLOCK_M + tl.arange(0, BLOCK_M)
    offs_cn = pid_n * BLOCK_N + tl.arange(0, BLOCK_N)
    c_ptrs = c_ptr + offs_cm[:, None] * stride_cm + offs_cn[None, :] * stride_cn
    mask = (offs_cm[:, None] < M) & (offs_cn[None, :] < N)
    tl.store(c_ptrs, c, mask=mask)

# config = {"BLOCK_K": 128, "BLOCK_M": 64, "BLOCK_N": 128, "GROUP_M": 8, "arch": "sm_100", "dtype": "fp32", "num_ctas": 1, "num_stages": 3, "num_warps": 1}
# arch = sm_100


// ===== COMPILED SASS (sm_100a) =====

	.target	sm_100a

	.elftype	@"ET_EXEC"


//--------------------- .note.nv.tkinfo           --------------------------
	.section	.note.nv.tkinfo,"",@"SHT_NOTE"
	.sectionflags	@"SHF_NOTE_NV_TKINFO"
	.tkinfo
        /*0018*/ 	.word	0x00000081
        /*0030*/ 	.string	""
        /*0030*/ 	.string	"ptxas-blackwell"
        /*0030*/ 	.string	"Cuda compilation tools, release 12.9, V12.9.86"
        /*0030*/ 	.string	"Build cuda_12.9.r12.9/compiler.36037853_0"
        /*0030*/ 	.string	"-v  -suppress-debug-info  -lineinfo  -arch sm_100a "



//--------------------- .note.nv.cuver            --------------------------
	.section	.note.nv.cuver,"",@"SHT_NOTE"
	.sectionflags	@"SHF_NOTE_NV_CUVER"
        /*0018*/ 	.short	0x0001
        /*001a*/ 	.short	0x0064
        /*001c*/ 	.short	0x0001
        /*001e*/ 	.short	0x0000
        /*0020*/ 	.short	0x0001
        /*0022*/ 	.short	0x0000


//--------------------- .nv.info                  --------------------------
	.section	.nv.info,"",@"SHT_CUDA_INFO"
	.align	4


	//----- nvinfo : EIATTR_REGCOUNT
	.align		4
        /*0000*/ 	.byte	0x04, 0x2f
        /*0002*/ 	.short	(.L_1 - .L_0)
	.align		4
.L_0:
        /*0004*/ 	.word	index@(matmul_kernel)
        /*0008*/ 	.word	0x000000ff


	//----- nvinfo : EIATTR_FRAME_SIZE
	.align		4
.L_1:
        /*000c*/ 	.byte	0x04, 0x11
        /*000e*/ 	.short	(.L_3 - .L_2)
	.align		4
.L_2:
        /*0010*/ 	.word	index@(matmul_kernel)
        /*0014*/ 	.word	0x00002a20


	//----- nvinfo : EIATTR_MIN_STACK_SIZE
	.align		4
.L_3:
        /*0018*/ 	.byte	0x04, 0x12
        /*001a*/ 	.short	(.L_5 - .L_4)
	.align		4
.L_4:
        /*001c*/ 	.word	index@(matmul_kernel)
        /*0020*/ 	.word	0x00002a20
.L_5:


//--------------------- .nv.info.matmul_kernel    --------------------------
	.section	.nv.info.matmul_kernel,"",@"SHT_CUDA_INFO"
	.sectionflags	@""
	.align	4


	//----- nvinfo : EIATTR_CUDA_API_VERSION
	.align		4
        /*0000*/ 	.byte	0x04, 0x37
        /*0002*/ 	.short	(.L_7 - .L_6)
.L_6:
        /*0004*/ 	.word	0x00000081


	//----- nvinfo : EIATTR_KPARAM_INFO
	.align		4
.L_7:
        /*0008*/ 	.byte	0x04, 0x17
        /*000a*/ 	.short	(.L_9 - .L_8)
.L_8:
        /*000c*/ 	.word	0x00000000
        /*0010*/ 	.short	0x000d
        /*0012*/ 	.short	0x0048
        /*0014*/ 	.byte	0x00, 0xf4, 0x21, 0x00


	//----- nvinfo : EIATTR_KPARAM_INFO
	.align		4
.L_9:
        /*0018*/ 	.byte	0x04, 0x17
        /*001a*/ 	.short	(.L_11 - .L_10)
.L_10:
        /*001c*/ 	.word	0x00000000
        /*0020*/ 	.short	0x000c
        /*0022*/ 	.short	0x0040
        /*0024*/ 	.byte	0x00, 0xf4, 0x21, 0x00


	//----- nvinfo : EIATTR_KPARAM_INFO
	.align		4
.L_11:
        /*0028*/ 	.byte	0x04, 0x17
        /*002a*/ 	.short	(.L_13 - .L_12)
.L_12:
        /*002c*/ 	.word	0x00000000
        /*0030*/ 	.short	0x000b
        /*0032*/ 	.short	0x0038
        /*0034*/ 	.byte	0x00, 0xf0, 0x11, 0x00


	//----- nvinfo : EIATTR_KPARAM_INFO
	.align		4
.L_13:
        /*0038*/ 	.byte	0x04, 0x17
        /*003a*/ 	.short	(.L_15 - .L_14)
.L_14:
        /*003c*/ 	.word	0x00000000
        /*0040*/ 	.short	0x000a
        /*0042*/ 	.short	0x0034
        /*0044*/ 	.byte	0x00, 0xf0, 0x11, 0x00


	//----- nvinfo : EIATTR_KPARAM_INFO
	.align		4
.L_15:
        /*0048*/ 	.byte	0x04, 0x17
        /*004a*/ 	.short	(.L_17 - .L_16)
.L_16:
        /*004c*/ 	.word	0x00000000
        /*0050*/ 	.short	0x0009
        /*0052*/ 	.short	0x0030
        /*0054*/ 	.byte	0x00, 0xf0, 0x11, 0x00


	//----- nvinfo : EIATTR_KPARAM_INFO
	.align		4
.L_17:
        /*0058*/ 	.byte	0x04, 0x17
        /*005a*/ 	.short	(.L_19 - .L_18)
.L_18:
        /*005c*/ 	.word	0x00000000
        /*0060*/ 	.short	0x0008
        /*0062*/ 	.short	0x002c
        /*0064*/ 	.byte	0x00, 0xf0, 0x11, 0x00


	//----- nvinfo : EIATTR_KPARAM_INFO
	.align		4
.L_19:
        /*0068*/ 	.byte	0x04, 0x17
        /*006a*/ 	.short	(.L_21 - .L_20)
.L_20:
        /*006c*/ 	.word	0x00000000
        /*0070*/ 	.short	0x0007
        /*0072*/ 	.short	0x0028
        /*0074*/ 	.byte	0x00, 0xf0, 0x11, 0x00


	//----- nvinfo : EIATTR_KPARAM_INFO
	.align		4
.L_21:
        /*0078*/ 	.byte	0x04, 0x17
        /*007a*/ 	.short	(.L_23 - .L_22)
.L_22:
        /*007c*/ 	.word	0x00000000
        /*0080*/ 	.short	0x0006
        /*0082*/ 	.short	0x0024
        /*0084*/ 	.byte	0x00, 0xf0, 0x11, 0x00


	//----- nvinfo : EIATTR_KPARAM_INFO
	.align		4
.L_23:
        /*0088*/ 	.byte	0x04, 0x17
        /*008a*/ 	.short	(.L_25 - .L_24)
.L_24:
        /*008c*/ 	.word	0x00000000
        /*0090*/ 	.short	0x0005
        /*0092*/ 	.short	0x0020
        /*0094*/ 	.byte	0x00, 0xf0, 0x11, 0x00


	//----- nvinfo : EIATTR_KPARAM_INFO
	.align		4
.L_25:
        /*0098*/ 	.byte	0x04, 0x17
        /*009a*/ 	.short	(.L_27 - .L_26)
.L_26:
        /*009c*/ 	.word	0x00000000
        /*00a0*/ 	.short	0x0004
        /*00a2*/ 	.short	0x001c
        /*00a4*/ 	.byte	0x00, 0xf0, 0x11, 0x00


	//----- nvinfo : EIATTR_KPARAM_INFO
	.align		4
.L_27:
        /*00a8*/ 	.byte	0x04, 0x17
        /*00aa*/ 	.short	(.L_29 - .L_28)
.L_28:
        /*00ac*/ 	.word	0x00000000
        /*00b0*/ 	.short	0x0003
        /*00b2*/ 	.short	0x0018
        /*00b4*/ 	.byte	0x00, 0xf0, 0x11, 0x00


	//----- nvinfo : EIATTR_KPARAM_INFO
	.align		4
.L_29:
        /*00b8*/ 	.byte	0x04, 0x17
        /*00ba*/ 	.short	(.L_31 - .L_30)
.L_30:
        /*00bc*/ 	.word	0x00000000
        /*00c0*/ 	.short	0x0002
        /*00c2*/ 	.short	0x0010
        /*00c4*/ 	.byte	0x00, 0xf4, 0x21, 0x00


	//----- nvinfo : EIATTR_KPARAM_INFO
	.align		4
.L_31:
        /*00c8*/ 	.byte	0x04, 0x17
        /*00ca*/ 	.short	(.L_33 - .L_32)
.L_32:
        /*00cc*/ 	.word	0x00000000
        /*00d0*/ 	.short	0x0001
        /*00d2*/ 	.short	0x0008
        /*00d4*/ 	.byte	0x00, 0xf4, 0x21, 0x00


	//----- nvinfo : EIATTR_KPARAM_INFO
	.align		4
.L_33:
        /*00d8*/ 	.byte	0x04, 0x17
        /*00da*/ 	.short	(.L_35 - .L_34)
.L_34:
        /*00dc*/ 	.word	0x00000000
        /*00e0*/ 	.short	0x0000
        /*00e2*/ 	.short	0x0000
        /*00e4*/ 	.byte	0x00, 0xf4, 0x21, 0x00


	//----- nvinfo : EIATTR_SPARSE_MMA_MASK
	.align		4
.L_35:
        /*00e8*/ 	.byte	0x03, 0x50
        /*00ea*/ 	.short	0x0000


	//----- nvinfo : EIATTR_MAXREG_COUNT
	.align		4
        /*00ec*/ 	.byte	0x03, 0x1b
        /*00ee*/ 	.short	0x00ff


	//----- nvinfo : EIATTR_NUM_BARRIERS
	.align		4
        /*00f0*/ 	.byte	0x02, 0x4c
        /*00f2*/ 	.byte	0x01
	.zero		1


	//----- nvinfo : EIATTR_ANNOTATIONS
	.align		4
        /*00f4*/ 	.byte	0x04, 0x55
        /*00f6*/ 	.short	(.L_37 - .L_36)


	//   ....[0]....
.L_36:
        /*00f8*/ 	.word	0x00000001
        /*00fc*/ 	.byte	0x60, 0x0b, 0x00, 0x00, 0x01, 0x00, 0x00, 0x00, 0xa0, 0x0b, 0x00, 0x00, 0x01, 0x00, 0x00, 0x00
        /* <DEDUP_REMOVED lines=1816> */
        /*728c*/ 	.byte	0x30, 0x61, 0x02, 0x00


	//----- nvinfo : EIATTR_COOP_GROUP_MASK_REGIDS
	.align		4
.L_37:
        /*7290*/ 	.byte	0x04, 0x29
        /*7292*/ 	.short	(.L_39 - .L_38)


	//   ....[0]....
.L_38:
        /*7294*/ 	.word	0xffffffff


	//   ....[1]....
        /*7298*/ 	.word	0xffffffff


	//   ....[2]....
        /*729c*/ 	.word	0xffffffff


	//   ....[3]....
        /*72a0*/ 	.word	0xffffffff


	//   ....[4]....
        /*72a4*/ 	.word	0xffffffff


	//   ....[5]....
        /*72a8*/ 	.word	0xffffffff


	//   ....[6]....
        /*72ac*/ 	.word	0xffffffff


	//   ....[7]....
        /*72b0*/ 	.word	0xffffffff


	//   ....[8]....
        /*72b4*/ 	.word	0xffffffff


	//   ....[9]....
        /*72b8*/ 	.word	0xffffffff


	//   ....[10]....
        /*72bc*/ 	.word	0xffffffff


	//   ....[11]....
        /*72c0*/ 	.word	0xffffffff


	//   ....[12]....
        /*72c4*/ 	.word	0xffffffff


	//   ....[13]....
        /*72c8*/ 	.word	0xffffffff


	//   ....[14]....
        /*72cc*/ 	.word	0xffffffff


	//   ....[15]....
        /*72d0*/ 	.word	0xffffffff


	//   ....[16]....
        /*72d4*/ 	.word	0xffffffff


	//   ....[17]....
        /*72d8*/ 	.word	0xffffffff


	//   ....[18]....
        /*72dc*/ 	.word	0xffffffff


	//   ....[19]....
        /*72e0*/ 	.word	0xffffffff


	//   ....[20]....
        /*72e4*/ 	.word	0xffffffff


	//   ....[21]....
        /*72e8*/ 	.word	0xffffffff


	//   ....[22]....
        /*72ec*/ 	.word	0xffffffff


	//   ....[23]....
        /*72f0*/ 	.word	0xffffffff


	//   ....[24]....
        /*72f4*/ 	.word	0xffffffff


	//   ....[25]....
        /*72f8*/ 	.word	0xffffffff


	//   ....[26]....
        /*72fc*/ 	.word	0xffffffff


	//   ....[27]....
        /*7300*/ 	.word	0xffffffff


	//   ....[28]....
        /*7304*/ 	.word	0xffffffff


	//   ....[29]....
        /*7308*/ 	.word	0xffffffff


	//   ....[30]....
        /*730c*/ 	.word	0xffffffff


	//   ....[31]....
        /*7310*/ 	.word	0xffffffff


	//   ....[32]....
        /*7314*/ 	.word	0xffffffff


	//   ....[33]....
        /*7318*/ 	.word	0xffffffff


	//   ....[34]....
        /*731c*/ 	.word	0xffffffff


	//   ....[35]....
        /*7320*/ 	.word	0xffffffff


	//   ....[36]....
        /*7324*/ 	.word	0xffffffff


	//   ....[37]....
        /*7328*/ 	.word	0xffffffff


	//   ....[38]....
        /*732c*/ 	.word	0xffffffff


	//   ....[39]....
        /*7330*/ 	.word	0xffffffff


	//   ....[40]....
        /*7334*/ 	.word	0xffffffff


	//   ....[41]....
        /*7338*/ 	.word	0xffffffff


	//   ....[42]....
        /*733c*/ 	.word	0xffffffff


	//   ....[43]....
        /*7340*/ 	.word	0xffffffff


	//   ....[44]....
        /*7344*/ 	.word	0xffffffff


	//   ....[45]....
        /*7348*/ 	.word	0xffffffff


	//   ....[46]....
        /*734c*/ 	.word	0xffffffff


	//   ....[47]....
        /*7350*/ 	.word	0xffffffff


	//   ....[48]....
        /*7354*/ 	.word	0xffffffff


	//   ....[49]....
        /*7358*/ 	.word	0xffffffff


	//   ....[50]....
        /*735c*/ 	.word	0xffffffff


	//   ....[51]....
        /*7360*/ 	.word	0xffffffff


	//   ....[52]....
        /*7364*/ 	.word	0xffffffff


	//   ....[53]....
        /*7368*/ 	.word	0xffffffff


	//   ....[54]....
        /*736c*/ 	.word	0xffffffff


	//   ....[55]....
        /*7370*/ 	.word	0xffffffff


	//   ....[56]....
        /*7374*/ 	.word	0xffffffff


	//   ....[57]....
        /*7378*/ 	.word	0xffffffff


	//   ....[58]....
        /*737c*/ 	.word	0xffffffff


	//   ....[59]....
        /*7380*/ 	.word	0xffffffff


	//   ....[60]....
        /*7384*/ 	.word	0xffffffff


	//   ....[61]....
        /*7388*/ 	.word	0xffffffff


	//   ....[62]....
        /*738c*/ 	.word	0xffffffff


	//   ....[63]....
        /*7390*/ 	.word	0xffffffff


	//   ....[64]....
        /*7394*/ 	.word	0xffffffff


	//   ....[65]....
        /*7398*/ 	.word	0xffffffff


	//   ....[66]....
        /*739c*/ 	.word	0xffffffff


	//   ....[67]....
        /*73a0*/ 	.word	0xffffffff


	//   ....[68]....
        /*73a4*/ 	.word	0xffffffff


	//   ....[69]....
        /*73a8*/ 	.word	0xffffffff


	//   ....[70]....
        /*73ac*/ 	.word	0xffffffff


	//   ....[71]....
        /*73b0*/ 	.word	0xffffffff


	//   ....[72]....
        /*73b4*/ 	.word	0xffffffff


	//   ....[73]....
        /*73b8*/ 	.word	0xffffffff


	//   ....[74]....
        /*73bc*/ 	.word	0xffffffff


	//   ....[75]....
        /*73c0*/ 	.word	0xffffffff


	//   ....[76]....
        /*73c4*/ 	.word	0xffffffff


	//   ....[77]....
        /*73c8*/ 	.word	0xffffffff


	//   ....[78]....
        /*73cc*/ 	.word	0xffffffff


	//   ....[79]....
        /*73d0*/ 	.word	0xffffffff


	//   ....[80]....
        /*73d4*/ 	.word	0xffffffff


	//   ....[81]....
        /*73d8*/ 	.word	0xffffffff


	//   ....[82]....
        /*73dc*/ 	.word	0xffffffff


	//   ....[83]....
        /*73e0*/ 	.word	0xffffffff


	//   ....[84]....
        /*73e4*/ 	.word	0xffffffff


	//   ....[85]....
        /*73e8*/ 	.word	0xffffffff


	//   ....[86]....
        /*73ec*/ 	.word	0xffffffff


	//   ....[87]....
        /*73f0*/ 	.word	0xffffffff


	//   ....[88]....
        /*73f4*/ 	.word	0xffffffff


	//   ....[89]....
        /*73f8*/ 	.word	0xffffffff


	//   ....[90]....
        /*73fc*/ 	.word	0xffffffff


	//   ....[91]....
        /*7400*/ 	.word	0xffffffff


	//   ....[92]....
        /*7404*/ 	.word	0xffffffff


	//   ....[93]....
        /*7408*/ 	.word	0xffffffff


	//   ....[94]....
        /*740c*/ 	.word	0xffffffff


	//   ....[95]....
        /*7410*/ 	.word	0xffffffff


	//   ....[96]....
        /*7414*/ 	.word	0xffffffff


	//   ....[97]....
        /*7418*/ 	.word	0xffffffff


	//   ....[98]....
        /*741c*/ 	.word	0xffffffff


	//   ....[99]....
        /*7420*/ 	.word	0xffffffff


	//   ....[100]....
        /*7424*/ 	.word	0xffffffff


	//   ....[101]....
        /*7428*/ 	.word	0xffffffff


	//   ....[102]....
        /*742c*/ 	.word	0xffffffff


	//   ....[103]....
        /*7430*/ 	.word	0xffffffff


	//   ....[104]....
        /*7434*/ 	.word	0xffffffff


	//   ....[105]....
        /*7438*/ 	.word	0xffffffff


	//   ....[106]....
        /*743c*/ 	.word	0xffffffff


	//   ....[107]....
        /*7440*/ 	.word	0xffffffff


	//   ....[108]....
        /*7444*/ 	.word	0xffffffff


	//   ....[109]....
        /*7448*/ 	.word	0xffffffff


	//   ....[110]....
        /*744c*/ 	.word	0xffffffff


	//   ....[111]....
        /*7450*/ 	.word	0xffffffff


	//   ....[112]....
        /*7454*/ 	.word	0xffffffff


	//   ....[113]....
        /*7458*/ 	.word	0xffffffff


	//   ....[114]....
        /*745c*/ 	.word	0xffffffff


	//   ....[115]....
        /*7460*/ 	.word	0xffffffff


	//   ....[116]....
        /*7464*/ 	.word	0xffffffff


	//   ....[117]....
        /*7468*/ 	.word	0xffffffff


	//   ....[118]....
        /*746c*/ 	.word	0xffffffff


	//   ....[119]....
        /*7470*/ 	.word	0xffffffff


	//   ....[120]....
        /*7474*/ 	.word	0xffffffff


	//   ....[121]....
        /*7478*/ 	.word	0xffffffff


	//   ....[122]....
        /*747c*/ 	.word	0xffffffff


	//   ....[123]....
        /*7480*/ 	.word	0xffffffff


	//   ....[124]....
        /*7484*/ 	.word	0xffffffff


	//   ....[125]....
        /*7488*/ 	.word	0xffffffff


	//   ....[126]....
        /*748c*/ 	.word	0xffffffff


	//----- nvinfo : EIATTR_COOP_GROUP_INSTR_OFFSETS
	.align		4
.L_39:
        /*7490*/ 	.byte	0x04, 0x28
        /*7492*/ 	.short	(.L_41 - .L_40)


	//   ....[0]....
.L_40:
        /*7494*/ 	.word	0x00067b20


	//   ....[1]....
        /*7498*/ 	.word	0x00067bf0


	//   ....[2]....
        /*749c*/ 	.word	0x00067c10


	//   ....[3]....
        /*74a0*/ 	.word	0x00067c30


	//   ....[4]....
        /*74a4*/ 	.word	0x00067cb0


	//   ....[5]....
        /*74a8*/ 	.word	0x00067d50


	//   ....[6]....
        /*74ac*/ 	.word	0x00067d70


	//   ....[7]....
        /*74b0*/ 	.word	0x00067dd0


	//   ....[8]....
        /*74b4*/ 	.word	0x00067ed0


	//   ....[9]....
        /*74b8*/ 	.word	0x00067ef0


	//   ....[10]....
        /*74bc*/ 	.word	0x00067f30


	//   ....[11]....
        /*74c0*/ 	.word	0x00067f90


	//   ....[12]....
        /*74c4*/ 	.word	0x00067fb0


	//   ....[13]....
        /*74c8*/ 	.word	0x00067fd0


	//   ....[14]....
        /*74cc*/ 	.word	0x00067ff0


	//   ....[15]....
        /*74d0*/ 	.word	0x00068010


	//   ....[16]....
        /*74d4*/ 	.word	0x00068050


	//   ....[17]....
        /*74d8*/ 	.word	0x00068070


	//   ....[18]....
        /*74dc*/ 	.word	0x00068090


	//   ....[19]....
        /*74e0*/ 	.word	0x00068150


	//   ....[20]....
        /*74e4*/ 	.word	0x00068270


	//   ....[21]....
        /*74e8*/ 	.word	0x00068290


	//   ....[22]....
        /*74ec*/ 	.word	0x000682b0


	//   ....[23]....
        /*74f0*/ 	.word	0x000682d0


	//   ....[24]....
        /*74f4*/ 	.word	0x000682f0


	//   ....[25]....
        /*74f8*/ 	.word	0x00068310


	//   ....[26]....
        /*74fc*/ 	.word	0x00068330


	//   ....[27]....
        /*7500*/ 	.word	0x000683f0


	//   ....[28]....
        /*7504*/ 	.word	0x00068510


	//   ....[29]....
        /*7508*/ 	.word	0x00068530


	//   ....[30]....
        /*750c*/ 	.word	0x00068550


	//   ....[31]....
        /*7510*/ 	.word	0x00068570


	//   ....[32]....
        /*7514*/ 	.word	0x00068590


	//   ....[33]....
        /*7518*/ 	.word	0x000685b0


	//   ....[34]....
        /*751c*/ 	.word	0x000685d0


	//   ....[35]....
        /*7520*/ 	.word	0x00068630


	//   ....[36]....
        /*7524*/ 	.word	0x00068760


	//   ....[37]....
        /*7528*/ 	.word	0x000687a0


	//   ....[38]....
        /*752c*/ 	.word	0x000687e0


	//   ....[39]....
        /*7530*/ 	.word	0x00068800


	//   ....[40]....
        /*7534*/ 	.word	0x00068820


	//   ....[41]....
        /*7538*/ 	.word	0x00068840


	//   ....[42]....
        /*753c*/ 	.word	0x000688a0


	//   ....[43]....
        /*7540*/ 	.word	0x000688c0


	//   ....[44]....
        /*7544*/ 	.word	0x000689c0


	//   ....[45]....
        /*7548*/ 	.word	0x000689e0


	//   ....[46]....
        /*754c*/ 	.word	0x00068a20


	//   ....[47]....
        /*7550*/ 	.word	0x00068a40


	//   ....[48]....
        /*7554*/ 	.word	0x00068a60


	//   ....[49]....
        /*7558*/ 	.word	0x00068a80


	//   ....[50]....
        /*755c*/ 	.word	0x00068ae0


	//   ....[51]....
        /*7560*/ 	.word	0x00068b00


	//   ....[52]....
        /*7564*/ 	.word	0x00068bb0


	//   ....[53]....
        /*7568*/ 	.word	0x00068bd0


	//   ....[54]....
        /*756c*/ 	.word	0x00068c00


	//   ....[55]....
        /*7570*/ 	.word	0x00068c20


	//   ....[56]....
        /*7574*/ 	.word	0x00068c40


	//   ....[57]....
        /*7578*/ 	.word	0x00068c60


	//   ....[58]....
        /*757c*/ 	.word	0x00068ce0


	//   ....[59]....
        /*7580*/ 	.word	0x00068d40


	//   ....[60]....
        /*7584*/ 	.word	0x00068d60


	//   ....[61]....
        /*7588*/ 	.word	0x00068d80


	//   ....[62]....
        /*758c*/ 	.word	0x00068da0


	//   ....[63]....
        /*7590*/ 	.word	0x00068dc0


	//   ....[64]....
        /*7594*/ 	.word	0x00068de0


	//   ....[65]....
        /*7598*/ 	.word	0x00068e00


	//   ....[66]....
        /*759c*/ 	.word	0x00068e60


	//   ....[67]....
        /*75a0*/ 	.word	0x00068e80


	//   ....[68]....
        /*75a4*/ 	.word	0x00068ea0


	//   ....[69]....
        /*75a8*/ 	.word	0x00068f00


	//   ....[70]....
        /*75ac*/ 	.word	0x00068f80


	//   ....[71]....
        /*75b0*/ 	.word	0x00068fa0


	//   ....[72]....
        /*75b4*/ 	.word	0x00068fc0


	//   ....[73]....
        /*75b8*/ 	.word	0x00068fe0


	//   ....[74]....
        /*75bc*/ 	.word	0x000690a0


	//   ....[75]....
        /*75c0*/ 	.word	0x000690c0


	//   ....[76]....
        /*75c4*/ 	.word	0x00069130


	//   ....[77]....
        /*75c8*/ 	.word	0x00069150


	//   ....[78]....
        /*75cc*/ 	.word	0x00069170


	//   ....[79]....
        /*75d0*/ 	.word	0x00069190


	//   ....[80]....
        /*75d4*/ 	.word	0x000691b0


	//   ....[81]....
        /*75d8*/ 	.word	0x000691d0


	//   ....[82]....
        /*75dc*/ 	.word	0x000691f0


	//   ....[83]....
        /*75e0*/ 	.word	0x00069210


	//   ....[84]....
        /*75e4*/ 	.word	0x00069230


	//   ....[85]....
        /*75e8*/ 	.word	0x00069290


	//   ....[86]....
        /*75ec*/ 	.word	0x00069330


	//   ....[87]....
        /*75f0*/ 	.word	0x00069350


	//   ....[88]....
        /*75f4*/ 	.word	0x00069370


	//   ....[89]....
        /*75f8*/ 	.word	0x00069390


	//   ....[90]....
        /*75fc*/ 	.word	0x00069410


	//   ....[91]....
        /*7600*/ 	.word	0x00069450


	//   ....[92]....
        /*7604*/ 	.word	0x000694d0


	//   ....[93]....
        /*7608*/ 	.word	0x000694f0


	//   ....[94]....
        /*760c*/ 	.word	0x00069510


	//   ....[95]....
        /*7610*/ 	.word	0x00069530


	//   ....[96]....
        /*7614*/ 	.word	0x00069550


	//   ....[97]....
        /*7618*/ 	.word	0x00069570


	//   ....[98]....
        /*761c*/ 	.word	0x000695d0


	//   ....[99]....
        /*7620*/ 	.word	0x000695f0


	//   ....[100]....
        /*7624*/ 	.word	0x00069670


	//   ....[101]....
        /*7628*/ 	.word	0x00069690


	//   ....[102]....
        /*762c*/ 	.word	0x000696b0


	//   ....[103]....
        /*7630*/ 	.word	0x000696d0


	//   ....[104]....
        /*7634*/ 	.word	0x000696f0


	//   ....[105]....
        /*7638*/ 	.word	0x00069710


	//   ....[106]....
        /*763c*/ 	.word	0x00069790


	//   ....[107]....
        /*7640*/ 	.word	0x000697b0


	//   ....[108]....
        /*7644*/ 	.word	0x00069810


	//   ....[109]....
        /*7648*/ 	.word	0x00069870


	//   ....[110]....
        /*764c*/ 	.word	0x00069890


	//   ....[111]....
        /*7650*/ 	.word	0x000698b0


	//   ....[112]....
        /*7654*/ 	.word	0x000698f0


	//   ....[113]....
        /*7658*/ 	.word	0x00069930


	//   ....[114]....
        /*765c*/ 	.word	0x00069970


	//   ....[115]....
        /*7660*/ 	.word	0x00069990


	//   ....[116]....
        /*7664*/ 	.word	0x000699b0


	//   ....[117]....
        /*7668*/ 	.word	0x00069a30


	//   ....[118]....
        /*766c*/ 	.word	0x00069a90


	//   ....[119]....
        /*7670*/ 	.word	0x00069ab0


	//   ....[120]....
        /*7674*/ 	.word	0x00069af0


	//   ....[121]....
        /*7678*/ 	.word	0x00069b30


	//   ....[122]....
        /*767c*/ 	.word	0x00069ba0


	//   ....[123]....
        /*7680*/ 	.word	0x00069bc0


	//   ....[124]....
        /*7684*/ 	.word	0x00069ca0


	//   ....[125]....
        /*7688*/ 	.word	0x00069cc0


	//   ....[126]....
        /*768c*/ 	.word	0x00069d70


	//----- nvinfo : EIATTR_VRC_CTA_INIT_COUNT
	.align		4
.L_41:
        /*7690*/ 	.byte	0x02, 0x4a
	.zero		1
	.zero		1


	//----- nvinfo : EIATTR_EXIT_INSTR_OFFSETS
	.align		4
        /*7694*/ 	.byte	0x04, 0x1c
        /*7696*/ 	.short	(.L_43 - .L_42)


	//   ....[0]....
.L_42:
        /*7698*/ 	.word	0x000700a0


	//   ....[1]....
        /*769c*/ 	.word	0x000700c0


	//----- nvinfo : EIATTR_REQNTID
	.align		4
.L_43:
        /*76a0*/ 	.byte	0x04, 0x10
        /*76a2*/ 	.short	(.L_45 - .L_44)
.L_44:
        /*76a4*/ 	.word	0x00000020
        /*76a8*/ 	.word	0x00000001
        /*76ac*/ 	.word	0x00000001


	//----- nvinfo : EIATTR_CBANK_PARAM_SIZE
	.align		4
.L_45:
        /*76b0*/ 	.byte	0x03, 0x19
        /*76b2*/ 	.short	0x0050


	//----- nvinfo : EIATTR_PARAM_CBANK
	.align		4
        /*76b4*/ 	.byte	0x04, 0x0a
        /*76b6*/ 	.short	(.L_47 - .L_46)
	.align		4
.L_46:
        /*76b8*/ 	.word	index@(.nv.constant0.matmul_kernel)
        /*76bc*/ 	.short	0x0380
        /*76be*/ 	.short	0x0050


	//----- nvinfo : EIATTR_SW_WAR
	.align		4
.L_47:
        /*76c0*/ 	.byte	0x04, 0x36
        /*76c2*/ 	.short	(.L_49 - .L_48)
.L_48:
        /*76c4*/ 	.word	0x00000008
.L_49:


//--------------------- .nv.compat                --------------------------
	.section	.nv.compat,"",@"SHT_CUDA_COMPAT_INFO"
	.align	4
        /*0000*/ 	.byte	0x02, 0x02, 0x01, 0x00, 0x02, 0x05, 0x05, 0x00, 0x02, 0x03, 0x00, 0x00, 0x02, 0x06, 0x01, 0x00


//--------------------- .nv.callgraph             --------------------------
	.section	.nv.callgraph,"",@"SHT_CUDA_CALLGRAPH"
	.align	4
	.sectionentsize	8
	.align		4
        /*0000*/ 	.word	0x00000000
	.align		4
        /*0004*/ 	.word	0xffffffff
	.align		4
        /*0008*/ 	.word	0x00000000
	.align		4
        /*000c*/ 	.word	0xfffffffe
	.align		4
        /*0010*/ 	.word	0x00000000
	.align		4
        /*0014*/ 	.word	0xfffffffd
	.align		4
        /*0018*/ 	.word	0x00000000
	.align		4
        /*001c*/ 	.word	0xfffffffc


//--------------------- .text.matmul_kernel       --------------------------
	.section	.text.matmul_kernel,"ax",@progbits
	.align	128
        .global         matmul_kernel
        .type           matmul_kernel,@function
        .size           matmul_kernel,(.L_x_3 - matmul_kernel)
        .other          matmul_kernel,@"STO_CUDA_ENTRY STV_DEFAULT"
matmul_kernel:
.text.matmul_kernel:
[----:B------:R-:W1:Y:S08]  /*0000*/  LDC R1, c[0x0][0x37c] ;  /* 0x0000df00ff017b82 */ /* 0x000e700000000800 */
[----:B------:R-:W2:Y:S01]  /*0010*/  LDC.64 R4, c[0x0][0x398] ;  /* 0x0000e600ff047b82 */ /* 0x000ea20000000a00 */
[----:B------:R-:W3:Y:S01]  /*0020*/  S2R R7, SR_CTAID.X ;  /* 0x0000000000077919 */ /* 0x000ee20000002500 */
[----:B------:R-:W4:Y:S01]  /*0030*/  LDCU UR4, c[0x0][0x3a0] ;  /* 0x00007400ff0477ac */ /* 0x000f220008000800 */
[----:B-1----:R-:W-:Y:S01]  /*0040*/  VIADD R1, R1, 0xffffd5e0 ;  /* 0xffffd5e001017836 */ /* 0x002fe20000000000 */
[----:B------:R-:W1:Y:S01]  /*0050*/  S2R R179, SR_TID.X ;  /* 0x0000000000b37919 */ /* 0x000e620000002100 */
[----:B------:R-:W1:Y:S03]  /*0060*/  LDCU UR6, c[0x0][0x3a0] ;  /* 0x00007400ff0677ac */ /* 0x000e660008000800 */
[----:B------:R-:W1:Y:S01]  /*0070*/  S2UR UR77, SR_CgaCtaId ;  /* 0x00000000004d79c3 */ /* 0x000e620000008800 */
[----:B------:R-:W1:Y:S01]  /*0080*/  LDCU UR73, c[0x0][0x3a4] ;  /* 0x00007480ff4977ac */ /* 0x000e620008000800 */
[----:B------:R-:W1:Y:S06]  /*0090*/  LDCU.128 UR24, c[0x0][0x380] ;  /* 0x00007000ff1877ac */ /* 0x000e6c0008000c00 */
[----:B------:R-:W1:Y:S01]  /*00a0*/  LDC R244, c[0x0][0x3a0] ;  /* 0x0000e800fff47b82 */ /* 0x000e620000000800 */
[----:B------:R-:W1:Y:S01]  /*00b0*/  LDCU UR72, c[0x0][0x3a0] ;  /* 0x00007400ff4877ac */ /* 0x000e620008000800 */
[----:B----4-:R-:W-:Y:S01]  /*00c0*/  UIADD3 UR4, UPT, UPT, UR4, 0x7f, URZ ;  /* 0x0000007f04047890 */ /* 0x010fe2000fffe0ff */
[----:B--2---:R-:W-:Y:S01]  /*00d0*/  VIADD R0, R5, 0x7f ;  /* 0x0000007f05007836 */ /* 0x004fe20000000000 */
[----:B------:R-:W-:-:S02]  /*00e0*/  IABS R14, R5 ;  /* 0x00000005000e7213 */ /* 0x000fc40000000000 */
[----:B------:R-:W-:Y:S02]  /*00f0*/  UISETP.GT.AND UP0, UPT, UR4, 0x7f, UPT ;  /* 0x0000007f0400788c */ /* 0x000fe4000bf04270 */
[----:B------:R-:W2:Y:S01]  /*0100*/  LDC R249, c[0x0][0x3a0] ;  /* 0x0000e800fff97b82 */ /* 0x000ea20000000800 */
[----:B------:R-:W4:Y:S01]  /*0110*/  LDCU UR42, c[0x0][0x3b0] ;  /* 0x00007600ff2a77ac */ /* 0x000f220008000800 */
[----:B------:R-:W-:Y:S01]  /*0120*/  SHF.R.S32.HI R3, RZ, 0x1f, R0 ;  /* 0x0000001fff037819 */ /* 0x000fe20000011400 */
[----:B------:R-:W-:-:S03]  /*0130*/  USEL UR5, URZ, 0x4, !UP0 ;  /* 0x00000004ff057887 */ /* 0x000fc6000c000000 */
[----:B------:R-:W-:Y:S01]  /*0140*/  LEA.HI R3, R3, R0, RZ, 0x7 ;  /* 0x0000000003037211 */ /* 0x000fe200078f38ff */
[----:B------:R-:W1:Y:S01]  /*0150*/  LDCU UR28, c[0x0][0x3b0] ;  /* 0x00007600ff1c77ac */ /* 0x000e620008000800 */
[----:B---3--:R-:W-:Y:S01]  /*0160*/  IABS R10, R7 ;  /* 0x00000007000a7213 */ /* 0x008fe20000000000 */
[----:B------:R-:W3:Y:S01]  /*0170*/  LDC R251, c[0x0][0x3a0] ;  /* 0x0000e800fffb7b82 */ /* 0x000ee20000000800 */
[----:B------:R-:W-:Y:S01]  /*0180*/  SHF.R.S32.HI R3, RZ, 0x7, R3 ;  /* 0x00000007ff037819 */ /* 0x000fe20000011403 */
[----:B------:R-:W1:Y:S02]  /*0190*/  LDCU UR38, c[0x0][0x3b0] ;  /* 0x00007600ff2677ac */ /* 0x000e640008000800 */
[----:B-1----:R-:W-:Y:S02]  /*01a0*/  LOP3.LUT R125, R179, 0x1f, RZ, 0xc0, !PT ;  /* 0x0000001fb37d7812 */ /* 0x002fe400078ec0ff */
[----:B------:R-:W-:Y:S01]  /*01b0*/  SHF.L.U32 R6, R3, 0x3, RZ ;  /* 0x0000000303067819 */ /* 0x000fe200000006ff */
[----:B------:R-:W1:Y:S01]  /*01c0*/  LDCU UR37, c[0x0][0x3b0] ;  /* 0x00007600ff2577ac */ /* 0x000e620008000800 */
[----:B------:R-:W-:-:S02]  /*01d0*/  ISETP.GE.AND P3, PT, R125, UR6, PT ;  /* 0x000000067d007c0c */ /* 0x000fc4000bf66270 */
[-C--:B------:R-:W-:Y:S01]  /*01e0*/  IABS R9, R6.reuse ;  /* 0x0000000600097213 */ /* 0x080fe20000000000 */
[----:B------:R-:W1:Y:S01]  /*01f0*/  LDCU UR14, c[0x0][0x3b0] ;  /* 0x00007600ff0e77ac */ /* 0x000e620008000800 */
[----:B------:R-:W-:Y:S02]  /*0200*/  IABS R12, R6 ;  /* 0x00000006000c7213 */ /* 0x000fe40000000000 */
[----:B------:R-:W1:Y:S01]  /*0210*/  I2F.RP R0, R9 ;  /* 0x0000000900007306 */ /* 0x000e620000209400 */
[----:B------:R-:W-:Y:S01]  /*0220*/  LOP3.LUT R250, R125, 0x20, RZ, 0xfc, !PT ;  /* 0x000000207dfa7812 */ /* 0x000fe200078efcff */
[----:B------:R-:W1:Y:S01]  /*0230*/  LDCU UR36, c[0x0][0x3b0] ;  /* 0x00007600ff2477ac */ /* 0x000e620008000800 */
[----:B--2---:R-:W-:Y:S01]  /*0240*/  IADD3 R249, PT, PT, R249, -0x48, RZ ;  /* 0xffffffb8f9f97810 */ /* 0x004fe20007ffe0ff */
[----:B------:R-:W2:Y:S01]  /*0250*/  LDCU UR35, c[0x0][0x3b0] ;  /* 0x00007600ff2377ac */ /* 0x000ea20008000800 */
[----:B------:R-:W2:Y:S01]  /*0260*/  LDCU UR22, c[0x0][0x3b0] ;  /* 0x00007600ff1677ac */ /* 0x000ea20008000800 */
[----:B------:R-:W2:Y:S02]  /*0270*/  LDCU UR21, c[0x0][0x3b0] ;  /* 0x00007600ff1577ac */ /* 0x000ea40008000800 */
[----:B-1----:R-:W1:Y:S01]  /*0280*/  MUFU.RCP R0, R0 ;  /* 0x0000000000007308 */ /* 0x002e620000001000 */
[----:B------:R-:W2:Y:S01]  /*0290*/  LDCU UR51, c[0x0][0x3b0] ;  /* 0x00007600ff3377ac */ /* 0x000ea20008000800 */
[----:B------:R-:W2:Y:S01]  /*02a0*/  LDCU UR43, c[0x0][0x3b0] ;  /* 0x00007600ff2b77ac */ /* 0x000ea20008000800 */
[----:B------:R-:W2:Y:S01]  /*02b0*/  LDCU UR20, c[0x0][0x3b0] ;  /* 0x00007600ff1477ac */ /* 0x000ea20008000800 */
[----:B------:R-:W2:Y:S01]  /*02c0*/  LDCU UR56, c[0x0][0x3b0] ;  /* 0x00007600ff3877ac */ /* 0x000ea20008000800 */
[----:B-1----:R-:W-:-:S02]  /*02d0*/  VIADD R2, R0, 0xffffffe ;  /* 0x0ffffffe00027836 */ /* 0x002fc40000000000 */
[----:B------:R-:W-:Y:S01]  /*02e0*/  IMAD.MOV R0, RZ, RZ, -R12 ;  /* 0x000000ffff007224 */ /* 0x000fe200078e0a0c */
[----:B------:R-:W1:Y:S01]  /*02f0*/  LDCU UR50, c[0x0][0x3b0] ;  /* 0x00007600ff3277ac */ /* 0x000e620008000800 */
[----:B------:R2:W3:Y:S01]  /*0300*/  F2I.FTZ.U32.TRUNC.NTZ R3, R2 ;  /* 0x0000000200037305 */ /* 0x0004e2000021f000 */
[----:B------:R-:W1:Y:S01]  /*0310*/  LDCU UR34, c[0x0][0x3b0] ;  /* 0x00007600ff2277ac */ /* 0x000e620008000800 */
[----:B------:R-:W1:Y:S01]  /*0320*/  LDCU UR48, c[0x0][0x3b0] ;  /* 0x00007600ff3077ac */ /* 0x000e620008000800 */
[----:B--2---:R-:W-:Y:S01]  /*0330*/  IMAD.MOV.U32 R2, RZ, RZ, RZ ;  /* 0x000000ffff027224 */ /* 0x004fe200078e00ff */
[----:B------:R-:W2:Y:S01]  /*0340*/  LDCU UR41, c[0x0][0x3b0] ;  /* 0x00007600ff2977ac */ /* 0x000ea20008000800 */
[--C-:B---3--:R-:W-:Y:S01]  /*0350*/  IMAD.MOV R8, RZ, RZ, -R3.reuse ;  /* 0x000000ffff087224 */ /* 0x108fe200078e0a03 */
[----:B------:R-:W3:Y:S03]  /*0360*/  LDCU UR19, c[0x0][0x3b0] ;  /* 0x00007600ff1377ac */ /* 0x000ee60008000800 */
[----:B------:R-:W-:Y:S01]  /*0370*/  IMAD R11, R8, R9, RZ ;  /* 0x00000009080b7224 */ /* 0x000fe200078e02ff */
[----:B------:R-:W-:Y:S01]  /*0380*/  MOV R8, R10 ;  /* 0x0000000a00087202 */ /* 0x000fe20000000f00 */
[----:B------:R-:W1:Y:S02]  /*0390*/  LDCU UR13, c[0x0][0x3b0] ;  /* 0x00007600ff0d77ac */ /* 0x000e640008000800 */
[----:B------:R-:W-:Y:S01]  /*03a0*/  IMAD.HI.U32 R3, R3, R11, R2 ;  /* 0x0000000b03037227 */ /* 0x000fe200078e0002 */
[----:B------:R-:W1:Y:S05]  /*03b0*/  LDCU UR9, c[0x0][0x3b0] ;  /* 0x00007600ff0977ac */ /* 0x000e6a0008000800 */
[----:B------:R-:W-:Y:S01]  /*03c0*/  IMAD.HI.U32 R3, R3, R8, RZ ;  /* 0x0000000803037227 */ /* 0x000fe200078e00ff */
[----:B------:R-:W1:Y:S03]  /*03d0*/  LDCU UR10, c[0x0][0x3b0] ;  /* 0x00007600ff0a77ac */ /* 0x000e660008000800 */
[----:B------:R-:W-:Y:S01]  /*03e0*/  IMAD R0, R3, R0, R8 ;  /* 0x0000000003007224 */ /* 0x000fe200078e0208 */
[----:B------:R-:W1:Y:S04]  /*03f0*/  LDCU UR8, c[0x0][0x3b0] ;  /* 0x00007600ff0877ac */ /* 0x000e680008000800 */
[----:B------:R-:W-:Y:S01]  /*0400*/  ISETP.GT.U32.AND P1, PT, R9, R0, PT ;  /* 0x000000000900720c */ /* 0x000fe20003f24070 */
[----:B------:R-:W1:Y:S01]  /*0410*/  LDCU UR53, c[0x0][0x3b0] ;  /* 0x00007600ff3577ac */ /* 0x000e620008000800 */
[----:B------:R-:W1:Y:S01]  /*0420*/  LDCU UR45, c[0x0][0x3b0] ;  /* 0x00007600ff2d77ac */ /* 0x000e620008000800 */
[----:B------:R-:W1:Y:S10]  /*0430*/  LDCU UR55, c[0x0][0x3b0] ;  /* 0x00007600ff3777ac */ /* 0x000e740008000800 */
[-C--:B------:R-:W-:Y:S01]  /*0440*/  @!P1 IADD3 R0, PT, PT, R0, -R9.reuse, RZ ;  /* 0x8000000900009210 */ /* 0x080fe20007ffe0ff */
[----:B------:R-:W-:Y:S01]  /*0450*/  @!P1 VIADD R3, R3, 0x1 ;  /* 0x0000000103039836 */ /* 0x000fe20000000000 */
[----:B------:R-:W-:Y:S01]  /*0460*/  ISETP.NE.AND P1, PT, R6, RZ, PT ;  /* 0x000000ff0600720c */ /* 0x000fe20003f25270 */
[----:B------:R-:W1:Y:S01]  /*0470*/  LDCU UR15, c[0x0][0x3b0] ;  /* 0x00007600ff0f77ac */ /* 0x000e620008000800 */
[----:B------:R-:W-:-:S02]  /*0480*/  ISETP.GE.U32.AND P0, PT, R0, R9, PT ;  /* 0x000000090000720c */ /* 0x000fc40003f06070 */
[----:B------:R-:W-:Y:S01]  /*0490*/  LOP3.LUT R0, R7, R6, RZ, 0x3c, !PT ;  /* 0x0000000607007212 */ /* 0x000fe200078e3cff */
[----:B------:R-:W1:Y:S03]  /*04a0*/  LDCU UR47, c[0x0][0x3b0] ;  /* 0x00007600ff2f77ac */ /* 0x000e660008000800 */
[----:B------:R-:W-:Y:S01]  /*04b0*/  ISETP.GE.AND P2, PT, R0, RZ, PT ;  /* 0x000000ff0000720c */ /* 0x000fe20003f46270 */
[----:B------:R-:W-:Y:S01]  /*04c0*/  VIADD R0, R4, 0x3f ;  /* 0x0000003f04007836 */ /* 0x000fe20000000000 */
[----:B------:R-:W1:Y:S01]  /*04d0*/  LDCU UR12, c[0x0][0x3b0] ;  /* 0x00007600ff0c77ac */ /* 0x000e620008000800 */
[----:B------:R-:W1:Y:S04]  /*04e0*/  LDCU UR69, c[0x0][0x3b0] ;  /* 0x00007600ff4577ac */ /* 0x000e680008000800 */
[----:B------:R-:W-:Y:S01]  /*04f0*/  @P0 VIADD R3, R3, 0x1 ;  /* 0x0000000103030836 */ /* 0x000fe20000000000 */
[----:B------:R-:W1:Y:S04]  /*0500*/  LDCU UR64, c[0x0][0x3b0] ;  /* 0x00007600ff4077ac */ /* 0x000e680008000800 */
[----:B------:R-:W-:-:S02]  /*0510*/  MOV R2, R3 ;  /* 0x0000000300027202 */ /* 0x000fc40000000f00 */
[----:B------:R-:W-:Y:S01]  /*0520*/  SHF.R.S32.HI R3, RZ, 0x1f, R0 ;  /* 0x0000001fff037819 */ /* 0x000fe20000011400 */
[----:B------:R-:W1:Y:S02]  /*0530*/  LDCU UR44, c[0x0][0x3b0] ;  /* 0x00007600ff2c77ac */ /* 0x000e640008000800 */
[----:B------:R-:W-:Y:S01]  /*0540*/  @!P2 IMAD.MOV R2, RZ, RZ, -R2 ;  /* 0x000000ffff02a224 */ /* 0x000fe200078e0a02 */
[----:B------:R-:W-:Y:S01]  /*0550*/  @!P1 LOP3.LUT R2, RZ, R6, RZ, 0x33, !PT ;  /* 0x00000006ff029212 */ /* 0x000fe200078e33ff */
[----:B------:R-:W1:Y:S01]  /*0560*/  LDCU UR75, c[0x0][0x3b0] ;  /* 0x00007600ff4b77ac */ /* 0x000e620008000800 */
[----:B------:R-:W-:Y:S02]  /*0570*/  LEA.HI R3, R3, R0, RZ, 0x6 ;  /* 0x0000000003037211 */ /* 0x000fe400078f30ff */
[----:B------:R-:W-:Y:S01]  /*0580*/  SHF.L.U32 R8, R2, 0x3, RZ ;  /* 0x0000000302087819 */ /* 0x000fe200000006ff */
[----:B------:R-:W-:Y:S01]  /*0590*/  IMAD.MOV R2, RZ, RZ, -R2 ;  /* 0x000000ffff027224 */ /* 0x000fe200078e0a02 */
[----:B------:R-:W1:Y:S02]  /*05a0*/  LDCU UR58, c[0x0][0x3b0] ;  /* 0x00007600ff3a77ac */ /* 0x000e640008000800 */
[----:B------:R-:W-:Y:S01]  /*05b0*/  LEA.HI.SX32 R3, R3, -R8, 0x1a ;  /* 0x8000000803037211 */ /* 0x000fe200078fd2ff */
[----:B------:R-:W-:Y:S01]  /*05c0*/  IMAD R12, R6, R2, R7 ;  /* 0x00000002060c7224 */ /* 0x000fe200078e0207 */
[----:B------:R-:W1:Y:S01]  /*05d0*/  LDCU UR61, c[0x0][0x3b0] ;  /* 0x00007600ff3d77ac */ /* 0x000e620008000800 */
[----:B------:R-:W-:Y:S01]  /*05e0*/  IMAD.MOV.U32 R2, RZ, RZ, RZ ;  /* 0x000000ffff027224 */ /* 0x000fe200078e00ff */
[----:B------:R-:W-:-:S02]  /*05f0*/  VIMNMX R11, PT, PT, R3, 0x8, PT ;  /* 0x00000008030b7848 */ /* 0x000fc40003fe0100 */
[----:B------:R-:W-:Y:S01]  /*0600*/  IABS R6, R12 ;  /* 0x0000000c00067213 */ /* 0x000fe20000000000 */
[----:B------:R-:W1:Y:S01]  /*0610*/  LDCU UR68, c[0x0][0x3b0] ;  /* 0x00007600ff4477ac */ /* 0x000e620008000800 */
[-C--:B------:R-:W-:Y:S02]  /*0620*/  IABS R9, R11.reuse ;  /* 0x0000000b00097213 */ /* 0x080fe40000000000 */
[----:B------:R-:W-:Y:S01]  /*0630*/  IABS R13, R11 ;  /* 0x0000000b000d7213 */ /* 0x000fe20000000000 */
[----:B------:R-:W1:Y:S01]  /*0640*/  LDCU UR63, c[0x0][0x3b0] ;  /* 0x00007600ff3f77ac */ /* 0x000e620008000800 */
[----:B------:R-:W2:Y:S01]  /*0650*/  I2F.RP R0, R9 ;  /* 0x0000000900007306 */ /* 0x000ea20000209400 */
[----:B------:R-:W1:Y:S01]  /*0660*/  LDCU UR74, c[0x0][0x3b0] ;  /* 0x00007600ff4a77ac */ /* 0x000e620008000800 */
[----:B------:R-:W1:Y:S01]  /*0670*/  LDCU UR49, c[0x0][0x3b0] ;  /* 0x00007600ff3177ac */ /* 0x000e620008000800 */
[----:B------:R-:W1:Y:S05]  /*0680*/  LDCU UR33, c[0x0][0x3b0] ;  /* 0x00007600ff2177ac */ /* 0x000e6a0008000800 */
[----:B--2---:R-:W2:Y:S01]  /*0690*/  MUFU.RCP R0, R0 ;  /* 0x0000000000007308 */ /* 0x004ea20000001000 */
[----:B------:R-:W1:Y:S01]  /*06a0*/  LDCU UR54, c[0x0][0x3b0] ;  /* 0x00007600ff3677ac */ /* 0x000e620008000800 */
[----:B------:R-:W1:Y:S01]  /*06b0*/  LDCU UR52, c[0x0][0x3b0] ;  /* 0x00007600ff3477ac */ /* 0x000e620008000800 */
[----:B------:R-:W1:Y:S01]  /*06c0*/  LDCU UR46, c[0x0][0x3b0] ;  /* 0x00007600ff2e77ac */ /* 0x000e620008000800 */
[----:B------:R-:W1:Y:S01]  /*06d0*/  LDCU UR40, c[0x0][0x3b0] ;  /* 0x00007600ff2877ac */ /* 0x000e620008000800 */
[----:B--2---:R-:W-:Y:S01]  /*06e0*/  VIADD R3, R0, 0xffffffe ;  /* 0x0ffffffe00037836 */ /* 0x004fe20000000000 */
[----:B------:R-:W2:Y:S01]  /*06f0*/  LDCU UR39, c[0x0][0x3b0] ;  /* 0x00007600ff2777ac */ /* 0x000ea20008000800 */
[----:B------:R-:W-:Y:S01]  /*0700*/  IMAD.MOV R0, RZ, RZ, -R13 ;  /* 0x000000ffff007224 */ /* 0x000fe200078e0a0d */
[----:B------:R-:W-:Y:S01]  /*0710*/  IABS R13, R4 ;  /* 0x00000004000d7213 */ /* 0x000fe20000000000 */
[----:B------:R-:W1:Y:S02]  /*0720*/  LDCU UR32, c[0x0][0x3b0] ;  /* 0x00007600ff2077ac */ /* 0x000e640008000800 */
[----:B------:R-:W2:Y:S01]  /*0730*/  F2I.FTZ.U32.TRUNC.NTZ R3, R3 ;  /* 0x0000000300037305 */ /* 0x000ea2000021f000 */
[----:B------:R-:W1:Y:S01]  /*0740*/  LDCU UR31, c[0x0][0x3b0] ;  /* 0x00007600ff1f77ac */ /* 0x000e620008000800 */
[----:B------:R-:W1:Y:S01]  /*0750*/  LDCU UR30, c[0x0][0x3b0] ;  /* 0x00007600ff1e77ac */ /* 0x000e620008000800 */
[----:B------:R-:W1:Y:S01]  /*0760*/  LDCU UR29, c[0x0][0x3b0] ;  /* 0x00007600ff1d77ac */ /* 0x000e620008000800 */
[----:B--2---:R-:W-:Y:S01]  /*0770*/  IADD3 R10, PT, PT, RZ, -R3, RZ ;  /* 0x80000003ff0a7210 */ /* 0x004fe20007ffe0ff */
[----:B------:R-:W2:Y:S04]  /*0780*/  LDCU UR23, c[0x0][0x3b0] ;  /* 0x00007600ff1777ac */ /* 0x000ea80008000800 */
[----:B------:R-:W-:Y:S01]  /*0790*/  IMAD R7, R10, R9, RZ ;  /* 0x000000090a077224 */ /* 0x000fe200078e02ff */
[----:B------:R-:W1:Y:S01]  /*07a0*/  LDCU UR18, c[0x0][0x3b0] ;  /* 0x00007600ff1277ac */ /* 0x000e620008000800 */
[----:B------:R-:W-:-:S02]  /*07b0*/  IMAD.MOV.U32 R10, RZ, RZ, R14 ;  /* 0x000000ffff0a7224 */ /* 0x000fc400078e000e */
[----:B------:R-:W-:Y:S01]  /*07c0*/  IMAD.HI.U32 R2, R3, R7, R2 ;  /* 0x0000000703027227 */ /* 0x000fe200078e0002 */
[----:B------:R-:W-:Y:S01]  /*07d0*/  MOV R3, R6 ;  /* 0x0000000600037202 */ /* 0x000fe20000000f00 */
[----:B------:R-:W1:Y:S01]  /*07e0*/  I2F.RP R7, R10 ;  /* 0x0000000a00077306 */ /* 0x000e620000209400 */
[----:B------:R-:W2:Y:S03]  /*07f0*/  LDCU UR17, c[0x0][0x3b0] ;  /* 0x00007600ff1177ac */ /* 0x000ea60008000800 */
[----:B------:R-:W-:Y:S01]  /*0800*/  IMAD.HI.U32 R2, R2, R3, RZ ;  /* 0x0000000302027227 */ /* 0x000fe200078e00ff */
[----:B------:R-:W2:Y:S03]  /*0810*/  LDCU UR16, c[0x0][0x3b0] ;  /* 0x00007600ff1077ac */ /* 0x000ea60008000800 */
[----:B------:R-:W-:Y:S01]  /*0820*/  IMAD R0, R2, R0, R3 ;  /* 0x0000000002007224 */ /* 0x000fe200078e0203 */
[----:B------:R-:W2:Y:S01]  /*0830*/  I2F.RP R6, R13 ;  /* 0x0000000d00067306 */ /* 0x000ea20000209400 */
[----:B------:R-:W3:Y:S03]  /*0840*/  LDCU UR57, c[0x0][0x3b0] ;  /* 0x00007600ff3977ac */ /* 0x000ee60008000800 */
[----:B------:R-:W-:Y:S01]  /*0850*/  ISETP.GT.U32.AND P1, PT, R9, R0, PT ;  /* 0x000000000900720c */ /* 0x000fe20003f24070 */
[----:B------:R-:W3:Y:S03]  /*0860*/  LDCU UR11, c[0x0][0x3b0] ;  /* 0x00007600ff0b77ac */ /* 0x000ee60008000800 */
[----:B-1----:R-:W1:Y:S01]  /*0870*/  MUFU.RCP R7, R7 ;  /* 0x0000000700077308 */ /* 0x002e620000001000 */
[----:B------:R-:W3:Y:S01]  /*0880*/  LDCU UR7, c[0x0][0x3b0] ;  /* 0x00007600ff0777ac */ /* 0x000ee20008000800 */
[----:B------:R-:W3:Y:S06]  /*0890*/  LDCU UR6, c[0x0][0x3b0] ;  /* 0x00007600ff0677ac */ /* 0x000eec0008000800 */
[----:B--2---:R-:W2:Y:S01]  /*08a0*/  MUFU.RCP R6, R6 ;  /* 0x0000000600067308 */ /* 0x004ea20000001000 */
[----:B------:R-:W-:Y:S01]  /*08b0*/  @!P1 IMAD.IADD R0, R0, 0x1, -R9 ;  /* 0x0000000100009824 */ /* 0x000fe200078e0a09 */
[----:B------:R-:W3:Y:S01]  /*08c0*/  LDCU UR59, c[0x0][0x3b0] ;  /* 0x00007600ff3b77ac */ /* 0x000ee20008000800 */
[----:B------:R-:W-:Y:S01]  /*08d0*/  @!P1 VIADD R2, R2, 0x1 ;  /* 0x0000000102029836 */ /* 0x000fe20000000000 */
[----:B------:R-:W-:-:S02]  /*08e0*/  ISETP.NE.AND P1, PT, R11, RZ, PT ;  /* 0x000000ff0b00720c */ /* 0x000fc40003f25270 */
[----:B------:R-:W-:Y:S01]  /*08f0*/  ISETP.GE.U32.AND P0, PT, R0, R9, PT ;  /* 0x000000090000720c */ /* 0x000fe20003f06070 */
[----:B------:R-:W3:Y:S01]  /*0900*/  LDCU UR71, c[0x0][0x3b0] ;  /* 0x00007600ff4777ac */ /* 0x000ee20008000800 */
[----:B------:R-:W-:Y:S02]  /*0910*/  LOP3.LUT R0, R12, R11, RZ, 0x3c, !PT ;  /* 0x0000000b0c007212 */ /* 0x000fe400078e3cff */
[----:B-1----:R-:W-:Y:S01]  /*0920*/  IADD3 R3, PT, PT, R7, 0xffffffe, RZ ;  /* 0x0ffffffe07037810 */ /* 0x002fe20007ffe0ff */
[----:B------:R-:W1:Y:S01]  /*0930*/  LDCU UR70, c[0x0][0x3b0] ;  /* 0x00007600ff4677ac */ /* 0x000e620008000800 */
[----:B------:R-:W-:Y:S01]  /*0940*/  ISETP.GE.AND P2, PT, R0, RZ, PT ;  /* 0x000000ff0000720c */ /* 0x000fe20003f46270 */
[----:B------:R-:W1:Y:S03]  /*0950*/  LDCU UR67, c[0x0][0x3b0] ;  /* 0x00007600ff4377ac */ /* 0x000e660008000800 */
[----:B------:R-:W1:Y:S01]  /*0960*/  F2I.FTZ.U32.TRUNC.NTZ R3, R3 ;  /* 0x0000000300037305 */ /* 0x000e62000021f000 */
[----:B--2---:R-:W-:-:S02]  /*0970*/  VIADD R6, R6, 0xffffffe ;  /* 0x0ffffffe06067836 */ /* 0x004fc40000000000 */
[----:B------:R-:W-:Y:S01]  /*0980*/  @P0 VIADD R2, R2, 0x1 ;  /* 0x0000000102020836 */ /* 0x000fe20000000000 */
[----:B------:R-:W2:Y:S04]  /*0990*/  LDCU UR66, c[0x0][0x3b0] ;  /* 0x00007600ff4277ac */ /* 0x000ea80008000800 */
[----:B------:R-:W-:Y:S01]  /*09a0*/  MOV R252, R2 ;  /* 0x0000000200fc7202 */ /* 0x000fe20000000f00 */
[----:B------:R3:W2:Y:S01]  /*09b0*/  F2I.FTZ.U32.TRUNC.NTZ R7, R6 ;  /* 0x0000000600077305 */ /* 0x0006a2000021f000 */
[----:B------:R-:W-:Y:S01]  /*09c0*/  IMAD.MOV.U32 R2, RZ, RZ, RZ ;  /* 0x000000ffff027224 */ /* 0x000fe200078e00ff */
[----:B------:R-:W2:Y:S02]  /*09d0*/  LDCU UR65, c[0x0][0x3b0] ;  /* 0x00007600ff4177ac */ /* 0x000ea40008000800 */
[----:B------:R-:W-:Y:S01]  /*09e0*/  @!P2 IMAD.MOV R252, RZ, RZ, -R252 ;  /* 0x000000fffffca224 */ /* 0x000fe200078e0afc */
[----:B------:R-:W-:Y:S01]  /*09f0*/  @!P1 LOP3.LUT R252, RZ, R11, RZ, 0x33, !PT ;  /* 0x0000000bfffc9212 */ /* 0x000fe200078e33ff */
[----:B------:R-:W4:Y:S01]  /*0a00*/  LDCU UR62, c[0x0][0x3b0] ;  /* 0x00007600ff3e77ac */ /* 0x000f220008000800 */
[----:B-1----:R-:W-:Y:S01]  /*0a10*/  IADD3 R9, PT, PT, RZ, -R3, RZ ;  /* 0x80000003ff097210 */ /* 0x002fe20007ffe0ff */
[----:B---3--:R-:W-:Y:S01]  /*0a20*/  IMAD.MOV.U32 R6, RZ, RZ, RZ ;  /* 0x000000ffff067224 */ /* 0x008fe200078e00ff */
[----:B------:R-:W1:Y:S01]  /*0a30*/  LDCU UR60, c[0x0][0x3b0] ;  /* 0x00007600ff3c77ac */ /* 0x000e620008000800 */
[----:B------:R-:W-:-:S02]  /*0a40*/  IMAD.MOV R0, RZ, RZ, -R252 ;  /* 0x000000ffff007224 */ /* 0x000fc400078e0afc */
[----:B------:R-:W-:Y:S01]  /*0a50*/  IMAD R9, R9, R10, RZ ;  /* 0x0000000a09097224 */ /* 0x000fe200078e02ff */
[----:B------:R-:W3:Y:S01]  /*0a60*/  LDCU UR76, c[0x0][0x3b0] ;  /* 0x00007600ff4c77ac */ /* 0x000ee20008000800 */
[----:B------:R-:W-:Y:S02]  /*0a70*/  IMAD R0, R11, R0, R12 ;  /* 0x000000000b007224 */ /* 0x000fe400078e020c */
[----:B------:R-:W-:Y:S02]  /*0a80*/  IMAD.SHL.U32 R252, R252, 0x80, RZ ;  /* 0x00000080fcfc7824 */ /* 0x000fe400078e00ff */
[----:B------:R-:W-:Y:S01]  /*0a90*/  IMAD.HI.U32 R2, R3, R9, R2 ;  /* 0x0000000903027227 */ /* 0x000fe200078e0002 */
[----:B------:R-:W-:Y:S02]  /*0aa0*/  IADD3 R0, PT, PT, R8, R0, RZ ;  /* 0x0000000008007210 */ /* 0x000fe40007ffe0ff */
[----:B------:R-:W-:Y:S01]  /*0ab0*/  IADD3 R20, PT, PT, R252, 0x6, RZ ;  /* 0x00000006fc147810 */ /* 0x000fe20007ffe0ff */
[----:B--2---:R-:W-:Y:S01]  /*0ac0*/  IMAD.MOV R8, RZ, RZ, -R7 ;  /* 0x000000ffff087224 */ /* 0x004fe200078e0a07 */
[----:B------:R-:W-:Y:S01]  /*0ad0*/  SHF.L.U32 R0, R0, 0x6, RZ ;  /* 0x0000000600007819 */ /* 0x000fe200000006ff */
[C---:B------:R-:W-:Y:S01]  /*0ae0*/  VIADD R17, R252.reuse, 0x7f ;  /* 0x0000007ffc117836 */ /* 0x040fe20000000000 */
[----:B------:R-:W-:Y:S01]  /*0af0*/  IADD3 R24, PT, PT, R252, 0x9, RZ ;  /* 0x00000009fc187810 */ /* 0x000fe20007ffe0ff */
[----:B------:R-:W-:Y:S01]  /*0b00*/  IMAD R3, R8, R13, RZ ;  /* 0x0000000d08037224 */ /* 0x000fe200078e02ff */
[----:B------:R-:W-:Y:S01]  /*0b10*/  LOP3.LUT R19, R0, 0x1f, R179, 0xf8, !PT ;  /* 0x0000001f00137812 */ /* 0x000fe200078ef8b3 */
[----:B------:R-:W-:Y:S01]  /*0b20*/  VIADD R14, R252, 0x1 ;  /* 0x00000001fc0e7836 */ /* 0x000fe20000000000 */
[----:B------:R-:W-:Y:S01]  /*0b30*/  LOP3.LUT R18, R0, 0x20, R125, 0xfe, !PT ;  /* 0x0000002000127812 */ /* 0x000fe200078efe7d */
[----:B------:R-:W-:Y:S01]  /*0b40*/  IMAD.HI.U32 R6, R7, R3, R6 ;  /* 0x0000000307067227 */ /* 0x000fe200078e0006 */
[----:B------:R-:W-:Y:S01]  /*0b50*/  IABS R0, R19 ;  /* 0x0000001300007213 */ /* 0x000fe20000000000 */
[----:B------:R2:W-:Y:S01]  /*0b60*/  STL [R1+0x550], R19 ;  /* 0x0005501301007387 */ /* 0x0005e20000100800 */
[----:B------:R-:W-:Y:S01]  /*0b70*/  IABS R8, R18 ;  /* 0x0000001200087213 */ /* 0x000fe20000000000 */
[C---:B------:R-:W-:Y:S01]  /*0b80*/  VIADD R16, R252.reuse, 0x2 ;  /* 0x00000002fc107836 */ /* 0x040fe20000000000 */
[----:B------:R-:W-:Y:S01]  /*0b90*/  MOV R7, R0 ;  /* 0x0000000000077202 */ /* 0x000fe20000000f00 */
[----:B------:R1:W-:Y:S01]  /*0ba0*/  STL [R1+0x554], R18 ;  /* 0x0005541201007387 */ /* 0x0003e20000100800 */
[----:B------:R-:W-:Y:S01]  /*0bb0*/  IABS R9, R17 ;  /* 0x0000001100097213 */ /* 0x000fe20000000000 */
[----:B------:R-:W-:Y:S01]  /*0bc0*/  VIADD R21, R252, 0x7 ;  /* 0x00000007fc157836 */ /* 0x000fe20000000000 */
[----:B------:R-:W-:Y:S01]  /*0bd0*/  IABS R11, R14 ;  /* 0x0000000e000b7213 */ /* 0x000fe20000000000 */
[C---:B------:R-:W-:Y:S01]  /*0be0*/  IMAD.HI.U32 R0, R6.reuse, R7, RZ ;  /* 0x0000000706007227 */ /* 0x040fe200078e00ff */
[----:B------:R-:W-:Y:S01]  /*0bf0*/  IABS R15, R16 ;  /* 0x00000010000f7213 */ /* 0x000fe20000000000 */
[----:B------:R1:W-:Y:S01]  /*0c00*/  STL [R1+0x1e70], R252 ;  /* 0x001e70fc01007387 */ /* 0x0003e20000100800 */
[----:B------:R-:W-:Y:S01]  /*0c10*/  ISETP.GE.AND P4, PT, R19, RZ, PT ;  /* 0x000000ff1300720c */ /* 0x000fe20003f86270 */
[----:B------:R-:W-:Y:S01]  /*0c20*/  IMAD.HI.U32 R6, R6, R8, RZ ;  /* 0x0000000806067227 */ /* 0x000fe200078e00ff */
[----:B------:R-:W-:-:S02]  /*0c30*/  IABS R23, R21 ;  /* 0x0000001500177213 */ /* 0x000fc40000000000 */
[----:B------:R-:W-:Y:S01]  /*0c40*/  IADD3 R28, PT, PT, R252, 0xf, RZ ;  /* 0x0000000ffc1c7810 */ /* 0x000fe20007ffe0ff */
[----:B------:R-:W-:Y:S01]  /*0c50*/  IMAD.HI.U32 R3, R2, R9, RZ ;  /* 0x0000000902037227 */ /* 0x000fe200078e00ff */
[----:B------:R-:W-:Y:S02]  /*0c60*/  IADD3 R6, PT, PT, -R6, RZ, RZ ;  /* 0x000000ff06067210 */ /* 0x000fe40007ffe1ff */
[----:B------:R-:W-:Y:S01]  /*0c70*/  IABS R25, R28 ;  /* 0x0000001c00197213 */ /* 0x000fe20000000000 */
[----:B------:R-:W-:Y:S01]  /*0c80*/  IMAD.MOV R3, RZ, RZ, -R3 ;  /* 0x000000ffff037224 */ /* 0x000fe200078e0a03 */
[C---:B------:R-:W-:Y:S01]  /*0c90*/  IADD3 R36, PT, PT, R252.reuse, 0x18, RZ ;  /* 0x00000018fc247810 */ /* 0x040fe20007ffe0ff */
[----:B------:R-:W-:Y:S01]  /*0ca0*/  IMAD.MOV R0, RZ, RZ, -R0 ;  /* 0x000000ffff007224 */ /* 0x000fe200078e0a00 */
[----:B------:R-:W-:Y:S01]  /*0cb0*/  IADD3 R60, PT, PT, R252, 0x28, RZ ;  /* 0x00000028fc3c7810 */ /* 0x000fe20007ffe0ff */
[----:B------:R-:W-:Y:S01]  /*0cc0*/  IMAD R9, R10, R3, R9 ;  /* 0x000000030a097224 */ /* 0x000fe200078e0209 */
[----:B------:R-:W-:Y:S01]  /*0cd0*/  IADD3 R80, PT, PT, R252, 0x3a, RZ ;  /* 0x0000003afc507810 */ /* 0x000fe20007ffe0ff */
[C---:B------:R-:W-:Y:S01]  /*0ce0*/  IMAD R3, R13.reuse, R0, R7 ;  /* 0x000000000d037224 */ /* 0x040fe200078e0207 */
[----:B------:R-:W-:Y:S01]  /*0cf0*/  MOV R0, UR5 ;  /* 0x0000000500007c02 */ /* 0x000fe20008000f00 */
[C---:B------:R-:W-:Y:S01]  /*0d00*/  IMAD R6, R13.reuse, R6, R8 ;  /* 0x000000060d067224 */ /* 0x040fe200078e0208 */
[----:B------:R-:W-:Y:S01]  /*0d10*/  ISETP.GT.U32.AND P2, PT, R10, R9, PT ;  /* 0x000000090a00720c */ /* 0x000fe20003f44070 */
[C---:B------:R-:W-:Y:S01]  /*0d20*/  IMAD.HI.U32 R7, R2.reuse, R11, RZ ;  /* 0x0000000b02077227 */ /* 0x040fe200078e00ff */
[C---:B------:R-:W-:Y:S01]  /*0d30*/  ISETP.GT.U32.AND P0, PT, R13.reuse, R3, PT ;  /* 0x000000030d00720c */ /* 0x040fe20003f04070 */
[----:B------:R-:W1:Y:S01]  /*0d40*/  LDCU UR5, c[0x0][0x3a0] ;  /* 0x00007400ff0577ac */ /* 0x000e620008000800 */
[----:B------:R-:W-:Y:S01]  /*0d50*/  ISETP.GT.U32.AND P1, PT, R13, R6, PT ;  /* 0x000000060d00720c */ /* 0x000fe20003f24070 */
[----:B------:R-:W-:Y:S01]  /*0d60*/  IMAD.HI.U32 R8, R2, R15, RZ ;  /* 0x0000000f02087227 */ /* 0x000fe200078e00ff */
[----:B------:R-:W-:-:S02]  /*0d70*/  SEL R12, R0, RZ, !P3 ;  /* 0x000000ff000c7207 */ /* 0x000fc40005800000 */
[----:B------:R-:W-:Y:S01]  /*0d80*/  IABS R53, R60 ;  /* 0x0000003c00357213 */ /* 0x000fe20000000000 */
[----:B------:R-:W-:Y:S01]  /*0d90*/  IMAD.MOV R7, RZ, RZ, -R7 ;  /* 0x000000ffff077224 */ /* 0x000fe200078e0a07 */
[----:B------:R-:W-:Y:S01]  /*0da0*/  IABS R75, R80 ;  /* 0x00000050004b7213 */ /* 0x000fe20000000000 */
[----:B------:R-:W-:Y:S01]  /*0db0*/  IMAD.MOV R8, RZ, RZ, -R8 ;  /* 0x000000ffff087224 */ /* 0x000fe200078e0a08 */
[----:B------:R-:W-:Y:S01]  /*0dc0*/  IADD3 R82, PT, PT, R252, 0x3d, RZ ;  /* 0x0000003dfc527810 */ /* 0x000fe20007ffe0ff */
[----:B------:R-:W-:Y:S01]  /*0dd0*/  IMAD R11, R10, R7, R11 ;  /* 0x000000070a0b7224 */ /* 0x000fe200078e020b */
[----:B------:R-:W-:Y:S01]  /*0de0*/  @!P2 IADD3 R9, PT, PT, R9, -R10, RZ ;  /* 0x8000000a0909a210 */ /* 0x000fe20007ffe0ff */
[--C-:B------:R-:W-:Y:S01]  /*0df0*/  @!P0 IMAD.IADD R3, R3, 0x1, -R13.reuse ;  /* 0x0000000103038824 */ /* 0x100fe200078e0a0d */
[----:B------:R-:W-:Y:S01]  /*0e00*/  ISETP.NE.U32.AND P0, PT, R12, RZ, PT ;  /* 0x000000ff0c00720c */ /* 0x000fe20003f05070 */
[----:B------:R-:W-:Y:S01]  /*0e10*/  @!P1 IMAD.IADD R6, R6, 0x1, -R13 ;  /* 0x0000000106069824 */ /* 0x000fe200078e0a0d */
[C---:B------:R-:W-:Y:S01]  /*0e20*/  ISETP.GT.U32.AND P3, PT, R10.reuse, R9, PT ;  /* 0x000000090a00720c */ /* 0x040fe20003f64070 */
[----:B------:R-:W-:Y:S01]  /*0e30*/  IMAD R12, R10, R8, R15 ;  /* 0x000000080a0c7224 */ /* 0x000fe200078e020f */
[C---:B------:R-:W-:Y:S01]  /*0e40*/  ISETP.GT.U32.AND P5, PT, R13.reuse, R3, PT ;  /* 0x000000030d00720c */ /* 0x040fe20003fa4070 */
[C---:B------:R-:W-:Y:S01]  /*0e50*/  VIADD R22, R252.reuse, 0x8 ;  /* 0x00000008fc167836 */ /* 0x040fe20000000000 */
[----:B------:R-:W-:Y:S01]  /*0e60*/  ISETP.GT.U32.AND P6, PT, R13, R6, PT ;  /* 0x000000060d00720c */ /* 0x000fe20003fc4070 */
[----:B------:R-:W-:Y:S01]  /*0e70*/  VIADD R26, R252, 0xd ;  /* 0x0000000dfc1a7836 */ /* 0x000fe20000000000 */
[----:B------:R-:W-:Y:S01]  /*0e80*/  ISETP.GE.AND P1, PT, R14, RZ, PT ;  /* 0x000000ff0e00720c */ /* 0x000fe20003f26270 */
[C---:B------:R-:W-:Y:S01]  /*0e90*/  VIADD R14, R252.reuse, 0x3 ;  /* 0x00000003fc0e7836 */ /* 0x040fe20000000000 */
[----:B------:R-:W-:Y:S01]  /*0ea0*/  ISETP.GE.AND P2, PT, R17, RZ, PT ;  /* 0x000000ff1100720c */ /* 0x000fe20003f46270 */
[C---:B------:R-:W-:Y:S01]  /*0eb0*/  VIADD R27, R252.reuse, 0xe ;  /* 0x0000000efc1b7836 */ /* 0x040fe20000000000 */
[----:B------:R-:W-:Y:S01]  /*0ec0*/  IABS R17, R20 ;  /* 0x0000001400117213 */ /* 0x000fe20000000000 */
[C---:B------:R-:W-:Y:S01]  /*0ed0*/  VIADD R29, R252.reuse, 0x10 ;  /* 0x00000010fc1d7836 */ /* 0x040fe20000000000 */
[----:B--2---:R-:W-:Y:S01]  /*0ee0*/  IABS R19, R22 ;  /* 0x0000001600137213 */ /* 0x004fe20000000000 */
[C---:B------:R-:W-:Y:S01]  /*0ef0*/  VIADD R33, R252.reuse, 0x14 ;  /* 0x00000014fc217836 */ /* 0x040fe20000000000 */
[----:B------:R-:W-:Y:S01]  /*0f00*/  @!P3 IADD3 R9, PT, PT, R9, -R10, RZ ;  /* 0x8000000a0909b210 */ /* 0x000fe20007ffe0ff */
[----:B------:R-:W-:Y:S01]  /*0f10*/  VIADD R32, R252, 0x13 ;  /* 0x00000013fc207836 */ /* 0x000fe20000000000 */
[----:B------:R-:W-:Y:S01]  /*0f20*/  @!P5 IADD3 R3, PT, PT, R3, -R13, RZ ;  /* 0x8000000d0303d210 */ /* 0x000fe20007ffe0ff */
[----:B------:R-:W-:Y:S01]  /*0f30*/  @!P6 IMAD.IADD R6, R6, 0x1, -R13 ;  /* 0x000000010606e824 */ /* 0x000fe200078e0a0d */
[----:B------:R-:W-:Y:S01]  /*0f40*/  ISETP.GE.AND P6, PT, R18, RZ, PT ;  /* 0x000000ff1200720c */ /* 0x000fe20003fc6270 */
[----:B-1----:R-:W-:Y:S01]  /*0f50*/  VIADD R18, R252, 0x4 ;  /* 0x00000004fc127836 */ /* 0x002fe20000000000 */
[C---:B------:R-:W-:Y:S01]  /*0f60*/  ISETP.GT.U32.AND P3, PT, R10.reuse, R11, PT ;  /* 0x0000000b0a00720c */ /* 0x040fe20003f64070 */
[----:B------:R-:W-:Y:S01]  /*0f70*/  @!P4 IMAD.MOV R3, RZ, RZ, -R3 ;  /* 0x000000ffff03c224 */ /* 0x000fe200078e0a03 */
[----:B------:R-:W-:Y:S01]  /*0f80*/  ISETP.GT.U32.AND P4, PT, R10, R12, PT ;  /* 0x0000000c0a00720c */ /* 0x000fe20003f84070 */
[----:B------:R-:W-:Y:S01]  /*0f90*/  VIADD R37, R252, 0x19 ;  /* 0x00000019fc257836 */ /* 0x000fe20000000000 */
[----:B------:R-:W-:Y:S01]  /*0fa0*/  ISETP.NE.AND P5, PT, R4, RZ, PT ;  /* 0x000000ff0400720c */ /* 0x000fe20003fa5270 */
[C---:B------:R-:W-:Y:S01]  /*0fb0*/  VIADD R39, R252.reuse, 0x1a ;  /* 0x0000001afc277836 */ /* 0x040fe20000000000 */
[----:B------:R-:W-:Y:S01]  /*0fc0*/  LOP3.LUT R4, RZ, R4, RZ, 0x33, !PT ;  /* 0x00000004ff047212 */ /* 0x000fe200078e33ff */
[C---:B------:R-:W-:Y:S01]  /*0fd0*/  VIADD R50, R252.reuse, 0x21 ;  /* 0x00000021fc327836 */ /* 0x040fe20000000000 */
[----:B------:R-:W-:Y:S01]  /*0fe0*/  IABS R13, R14 ;  /* 0x0000000e000d7213 */ /* 0x000fe20000000000 */
[----:B------:R-:W-:Y:S01]  /*0ff0*/  VIADD R48, R252, 0x20 ;  /* 0x00000020fc307836 */ /* 0x000fe20000000000 */
[----:B------:R-:W-:Y:S01]  /*1000*/  SEL R3, R4, R3, !P5 ;  /* 0x0000000304037207 */ /* 0x000fe20006800000 */
[----:B------:R-:W-:Y:S01]  /*1010*/  VIADD R62, R252, 0x2b ;  /* 0x0000002bfc3e7836 */ /* 0x000fe20000000000 */
[----:B------:R-:W-:Y:S01]  /*1020*/  @!P6 IADD3 R6, PT, PT, -R6, RZ, RZ ;  /* 0x000000ff0606e210 */ /* 0x000fe20007ffe1ff */
[--C-:B------:R-:W-:Y:S01]  /*1030*/  @!P3 IMAD.IADD R11, R11, 0x1, -R10.reuse ;  /* 0x000000010b0bb824 */ /* 0x100fe200078e0a0a */
[----:B------:R-:W-:Y:S01]  /*1040*/  IABS R7, R18 ;  /* 0x0000001200077213 */ /* 0x000fe20000000000 */
[----:B------:R-:W-:Y:S01]  /*1050*/  @!P4 IMAD.IADD R12, R12, 0x1, -R10 ;  /* 0x000000010c0cc824 */ /* 0x000fe200078e0a0a */
[----:B------:R-:W-:Y:S01]  /*1060*/  SEL R8, R4, R6, !P5 ;  /* 0x0000000604087207 */ /* 0x000fe20006800000 */
[----:B------:R-:W-:Y:S01]  /*1070*/  IMAD.HI.U32 R4, R2, R13, RZ ;  /* 0x0000000d02047227 */ /* 0x000fe200078e00ff */
[----:B------:R-:W-:-:S02]  /*1080*/  ISETP.GT.U32.AND P3, PT, R10, R11, PT ;  /* 0x0000000b0a00720c */ /* 0x000fc40003f64070 */
[----:B------:R-:W-:Y:S01]  /*1090*/  ISETP.GE.AND P6, PT, R16, RZ, PT ;  /* 0x000000ff1000720c */ /* 0x000fe20003fc6270 */
[----:B------:R-:W-:Y:S01]  /*10a0*/  VIADD R16, R252, 0x5 ;  /* 0x00000005fc107836 */ /* 0x000fe20000000000 */
[----:B------:R-:W-:Y:S01]  /*10b0*/  IADD3 R4, PT, PT, -R4, RZ, RZ ;  /* 0x000000ff04047210 */ /* 0x000fe20007ffe1ff */
[----:B------:R-:W-:Y:S01]  /*10c0*/  IMAD.HI.U32 R6, R2, R7, RZ ;  /* 0x0000000702067227 */ /* 0x000fe200078e00ff */
[----:B------:R-:W-:Y:S02]  /*10d0*/  ISETP.GT.U32.AND P4, PT, R10, R12, PT ;  /* 0x0000000c0a00720c */ /* 0x000fe40003f84070 */
[----:B------:R-:W-:Y:S01]  /*10e0*/  IABS R15, R16 ;  /* 0x00000010000f7213 */ /* 0x000fe20000000000 */
[----:B------:R-:W-:Y:S01]  /*10f0*/  IMAD.MOV R6, RZ, RZ, -R6 ;  /* 0x000000ffff067224 */ /* 0x000fe200078e0a06 */
[----:B------:R-:W-:Y:S01]  /*1100*/  ISETP.GE.AND P5, PT, R14, RZ, PT ;  /* 0x000000ff0e00720c */ /* 0x000fe20003fa6270 */
[C---:B------:R-:W-:Y:S01]  /*1110*/  IMAD R13, R10.reuse, R4, R13 ;  /* 0x000000040a0d7224 */ /* 0x040fe200078e020d */
[----:B------:R-:W-:Y:S01]  /*1120*/  IABS R41, R39 ;  /* 0x0000002700297213 */ /* 0x000fe20000000000 */
[----:B------:R-:W-:Y:S01]  /*1130*/  IMAD R14, R10, R6, R7 ;  /* 0x000000060a0e7224 */ /* 0x000fe200078e0207 */
[----:B------:R-:W-:Y:S01]  /*1140*/  @!P3 IADD3 R11, PT, PT, R11, -R10, RZ ;  /* 0x8000000a0b0bb210 */ /* 0x000fe20007ffe0ff */
[----:B------:R-:W-:Y:S01]  /*1150*/  IMAD.HI.U32 R4, R2, R15, RZ ;  /* 0x0000000f02047227 */ /* 0x000fe200078e00ff */
[----:B------:R-:W-:-:S02]  /*1160*/  ISETP.GT.U32.AND P3, PT, R10, R13, PT ;  /* 0x0000000d0a00720c */ /* 0x000fc40003f64070 */
[----:B------:R-:W-:Y:S01]  /*1170*/  IABS R47, R48 ;  /* 0x00000030002f7213 */ /* 0x000fe20000000000 */
[----:B------:R-:W-:Y:S01]  /*1180*/  @!P4 IMAD.IADD R12, R12, 0x1, -R10 ;  /* 0x000000010c0cc824 */ /* 0x000fe200078e0a0a */
[----:B------:R-:W-:Y:S01]  /*1190*/  ISETP.GT.U32.AND P4, PT, R10, R14, PT ;  /* 0x0000000e0a00720c */ /* 0x000fe20003f84070 */
[----:B------:R-:W-:Y:S01]  /*11a0*/  IMAD.MOV R4, RZ, RZ, -R4 ;  /* 0x000000ffff047224 */ /* 0x000fe200078e0a04 */
[----:B------:R-:W-:Y:S01]  /*11b0*/  IABS R55, R62 ;  /* 0x0000003e00377213 */ /* 0x000fe20000000000 */
[----:B------:R-:W-:Y:S01]  /*11c0*/  IMAD.HI.U32 R6, R2, R17, RZ ;  /* 0x0000001102067227 */ /* 0x000fe200078e00ff */
[----:B------:R-:W-:Y:S02]  /*11d0*/  @!P6 IADD3 R12, PT, PT, -R12, RZ, RZ ;  /* 0x000000ff0c0ce210 */ /* 0x000fe40007ffe1ff */
[----:B------:R-:W-:Y:S01]  /*11e0*/  IADD3 R90, PT, PT, R252, 0x4a, RZ ;  /* 0x0000004afc5a7810 */ /* 0x000fe20007ffe0ff */
[----:B------:R-:W-:Y:S01]  /*11f0*/  IMAD R15, R10, R4, R15 ;  /* 0x000000040a0f7224 */ /* 0x000fe200078e020f */
[----:B------:R-:W-:Y:S01]  /*1200*/  IADD3 R6, PT, PT, -R6, RZ, RZ ;  /* 0x000000ff06067210 */ /* 0x000fe20007ffe1ff */
[--C-:B------:R-:W-:Y:S01]  /*1210*/  @!P3 IMAD.IADD R13, R13, 0x1, -R10.reuse ;  /* 0x000000010d0db824 */ /* 0x100fe200078e0a0a */
[----:B------:R-:W-:Y:S01]  /*1220*/  IABS R93, R90 ;  /* 0x0000005a005d7213 */ /* 0x000fe20000000000 */
[----:B------:R-:W-:Y:S01]  /*1230*/  IMAD.MOV.U32 R4, RZ, RZ, R9 ;  /* 0x000000ffff047224 */ /* 0x000fe200078e0009 */
[----:B------:R-:W-:Y:S01]  /*1240*/  ISETP.GT.U32.AND P3, PT, R10, R15, PT ;  /* 0x0000000f0a00720c */ /* 0x000fe20003f64070 */
[----:B------:R-:W-:Y:S01]  /*1250*/  @!P4 IMAD.IADD R14, R14, 0x1, -R10 ;  /* 0x000000010e0ec824 */ /* 0x000fe200078e0a0a */
[----:B------:R-:W-:Y:S01]  /*1260*/  ISETP.GT.U32.AND P4, PT, R10, R13, PT ;  /* 0x0000000d0a00720c */ /* 0x000fe20003f84070 */
[----:B------:R-:W-:Y:S01]  /*1270*/  IMAD.HI.U32 R7, R2, R23, RZ ;  /* 0x0000001702077227 */ /* 0x000fe200078e00ff */
[----:B------:R-:W-:-:S02]  /*1280*/  @!P2 IADD3 R4, PT, PT, -R4, RZ, RZ ;  /* 0x000000ff0404a210 */ /* 0x000fc40007ffe1ff */
[----:B------:R-:W-:Y:S01]  /*1290*/  ISETP.GE.AND P2, PT, R18, RZ, PT ;  /* 0x000000ff1200720c */ /* 0x000fe20003f46270 */
[----:B------:R-:W-:Y:S01]  /*12a0*/  IMAD.MOV R7, RZ, RZ, -R7 ;  /* 0x000000ffff077224 */ /* 0x000fe200078e0a07 */
[----:B------:R-:W-:Y:S01]  /*12b0*/  IABS R9, R24 ;  /* 0x0000001800097213 */ /* 0x000fe20000000000 */
[----:B------:R-:W-:Y:S01]  /*12c0*/  IMAD R18, R10, R6, R17 ;  /* 0x000000060a127224 */ /* 0x000fe200078e0211 */
[----:B------:R-:W-:Y:S01]  /*12d0*/  IADD3 R124, PT, PT, R252, 0x68, RZ ;  /* 0x00000068fc7c7810 */ /* 0x000fe20007ffe0ff */
[----:B------:R-:W-:Y:S01]  /*12e0*/  IMAD.HI.U32 R6, R2, R19, RZ ;  /* 0x0000001302067227 */ /* 0x000fe200078e00ff */
[----:B------:R-:W-:Y:S02]  /*12f0*/  IADD3 R174, PT, PT, R252, 0x69, RZ ;  /* 0x00000069fcae7810 */ /* 0x000fe40007ffe0ff */
[----:B------:R-:W-:Y:S01]  /*1300*/  IABS R115, R124 ;  /* 0x0000007c00737213 */ /* 0x000fe20000000000 */
[--C-:B------:R-:W-:Y:S01]  /*1310*/  @!P3 IMAD.IADD R15, R15, 0x1, -R10.reuse ;  /* 0x000000010f0fb824 */ /* 0x100fe200078e0a0a */
[C---:B------:R-:W-:Y:S01]  /*1320*/  ISETP.GT.U32.AND P3, PT, R10.reuse, R14, PT ;  /* 0x0000000e0a00720c */ /* 0x040fe20003f64070 */
[----:B------:R-:W-:Y:S01]  /*1330*/  IMAD R23, R10, R7, R23 ;  /* 0x000000070a177224 */ /* 0x000fe200078e0217 */
[----:B------:R-:W-:Y:S01]  /*1340*/  IADD3 R6, PT, PT, -R6, RZ, RZ ;  /* 0x000000ff06067210 */ /* 0x000fe20007ffe1ff */
[----:B------:R-:W-:Y:S01]  /*1350*/  @!P1 IMAD.MOV R11, RZ, RZ, -R11 ;  /* 0x000000ffff0b9224 */ /* 0x000fe200078e0a0b */
[C---:B------:R-:W-:Y:S01]  /*1360*/  ISETP.GT.U32.AND P1, PT, R10.reuse, R15, PT ;  /* 0x0000000f0a00720c */ /* 0x040fe20003f24070 */
[----:B------:R-:W-:Y:S01]  /*1370*/  @!P4 IMAD.IADD R13, R13, 0x1, -R10 ;  /* 0x000000010d0dc824 */ /* 0x000fe200078e0a0a */
[C---:B------:R-:W-:Y:S01]  /*1380*/  ISETP.GT.U32.AND P6, PT, R10.reuse, R23, PT ;  /* 0x000000170a00720c */ /* 0x040fe20003fc4070 */
[----:B------:R-:W-:Y:S01]  /*1390*/  IMAD.MOV.U32 R7, RZ, RZ, R9 ;  /* 0x000000ffff077224 */ /* 0x000fe200078e0009 */
[----:B------:R-:W-:Y:S01]  /*13a0*/  ISETP.GT.U32.AND P4, PT, R10, R18, PT ;  /* 0x000000120a00720c */ /* 0x000fe20003f84070 */
[----:B------:R-:W-:Y:S01]  /*13b0*/  @!P5 IMAD.MOV R13, RZ, RZ, -R13 ;  /* 0x000000ffff0dd224 */ /* 0x000fe200078e0a0d */
[----:B------:R-:W-:Y:S01]  /*13c0*/  ISETP.GE.AND P5, PT, R16, RZ, PT ;  /* 0x000000ff1000720c */ /* 0x000fe20003fa6270 */
[----:B------:R-:W-:Y:S01]  /*13d0*/  IMAD R30, R10, R6, R19 ;  /* 0x000000060a1e7224 */ /* 0x000fe200078e0213 */
[----:B------:R-:W-:Y:S01]  /*13e0*/  IABS R19, R27 ;  /* 0x0000001b00137213 */ /* 0x000fe20000000000 */
[----:B------:R-:W-:Y:S01]  /*13f0*/  IMAD.HI.U32 R6, R2, R7, RZ ;  /* 0x0000000702067227 */ /* 0x000fe200078e00ff */
[----:B------:R-:W-:-:S02]  /*1400*/  @!P3 IADD3 R14, PT, PT, R14, -R10, RZ ;  /* 0x8000000a0e0eb210 */ /* 0x000fc40007ffe0ff */
[----:B------:R-:W-:Y:S01]  /*1410*/  ISETP.GT.U32.AND P3, PT, R10, R30, PT ;  /* 0x0000001e0a00720c */ /* 0x000fe20003f64070 */
[----:B------:R-:W-:Y:S01]  /*1420*/  IMAD.MOV R6, RZ, RZ, -R6 ;  /* 0x000000ffff067224 */ /* 0x000fe200078e0a06 */
[----:B------:R-:W-:Y:S01]  /*1430*/  IABS R113, R174 ;  /* 0x000000ae00717213 */ /* 0x000fe20000000000 */
[C---:B------:R-:W-:Y:S01]  /*1440*/  VIADD R16, R252.reuse, 0xa ;  /* 0x0000000afc107836 */ /* 0x040fe20000000000 */
[----:B------:R-:W-:Y:S01]  /*1450*/  IADD3 R126, PT, PT, R252, 0x6d, RZ ;  /* 0x0000006dfc7e7810 */ /* 0x000fe20007ffe0ff */
[--C-:B------:R-:W-:Y:S01]  /*1460*/  @!P1 IMAD.IADD R15, R15, 0x1, -R10.reuse ;  /* 0x000000010f0f9824 */ /* 0x100fe200078e0a0a */
[----:B------:R-:W-:Y:S01]  /*1470*/  ISETP.GE.AND P1, PT, R20, RZ, PT ;  /* 0x000000ff1400720c */ /* 0x000fe20003f26270 */
[----:B------:R-:W-:Y:S01]  /*1480*/  IMAD R34, R10, R6, R7 ;  /* 0x000000060a227224 */ /* 0x000fe200078e0207 */
[----:B------:R-:W-:Y:S01]  /*1490*/  IABS R35, R16 ;  /* 0x0000001000237213 */ /* 0x000fe20000000000 */
[----:B------:R-:W-:Y:S01]  /*14a0*/  @!P6 IMAD.IADD R23, R23, 0x1, -R10 ;  /* 0x000000011717e824 */ /* 0x000fe200078e0a0a */
[----:B------:R-:W-:Y:S01]  /*14b0*/  @!P4 IADD3 R18, PT, PT, R18, -R10, RZ ;  /* 0x8000000a1212c210 */ /* 0x000fe20007ffe0ff */
[----:B------:R-:W-:Y:S01]  /*14c0*/  VIADD R20, R252, 0xb ;  /* 0x0000000bfc147836 */ /* 0x000fe20000000000 */
[----:B------:R-:W-:Y:S01]  /*14d0*/  ISETP.GE.AND P4, PT, R21, RZ, PT ;  /* 0x000000ff1500720c */ /* 0x000fe20003f86270 */
[----:B------:R-:W-:Y:S01]  /*14e0*/  @!P5 IMAD.MOV R15, RZ, RZ, -R15 ;  /* 0x000000ffff0fd224 */ /* 0x000fe200078e0a0f */
[C---:B------:R-:W-:Y:S01]  /*14f0*/  ISETP.GT.U32.AND P5, PT, R10.reuse, R34, PT ;  /* 0x000000220a00720c */ /* 0x040fe20003fa4070 */
[----:B------:R-:W-:Y:S01]  /*1500*/  @!P2 IMAD.MOV R14, RZ, RZ, -R14 ;  /* 0x000000ffff0ea224 */ /* 0x000fe200078e0a0e */
[----:B------:R-:W-:Y:S01]  /*1510*/  ISETP.GT.U32.AND P2, PT, R10, R23, PT ;  /* 0x000000170a00720c */ /* 0x000fe20003f44070 */
[----:B------:R-:W-:Y:S01]  /*1520*/  IMAD.HI.U32 R6, R2, R35, RZ ;  /* 0x0000002302067227 */ /* 0x000fe200078e00ff */
[----:B------:R-:W-:-:S02]  /*1530*/  ISETP.GT.U32.AND P6, PT, R10, R18, PT ;  /* 0x000000120a00720c */ /* 0x000fc40003fc4070 */
[----:B------:R-:W-:Y:S01]  /*1540*/  IABS R9, R20 ;  /* 0x0000001400097213 */ /* 0x000fe20000000000 */
[----:B------:R-:W-:Y:S01]  /*1550*/  VIADD R63, R252, 0x2c ;  /* 0x0000002cfc3f7836 */ /* 0x000fe20000000000 */
[----:B------:R-:W-:Y:S01]  /*1560*/  @!P3 IADD3 R30, PT, PT, R30, -R10, RZ ;  /* 0x8000000a1e1eb210 */ /* 0x000fe20007ffe0ff */
[----:B------:R-:W-:Y:S01]  /*1570*/  VIADD R72, R252, 0x38 ;  /* 0x00000038fc487836 */ /* 0x000fe20000000000 */
[----:B------:R-:W-:Y:S01]  /*1580*/  IADD3 R7, PT, PT, -R6, RZ, RZ ;  /* 0x000000ff06077210 */ /* 0x000fe20007ffe1ff */
[----:B------:R-:W-:Y:S01]  /*1590*/  IMAD.HI.U32 R6, R2, R9, RZ ;  /* 0x0000000902067227 */ /* 0x000fe200078e00ff */
[----:B------:R-:W-:Y:S02]  /*15a0*/  ISETP.GT.U32.AND P3, PT, R10, R30, PT ;  /* 0x0000001e0a00720c */ /* 0x000fe40003f64070 */
[-C--:B------:R-:W-:Y:S01]  /*15b0*/  @!P5 IADD3 R34, PT, PT, R34, -R10.reuse, RZ ;  /* 0x8000000a2222d210 */ /* 0x080fe20007ffe0ff */
[----:B------:R-:W-:Y:S01]  /*15c0*/  IMAD.MOV R6, RZ, RZ, -R6 ;  /* 0x000000ffff067224 */ /* 0x000fe200078e0a06 */
[----:B------:R-:W-:Y:S01]  /*15d0*/  @!P2 IADD3 R23, PT, PT, R23, -R10, RZ ;  /* 0x8000000a1717a210 */ /* 0x000fe20007ffe0ff */
[--C-:B------:R-:W-:Y:S01]  /*15e0*/  @!P6 IMAD.IADD R18, R18, 0x1, -R10.reuse ;  /* 0x000000011212e824 */ /* 0x100fe200078e0a0a */
[----:B------:R-:W-:Y:S01]  /*15f0*/  ISETP.GE.AND P5, PT, R16, RZ, PT ;  /* 0x000000ff1000720c */ /* 0x000fe20003fa6270 */
[----:B------:R-:W-:Y:S01]  /*1600*/  IMAD R16, R10, R6, R9 ;  /* 0x000000060a107224 */ /* 0x000fe200078e0209 */
[----:B------:R-:W-:Y:S01]  /*1610*/  ISETP.GE.AND P6, PT, R22, RZ, PT ;  /* 0x000000ff1600720c */ /* 0x000fe20003fc6270 */
[----:B------:R-:W-:Y:S01]  /*1620*/  VIADD R22, R252, 0xc ;  /* 0x0000000cfc167836 */ /* 0x000fe20000000000 */
[----:B------:R-:W-:Y:S01]  /*1630*/  IABS R21, R26 ;  /* 0x0000001a00157213 */ /* 0x000fe20000000000 */
[----:B------:R-:W-:Y:S01]  /*1640*/  IMAD R35, R10, R7, R35 ;  /* 0x000000070a237224 */ /* 0x000fe200078e0223 */
[----:B------:R-:W-:Y:S01]  /*1650*/  @!P1 IADD3 R18, PT, PT, -R18, RZ, RZ ;  /* 0x000000ff12129210 */ /* 0x000fe20007ffe1ff */
[----:B------:R-:W-:Y:S01]  /*1660*/  @!P4 IMAD.MOV R23, RZ, RZ, -R23 ;  /* 0x000000ffff17c224 */ /* 0x000fe200078e0a17 */
[----:B------:R-:W-:Y:S01]  /*1670*/  ISETP.GT.U32.AND P4, PT, R10, R16, PT ;  /* 0x000000100a00720c */ /* 0x000fe20003f84070 */
[----:B------:R-:W-:Y:S01]  /*1680*/  @!P3 IMAD.IADD R30, R30, 0x1, -R10 ;  /* 0x000000011e1eb824 */ /* 0x000fe200078e0a0a */
[----:B------:R-:W-:Y:S01]  /*1690*/  IABS R17, R22 ;  /* 0x0000001600117213 */ /* 0x000fe20000000000 */
[----:B------:R-:W-:Y:S01]  /*16a0*/  IMAD.HI.U32 R7, R2, R19, RZ ;  /* 0x0000001302077227 */ /* 0x000fe200078e00ff */
[----:B------:R-:W-:-:S02]  /*16b0*/  ISETP.GT.U32.AND P3, PT, R10, R35, PT ;  /* 0x000000230a00720c */ /* 0x000fc40003f64070 */
[----:B------:R-:W-:Y:S01]  /*16c0*/  ISETP.GE.AND P2, PT, R24, RZ, PT ;  /* 0x000000ff1800720c */ /* 0x000fe20003f46270 */
[----:B------:R-:W-:Y:S01]  /*16d0*/  IMAD.HI.U32 R6, R2, R17, RZ ;  /* 0x0000001102067227 */ /* 0x000fe200078e00ff */
[----:B------:R-:W-:Y:S02]  /*16e0*/  IABS R57, R63 ;  /* 0x0000003f00397213 */ /* 0x000fe40000000000 */
[----:B------:R-:W-:Y:S01]  /*16f0*/  IABS R71, R72 ;  /* 0x0000004800477213 */ /* 0x000fe20000000000 */
[----:B------:R-:W-:Y:S01]  /*1700*/  IMAD.MOV R6, RZ, RZ, -R6 ;  /* 0x000000ffff067224 */ /* 0x000fe200078e0a06 */
[----:B------:R-:W-:Y:S01]  /*1710*/  IADD3 R173, PT, PT, R252, 0x70, RZ ;  /* 0x00000070fcad7810 */ /* 0x000fe20007ffe0ff */
[--C-:B------:R-:W-:Y:S01]  /*1720*/  @!P4 IMAD.IADD R16, R16, 0x1, -R10.reuse ;  /* 0x000000011010c824 */ /* 0x100fe200078e0a0a */
[----:B------:R-:W-:Y:S01]  /*1730*/  IADD3 R170, PT, PT, R252, 0x74, RZ ;  /* 0x00000074fcaa7810 */ /* 0x000fe20007ffe0ff */
[C---:B------:R-:W-:Y:S01]  /*1740*/  IMAD R17, R10.reuse, R6, R17 ;  /* 0x000000060a117224 */ /* 0x040fe200078e0211 */
[----:B------:R-:W-:Y:S01]  /*1750*/  IABS R165, R173 ;  /* 0x000000ad00a57213 */ /* 0x000fe20000000000 */
[----:B------:R-:W-:Y:S01]  /*1760*/  @!P3 IMAD.IADD R35, R35, 0x1, -R10 ;  /* 0x000000012323b824 */ /* 0x000fe200078e0a0a */
[----:B------:R-:W-:Y:S01]  /*1770*/  ISETP.GT.U32.AND P3, PT, R10, R34, PT ;  /* 0x000000220a00720c */ /* 0x000fe20003f64070 */
[----:B------:R-:W-:Y:S01]  /*1780*/  IMAD.HI.U32 R6, R2, R21, RZ ;  /* 0x0000001502067227 */ /* 0x000fe200078e00ff */
[----:B------:R-:W-:-:S02]  /*1790*/  ISETP.GT.U32.AND P4, PT, R10, R16, PT ;  /* 0x000000100a00720c */ /* 0x000fc40003f84070 */
[----:B------:R-:W-:Y:S01]  /*17a0*/  ISETP.GT.U32.AND P1, PT, R10, R35, PT ;  /* 0x000000230a00720c */ /* 0x000fe20003f24070 */
[----:B------:R-:W-:Y:S01]  /*17b0*/  @!P6 IMAD.MOV R30, RZ, RZ, -R30 ;  /* 0x000000ffff1ee224 */ /* 0x000fe200078e0a1e */
[----:B------:R-:W-:Y:S01]  /*17c0*/  IADD3 R9, PT, PT, -R6, RZ, RZ ;  /* 0x000000ff06097210 */ /* 0x000fe20007ffe1ff */
[----:B------:R-:W-:Y:S01]  /*17d0*/  IMAD.HI.U32 R6, R2, R25, RZ ;  /* 0x0000001902067227 */ /* 0x000fe200078e00ff */
[----:B------:R-:W-:Y:S02]  /*17e0*/  ISETP.GE.AND P6, PT, R20, RZ, PT ;  /* 0x000000ff1400720c */ /* 0x000fe40003fc6270 */
[----:B------:R-:W-:Y:S01]  /*17f0*/  IADD3 R172, PT, PT, R252, 0x73, RZ ;  /* 0x00000073fcac7810 */ /* 0x000fe20007ffe0ff */
[----:B------:R-:W-:Y:S01]  /*1800*/  IMAD.MOV R7, RZ, RZ, -R7 ;  /* 0x000000ffff077224 */ /* 0x000fe200078e0a07 */
[----:B------:R-:W-:Y:S01]  /*1810*/  IADD3 R6, PT, PT, -R6, RZ, RZ ;  /* 0x000000ff06067210 */ /* 0x000fe20007ffe1ff */
[----:B------:R-:W-:Y:S01]  /*1820*/  IMAD R21, R10, R9, R21 ;  /* 0x000000090a157224 */ /* 0x000fe200078e0215 */
[-C--:B------:R-:W-:Y:S01]  /*1830*/  @!P3 IADD3 R34, PT, PT, R34, -R10.reuse, RZ ;  /* 0x8000000a2222b210 */ /* 0x080fe20007ffe0ff */
[----:B------:R-:W-:Y:S01]  /*1840*/  IMAD R20, R10, R7, R19 ;  /* 0x000000070a147224 */ /* 0x000fe200078e0213 */
[----:B------:R-:W-:Y:S01]  /*1850*/  @!P4 IADD3 R16, PT, PT, R16, -R10, RZ ;  /* 0x8000000a1010c210 */ /* 0x000fe20007ffe0ff */
[C---:B------:R-:W-:Y:S01]  /*1860*/  IMAD R24, R10.reuse, R6, R25 ;  /* 0x000000060a187224 */ /* 0x040fe200078e0219 */
[C---:B------:R-:W-:Y:S01]  /*1870*/  ISETP.GT.U32.AND P3, PT, R10.reuse, R17, PT ;  /* 0x000000110a00720c */ /* 0x040fe20003f64070 */
[----:B------:R-:W-:Y:S01]  /*1880*/  @!P1 IMAD.IADD R35, R35, 0x1, -R10 ;  /* 0x0000000123239824 */ /* 0x000fe200078e0a0a */
[C---:B------:R-:W-:Y:S01]  /*1890*/  ISETP.GT.U32.AND P4, PT, R10.reuse, R20, PT ;  /* 0x000000140a00720c */ /* 0x040fe20003f84070 */
[----:B------:R-:W-:Y:S01]  /*18a0*/  @!P6 IMAD.MOV R16, RZ, RZ, -R16 ;  /* 0x000000ffff10e224 */ /* 0x000fe200078e0a10 */
[----:B------:R-:W-:Y:S01]  /*18b0*/  IABS R7, R29 ;  /* 0x0000001d00077213 */ /* 0x000fe20000000000 */
[----:B------:R-:W-:Y:S01]  /*18c0*/  @!P5 IMAD.MOV R35, RZ, RZ, -R35 ;  /* 0x000000ffff23d224 */ /* 0x000fe200078e0a23 */
[----:B------:R-:W-:Y:S01]  /*18d0*/  ISETP.GT.U32.AND P6, PT, R10, R24, PT ;  /* 0x000000180a00720c */ /* 0x000fe20003fc4070 */
[----:B------:R-:W-:Y:S01]  /*18e0*/  @!P2 IMAD.MOV R34, RZ, RZ, -R34 ;  /* 0x000000ffff22a224 */ /* 0x000fe200078e0a22 */
[----:B------:R-:W-:Y:S01]  /*18f0*/  ISETP.GE.AND P5, PT, R26, RZ, PT ;  /* 0x000000ff1a00720c */ /* 0x000fe20003fa6270 */
[----:B------:R-:W-:Y:S01]  /*1900*/  IMAD.HI.U32 R6, R2, R7, RZ ;  /* 0x0000000702067227 */ /* 0x000fe200078e00ff */
[----:B------:R-:W-:-:S02]  /*1910*/  ISETP.GE.AND P1, PT, R22, RZ, PT ;  /* 0x000000ff1600720c */ /* 0x000fc40003f26270 */
[----:B------:R-:W-:Y:S01]  /*1920*/  IABS R9, R33 ;  /* 0x0000002100097213 */ /* 0x000fe20000000000 */
[----:B------:R-:W-:Y:S01]  /*1930*/  VIADD R26, R252, 0x11 ;  /* 0x00000011fc1a7836 */ /* 0x000fe20000000000 */
[----:B------:R-:W-:Y:S01]  /*1940*/  IADD3 R6, PT, PT, -R6, RZ, RZ ;  /* 0x000000ff06067210 */ /* 0x000fe20007ffe1ff */
[--C-:B------:R-:W-:Y:S01]  /*1950*/  @!P3 IMAD.IADD R17, R17, 0x1, -R10.reuse ;  /* 0x000000011111b824 */ /* 0x100fe200078e0a0a */
[----:B------:R-:W-:Y:S01]  /*1960*/  ISETP.GT.U32.AND P3, PT, R10, R21, PT ;  /* 0x000000150a00720c */ /* 0x000fe20003f64070 */
[----:B------:R-:W-:Y:S01]  /*1970*/  @!P4 IMAD.IADD R20, R20, 0x1, -R10 ;  /* 0x000000011414c824 */ /* 0x000fe200078e0a0a */
[----:B------:R-:W-:Y:S01]  /*1980*/  IABS R19, R26 ;  /* 0x0000001a00137213 */ /* 0x000fe20000000000 */
[----:B------:R-:W-:Y:S01]  /*1990*/  IMAD R22, R10, R6, R7 ;  /* 0x000000060a167224 */ /* 0x000fe200078e0207 */
[----:B------:R-:W-:Y:S01]  /*19a0*/  @!P6 IADD3 R24, PT, PT, R24, -R10, RZ ;  /* 0x8000000a1818e210 */ /* 0x000fe20007ffe0ff */
[----:B------:R-:W-:Y:S01]  /*19b0*/  VIADD R73, R252, 0x39 ;  /* 0x00000039fc497836 */ /* 0x000fe20000000000 */
[----:B------:R-:W-:Y:S01]  /*19c0*/  ISETP.GT.U32.AND P6, PT, R10, R20, PT ;  /* 0x000000140a00720c */ /* 0x000fe20003fc4070 */
[----:B------:R-:W-:Y:S01]  /*19d0*/  IMAD.HI.U32 R6, R2, R19, RZ ;  /* 0x0000001302067227 */ /* 0x000fe200078e00ff */
[----:B------:R-:W-:-:S02]  /*19e0*/  ISETP.GT.U32.AND P2, PT, R10, R17, PT ;  /* 0x000000110a00720c */ /* 0x000fc40003f44070 */
[----:B------:R-:W-:Y:S01]  /*19f0*/  IABS R25, R32 ;  /* 0x0000002000197213 */ /* 0x000fe20000000000 */
[----:B------:R-:W-:Y:S01]  /*1a00*/  VIADD R83, R252, 0x3e ;  /* 0x0000003efc537836 */ /* 0x000fe20000000000 */
[----:B------:R-:W-:Y:S01]  /*1a10*/  IADD3 R6, PT, PT, -R6, RZ, RZ ;  /* 0x000000ff06067210 */ /* 0x000fe20007ffe1ff */
[C---:B------:R-:W-:Y:S01]  /*1a20*/  VIADD R84, R252.reuse, 0x3f ;  /* 0x0000003ffc547836 */ /* 0x040fe20000000000 */
[----:B------:R-:W-:Y:S01]  /*1a30*/  @!P3 IADD3 R21, PT, PT, R21, -R10, RZ ;  /* 0x8000000a1515b210 */ /* 0x000fe20007ffe0ff */
[----:B------:R-:W-:Y:S01]  /*1a40*/  VIADD R118, R252, 0x65 ;  /* 0x00000065fc767836 */ /* 0x000fe20000000000 */
[----:B------:R-:W-:Y:S01]  /*1a50*/  ISETP.GE.AND P3, PT, R28, RZ, PT ;  /* 0x000000ff1c00720c */ /* 0x000fe20003f66270 */
[C---:B------:R-:W-:Y:S01]  /*1a60*/  IMAD R19, R10.reuse, R6, R19 ;  /* 0x000000060a137224 */ /* 0x040fe200078e0213 */
[----:B------:R-:W-:Y:S01]  /*1a70*/  ISETP.GT.U32.AND P4, PT, R10, R21, PT ;  /* 0x000000150a00720c */ /* 0x000fe20003f84070 */
[----:B------:R-:W-:Y:S01]  /*1a80*/  VIADD R28, R252, 0x12 ;  /* 0x00000012fc1c7836 */ /* 0x000fe20000000000 */
[----:B------:R-:W-:Y:S01]  /*1a90*/  @!P6 IADD3 R20, PT, PT, R20, -R10, RZ ;  /* 0x8000000a1414e210 */ /* 0x000fe20007ffe0ff */
[----:B------:R-:W-:Y:S01]  /*1aa0*/  @!P2 IMAD.IADD R17, R17, 0x1, -R10 ;  /* 0x000000011111a824 */ /* 0x000fe200078e0a0a */
[----:B------:R-:W-:Y:S01]  /*1ab0*/  ISETP.GT.U32.AND P6, PT, R10, R19, PT ;  /* 0x000000130a00720c */ /* 0x000fe20003fc4070 */
[C---:B------:R-:W-:Y:S01]  /*1ac0*/  VIADD R116, R252.reuse, 0x64 ;  /* 0x00000064fc747836 */ /* 0x040fe20000000000 */
[----:B------:R-:W-:Y:S01]  /*1ad0*/  ISETP.GE.AND P2, PT, R27, RZ, PT ;  /* 0x000000ff1b00720c */ /* 0x000fe20003f46270 */
[----:B------:R-:W-:Y:S01]  /*1ae0*/  @!P1 IMAD.MOV R17, RZ, RZ, -R17 ;  /* 0x000000ffff119224 */ /* 0x000fe200078e0a11 */
[----:B------:R-:W-:Y:S01]  /*1af0*/  IABS R27, R28 ;  /* 0x0000001c001b7213 */ /* 0x000fe20000000000 */
[----:B------:R-:W-:Y:S01]  /*1b00*/  VIADD R122, R252, 0x66 ;  /* 0x00000066fc7a7836 */ /* 0x000fe20000000000 */
[----:B------:R-:W-:Y:S01]  /*1b10*/  ISETP.GT.U32.AND P1, PT, R10, R24, PT ;  /* 0x000000180a00720c */ /* 0x000fe20003f24070 */
[----:B------:R-:W-:Y:S01]  /*1b20*/  VIADD R120, R252, 0x67 ;  /* 0x00000067fc787836 */ /* 0x000fe20000000000 */
[----:B------:R-:W-:Y:S01]  /*1b30*/  IABS R79, R83 ;  /* 0x00000053004f7213 */ /* 0x000fe20000000000 */
[----:B------:R-:W-:Y:S01]  /*1b40*/  IMAD.HI.U32 R6, R2, R27, RZ ;  /* 0x0000001b02067227 */ /* 0x000fe200078e00ff */
[----:B------:R-:W-:-:S02]  /*1b50*/  IABS R119, R122 ;  /* 0x0000007a00777213 */ /* 0x000fc40000000000 */
[----:B------:R-:W-:Y:S01]  /*1b60*/  IABS R121, R120 ;  /* 0x0000007800797213 */ /* 0x000fe20000000000 */
[--C-:B------:R-:W-:Y:S01]  /*1b70*/  @!P4 IMAD.IADD R21, R21, 0x1, -R10.reuse ;  /* 0x000000011515c824 */ /* 0x100fe200078e0a0a */
[----:B------:R-:W-:Y:S01]  /*1b80*/  ISETP.GT.U32.AND P4, PT, R10, R22, PT ;  /* 0x000000160a00720c */ /* 0x000fe20003f84070 */
[----:B------:R-:W-:Y:S01]  /*1b90*/  @!P6 IMAD.IADD R19, R19, 0x1, -R10 ;  /* 0x000000011313e824 */ /* 0x000fe200078e0a0a */
[----:B------:R-:W-:Y:S01]  /*1ba0*/  IABS R159, R170 ;  /* 0x000000aa009f7213 */ /* 0x000fe20000000000 */
[----:B------:R-:W-:Y:S01]  /*1bb0*/  IMAD.MOV R7, RZ, RZ, -R6 ;  /* 0x000000ffff077224 */ /* 0x000fe200078e0a06 */
[----:B------:R-:W-:Y:S01]  /*1bc0*/  @!P5 IADD3 R21, PT, PT, -R21, RZ, RZ ;  /* 0x000000ff1515d210 */ /* 0x000fe20007ffe1ff */
[----:B------:R-:W-:Y:S01]  /*1bd0*/  IMAD.HI.U32 R6, R2, R25, RZ ;  /* 0x0000001902067227 */ /* 0x000fe200078e00ff */
[C---:B------:R-:W-:Y:S02]  /*1be0*/  ISETP.GT.U32.AND P6, PT, R10.reuse, R19, PT ;  /* 0x000000130a00720c */ /* 0x040fe40003fc4070 */
[----:B------:R-:W-:Y:S01]  /*1bf0*/  IABS R161, R172 ;  /* 0x000000ac00a17213 */ /* 0x000fe20000000000 */
[----:B------:R-:W-:Y:S01]  /*1c00*/  IMAD R27, R10, R7, R27 ;  /* 0x000000070a1b7224 */ /* 0x000fe200078e021b */
[----:B------:R-:W-:Y:S01]  /*1c10*/  IADD3 R160, PT, PT, R252, 0x79, RZ ;  /* 0x00000079fca07810 */ /* 0x000fe20007ffe0ff */
[----:B------:R-:W-:Y:S01]  /*1c20*/  IMAD.HI.U32 R7, R2, R9, RZ ;  /* 0x0000000902077227 */ /* 0x000fe200078e00ff */
[----:B------:R-:W-:-:S02]  /*1c30*/  IADD3 R156, PT, PT, R252, 0x7b, RZ ;  /* 0x0000007bfc9c7810 */ /* 0x000fc40007ffe0ff */
[----:B------:R-:W-:Y:S01]  /*1c40*/  @!P4 IADD3 R22, PT, PT, R22, -R10, RZ ;  /* 0x8000000a1616c210 */ /* 0x000fe20007ffe0ff */
[----:B------:R-:W-:Y:S01]  /*1c50*/  IMAD.MOV R7, RZ, RZ, -R7 ;  /* 0x000000ffff077224 */ /* 0x000fe200078e0a07 */
[----:B------:R-:W-:Y:S01]  /*1c60*/  ISETP.GE.AND P4, PT, R26, RZ, PT ;  /* 0x000000ff1a00720c */ /* 0x000fe20003f86270 */
[----:B------:R-:W-:Y:S01]  /*1c70*/  @!P2 IMAD.MOV R20, RZ, RZ, -R20 ;  /* 0x000000ffff14a224 */ /* 0x000fe200078e0a14 */
[C---:B------:R-:W-:Y:S01]  /*1c80*/  ISETP.GT.U32.AND P2, PT, R10.reuse, R27, PT ;  /* 0x0000001b0a00720c */ /* 0x040fe20003f44070 */
[----:B------:R-:W-:Y:S01]  /*1c90*/  IMAD R26, R10, R7, R9 ;  /* 0x000000070a1a7224 */ /* 0x000fe200078e0209 */
[----:B------:R-:W-:Y:S01]  /*1ca0*/  IADD3 R9, PT, PT, R252, 0x15, RZ ;  /* 0x00000015fc097810 */ /* 0x000fe20007ffe0ff */
[----:B------:R-:W-:Y:S01]  /*1cb0*/  @!P6 IMAD.IADD R19, R19, 0x1, -R10 ;  /* 0x000000011313e824 */ /* 0x000fe200078e0a0a */
[C---:B------:R-:W-:Y:S01]  /*1cc0*/  ISETP.GT.U32.AND P5, PT, R10.reuse, R22, PT ;  /* 0x000000160a00720c */ /* 0x040fe20003fa4070 */
[----:B------:R-:W-:Y:S01]  /*1cd0*/  IMAD.MOV R6, RZ, RZ, -R6 ;  /* 0x000000ffff067224 */ /* 0x000fe200078e0a06 */
[----:B------:R-:W-:Y:S01]  /*1ce0*/  ISETP.GT.U32.AND P6, PT, R10, R26, PT ;  /* 0x0000001a0a00720c */ /* 0x000fe20003fc4070 */
[----:B------:R-:W-:Y:S01]  /*1cf0*/  @!P1 IMAD.IADD R24, R24, 0x1, -R10 ;  /* 0x0000000118189824 */ /* 0x000fe200078e0a0a */
[----:B------:R-:W-:Y:S01]  /*1d00*/  ISETP.GE.AND P1, PT, R29, RZ, PT ;  /* 0x000000ff1d00720c */ /* 0x000fe20003f26270 */
[----:B------:R-:W-:Y:S01]  /*1d10*/  VIADD R29, R252, 0x16 ;  /* 0x00000016fc1d7836 */ /* 0x000fe20000000000 */
[----:B------:R-:W-:Y:S01]  /*1d20*/  IABS R7, R9 ;  /* 0x0000000900077213 */ /* 0x000fe20000000000 */
[----:B------:R-:W-:Y:S01]  /*1d30*/  IMAD R25, R10, R6, R25 ;  /* 0x000000060a197224 */ /* 0x000fe200078e0219 */
[----:B------:R-:W-:Y:S01]  /*1d40*/  IABS R149, R160 ;  /* 0x000000a000957213 */ /* 0x000fe20000000000 */
[----:B------:R-:W-:Y:S01]  /*1d50*/  @!P3 IMAD.MOV R24, RZ, RZ, -R24 ;  /* 0x000000ffff18b224 */ /* 0x000fe200078e0a18 */
[----:B------:R-:W-:Y:S01]  /*1d60*/  IABS R31, R29 ;  /* 0x0000001d001f7213 */ /* 0x000fe20000000000 */
[----:B------:R-:W-:Y:S01]  /*1d70*/  IMAD.HI.U32 R6, R2, R7, RZ ;  /* 0x0000000702067227 */ /* 0x000fe200078e00ff */
[----:B------:R-:W-:-:S02]  /*1d80*/  ISETP.GT.U32.AND P3, PT, R10, R25, PT ;  /* 0x000000190a00720c */ /* 0x000fc40003f64070 */
[----:B------:R-:W-:Y:S01]  /*1d90*/  @!P5 IADD3 R22, PT, PT, R22, -R10, RZ ;  /* 0x8000000a1616d210 */ /* 0x000fe20007ffe0ff */
[--C-:B------:R-:W-:Y:S01]  /*1da0*/  @!P6 IMAD.IADD R26, R26, 0x1, -R10.reuse ;  /* 0x000000011a1ae824 */ /* 0x100fe200078e0a0a */
[----:B------:R-:W-:Y:S01]  /*1db0*/  ISETP.GE.AND P5, PT, R28, RZ, PT ;  /* 0x000000ff1c00720c */ /* 0x000fe20003fa6270 */
[----:B------:R-:W-:Y:S01]  /*1dc0*/  @!P2 IMAD.IADD R27, R27, 0x1, -R10 ;  /* 0x000000011b1ba824 */ /* 0x000fe200078e0a0a */
[----:B------:R-:W-:Y:S01]  /*1dd0*/  ISETP.GE.AND P2, PT, R32, RZ, PT ;  /* 0x000000ff2000720c */ /* 0x000fe20003f46270 */
[----:B------:R-:W-:Y:S01]  /*1de0*/  @!P1 IMAD.MOV R22, RZ, RZ, -R22 ;  /* 0x000000ffff169224 */ /* 0x000fe200078e0a16 */
[----:B------:R-:W-:Y:S01]  /*1df0*/  IADD3 R32, PT, PT, -R6, RZ, RZ ;  /* 0x000000ff06207210 */ /* 0x000fe20007ffe1ff */
[----:B------:R-:W-:Y:S01]  /*1e00*/  IMAD.HI.U32 R6, R2, R31, RZ ;  /* 0x0000001f02067227 */ /* 0x000fe200078e00ff */
[C---:B------:R-:W-:Y:S02]  /*1e10*/  ISETP.GT.U32.AND P6, PT, R10.reuse, R26, PT ;  /* 0x0000001a0a00720c */ /* 0x040fe40003fc4070 */
[----:B------:R-:W-:Y:S01]  /*1e20*/  ISETP.GT.U32.AND P1, PT, R10, R27, PT ;  /* 0x0000001b0a00720c */ /* 0x000fe20003f24070 */
[----:B------:R-:W-:Y:S01]  /*1e30*/  VIADD R28, R252, 0x17 ;  /* 0x00000017fc1c7836 */ /* 0x000fe20000000000 */
[----:B------:R-:W-:Y:S01]  /*1e40*/  IADD3 R6, PT, PT, -R6, RZ, RZ ;  /* 0x000000ff06067210 */ /* 0x000fe20007ffe1ff */
[C---:B------:R-:W-:Y:S01]  /*1e50*/  IMAD R32, R10.reuse, R32, R7 ;  /* 0x000000200a207224 */ /* 0x040fe200078e0207 */
[----:B------:R-:W-:Y:S01]  /*1e60*/  @!P3 IADD3 R25, PT, PT, R25, -R10, RZ ;  /* 0x8000000a1919b210 */ /* 0x000fe20007ffe0ff */
[----:B------:R-:W-:Y:S01]  /*1e70*/  @!P4 IMAD.MOV R19, RZ, RZ, -R19 ;  /* 0x000000ffff13c224 */ /* 0x000fe200078e0a13 */
[----:B------:R-:W-:Y:S01]  /*1e80*/  IABS R7, R28 ;  /* 0x0000001c00077213 */ /* 0x000fe20000000000 */
[C---:B------:R-:W-:Y:S01]  /*1e90*/  IMAD R31, R10.reuse, R6, R31 ;  /* 0x000000060a1f7224 */ /* 0x040fe200078e021f */
[----:B------:R-:W-:Y:S01]  /*1ea0*/  ISETP.GT.U32.AND P3, PT, R10, R25, PT ;  /* 0x000000190a00720c */ /* 0x000fe20003f64070 */
[----:B------:R-:W-:Y:S01]  /*1eb0*/  VIADD R114, R252, 0x6a ;  /* 0x0000006afc727836 */ /* 0x000fe20000000000 */
[----:B------:R-:W-:Y:S01]  /*1ec0*/  ISETP.GE.AND P4, PT, R33, RZ, PT ;  /* 0x000000ff2100720c */ /* 0x000fe20003f86270 */
[----:B------:R-:W-:Y:S01]  /*1ed0*/  IMAD.HI.U32 R6, R2, R7, RZ ;  /* 0x0000000702067227 */ /* 0x000fe200078e00ff */
[----:B------:R-:W-:-:S02]  /*1ee0*/  @!P6 IADD3 R26, PT, PT, R26, -R10, RZ ;  /* 0x8000000a1a1ae210 */ /* 0x000fc40007ffe0ff */
[C---:B------:R-:W-:Y:S01]  /*1ef0*/  ISETP.GT.U32.AND P6, PT, R10.reuse, R31, PT ;  /* 0x0000001f0a00720c */ /* 0x040fe20003fc4070 */
[----:B------:R-:W-:Y:S01]  /*1f00*/  @!P1 IMAD.IADD R27, R27, 0x1, -R10 ;  /* 0x000000011b1b9824 */ /* 0x000fe200078e0a0a */
[C---:B------:R-:W-:Y:S01]  /*1f10*/  ISETP.GT.U32.AND P1, PT, R10.reuse, R32, PT ;  /* 0x000000200a00720c */ /* 0x040fe20003f24070 */
[----:B------:R-:W-:Y:S01]  /*1f20*/  IMAD.MOV R6, RZ, RZ, -R6 ;  /* 0x000000ffff067224 */ /* 0x000fe200078e0a06 */
[----:B------:R-:W-:Y:S01]  /*1f30*/  IABS R33, R36 ;  /* 0x0000002400217213 */ /* 0x000fe20000000000 */
[----:B------:R-:W-:Y:S01]  /*1f40*/  @!P5 IMAD.MOV R27, RZ, RZ, -R27 ;  /* 0x000000ffff1bd224 */ /* 0x000fe200078e0a1b */
[----:B------:R-:W-:Y:S01]  /*1f50*/  IABS R139, R114 ;  /* 0x00000072008b7213 */ /* 0x000fe20000000000 */
[----:B------:R-:W-:Y:S01]  /*1f60*/  @!P3 IMAD.IADD R25, R25, 0x1, -R10 ;  /* 0x000000011919b824 */ /* 0x000fe200078e0a0a */
[----:B------:R-:W-:Y:S01]  /*1f70*/  ISETP.GE.AND P3, PT, R9, RZ, PT ;  /* 0x000000ff0900720c */ /* 0x000fe20003f66270 */
[----:B------:R-:W-:Y:S01]  /*1f80*/  IMAD R38, R10, R6, R7 ;  /* 0x000000060a267224 */ /* 0x000fe200078e0207 */
[----:B------:R-:W-:Y:S01]  /*1f90*/  IABS R9, R37 ;  /* 0x0000002500097213 */ /* 0x000fe20000000000 */
[----:B------:R-:W-:Y:S01]  /*1fa0*/  IMAD.HI.U32 R6, R2, R33, RZ ;  /* 0x0000002102067227 */ /* 0x000fe200078e00ff */
[----:B------:R-:W-:-:S02]  /*1fb0*/  @!P2 IADD3 R25, PT, PT, -R25, RZ, RZ ;  /* 0x000000ff1919a210 */ /* 0x000fc40007ffe1ff */
[----:B------:R-:W-:Y:S01]  /*1fc0*/  @!P6 IADD3 R31, PT, PT, R31, -R10, RZ ;  /* 0x8000000a1f1fe210 */ /* 0x000fe20007ffe0ff */
[----:B------:R-:W-:Y:S01]  /*1fd0*/  IMAD.HI.U32 R7, R2, R9, RZ ;  /* 0x0000000902077227 */ /* 0x000fe200078e00ff */
[C---:B------:R-:W-:Y:S02]  /*1fe0*/  ISETP.GT.U32.AND P2, PT, R10.reuse, R38, PT ;  /* 0x000000260a00720c */ /* 0x040fe40003f44070 */
[----:B------:R-:W-:Y:S01]  /*1ff0*/  ISETP.GT.U32.AND P5, PT, R10, R31, PT ;  /* 0x0000001f0a00720c */ /* 0x000fe20003fa4070 */
[----:B------:R-:W-:Y:S01]  /*2000*/  @!P1 IMAD.IADD R32, R32, 0x1, -R10 ;  /* 0x0000000120209824 */ /* 0x000fe200078e0a0a */
[----:B------:R-:W-:Y:S01]  /*2010*/  ISETP.GE.AND P1, PT, R29, RZ, PT ;  /* 0x000000ff1d00720c */ /* 0x000fe20003f26270 */
[----:B------:R-:W-:Y:S01]  /*2020*/  IMAD.MOV R7, RZ, RZ, -R7 ;  /* 0x000000ffff077224 */ /* 0x000fe200078e0a07 */
[----:B------:R-:W-:Y:S01]  /*2030*/  IABS R145, R156 ;  /* 0x0000009c00917213 */ /* 0x000fe20000000000 */
[----:B------:R-:W-:Y:S01]  /*2040*/  IMAD.MOV R6, RZ, RZ, -R6 ;  /* 0x000000ffff067224 */ /* 0x000fe200078e0a06 */
[C---:B------:R-:W-:Y:S01]  /*2050*/  ISETP.GT.U32.AND P6, PT, R10.reuse, R32, PT ;  /* 0x000000200a00720c */ /* 0x040fe20003fc4070 */
[----:B------:R-:W-:Y:S01]  /*2060*/  IMAD R40, R10, R7, R9 ;  /* 0x000000070a287224 */ /* 0x000fe200078e0209 */
[----:B------:R-:W-:Y:S01]  /*2070*/  IADD3 R150, PT, PT, R252, 0x7e, RZ ;  /* 0x0000007efc967810 */ /* 0x000fe20007ffe0ff */
[----:B------:R-:W-:Y:S01]  /*2080*/  IMAD R33, R10, R6, R33 ;  /* 0x000000060a217224 */ /* 0x000fe200078e0221 */
[----:B------:R-:W-:Y:S01]  /*2090*/  IABS R123, R252 ;  /* 0x000000fc007b7213 */ /* 0x000fe20000000000 */
[----:B------:R-:W-:Y:S01]  /*20a0*/  @!P4 IMAD.MOV R26, RZ, RZ, -R26 ;  /* 0x000000ffff1ac224 */ /* 0x000fe200078e0a1a */
[----:B------:R-:W-:Y:S01]  /*20b0*/  ISETP.GE.AND P4, PT, R28, RZ, PT ;  /* 0x000000ff1c00720c */ /* 0x000fe20003f86270 */
[----:B------:R-:W-:Y:S01]  /*20c0*/  VIADD R28, R252, 0x1b ;  /* 0x0000001bfc1c7836 */ /* 0x000fe20000000000 */
[----:B------:R-:W-:Y:S01]  /*20d0*/  @!P5 IADD3 R31, PT, PT, R31, -R10, RZ ;  /* 0x8000000a1f1fd210 */ /* 0x000fe20007ffe0ff */
[----:B------:R-:W-:Y:S01]  /*20e0*/  IMAD.HI.U32 R6, R2, R41, RZ ;  /* 0x0000002902067227 */ /* 0x000fe200078e00ff */
[----:B------:R-:W-:-:S02]  /*20f0*/  ISETP.GT.U32.AND P5, PT, R10, R40, PT ;  /* 0x000000280a00720c */ /* 0x000fc40003fa4070 */
[----:B------:R-:W-:Y:S01]  /*2100*/  IABS R43, R28 ;  /* 0x0000001c002b7213 */ /* 0x000fe20000000000 */
[----:B------:R-:W-:Y:S01]  /*2110*/  IMAD.MOV R6, RZ, RZ, -R6 ;  /* 0x000000ffff067224 */ /* 0x000fe200078e0a06 */
[----:B------:R-:W-:Y:S01]  /*2120*/  @!P6 IADD3 R32, PT, PT, R32, -R10, RZ ;  /* 0x8000000a2020e210 */ /* 0x000fe20007ffe0ff */
[--C-:B------:R-:W-:Y:S01]  /*2130*/  @!P2 IMAD.IADD R38, R38, 0x1, -R10.reuse ;  /* 0x000000012626a824 */ /* 0x100fe200078e0a0a */
[C---:B------:R-:W-:Y:S01]  /*2140*/  ISETP.GT.U32.AND P6, PT, R10.reuse, R33, PT ;  /* 0x000000210a00720c */ /* 0x040fe20003fc4070 */
[----:B------:R-:W-:Y:S01]  /*2150*/  IMAD R41, R10, R6, R41 ;  /* 0x000000060a297224 */ /* 0x000fe200078e0229 */
[----:B------:R-:W-:Y:S01]  /*2160*/  ISETP.GE.AND P2, PT, R36, RZ, PT ;  /* 0x000000ff2400720c */ /* 0x000fe20003f46270 */
[----:B------:R-:W-:Y:S01]  /*2170*/  IMAD.HI.U32 R6, R2, R43, RZ ;  /* 0x0000002b02067227 */ /* 0x000fe200078e00ff */
[----:B------:R-:W-:Y:S02]  /*2180*/  IADD3 R36, PT, PT, R252, 0x1d, RZ ;  /* 0x0000001dfc247810 */ /* 0x000fe40007ffe0ff */
[----:B------:R-:W-:Y:S01]  /*2190*/  @!P3 IADD3 R32, PT, PT, -R32, RZ, RZ ;  /* 0x000000ff2020b210 */ /* 0x000fe20007ffe1ff */
[----:B------:R-:W-:Y:S01]  /*21a0*/  @!P5 IMAD.IADD R40, R40, 0x1, -R10 ;  /* 0x000000012828d824 */ /* 0x000fe200078e0a0a */
[----:B------:R-:W-:Y:S01]  /*21b0*/  IABS R45, R36 ;  /* 0x00000024002d7213 */ /* 0x000fe20000000000 */
[----:B------:R-:W-:Y:S01]  /*21c0*/  IMAD.MOV R6, RZ, RZ, -R6 ;  /* 0x000000ffff067224 */ /* 0x000fe200078e0a06 */
[----:B------:R-:W-:Y:S01]  /*21d0*/  IABS R137, R150 ;  /* 0x0000009600897213 */ /* 0x000fe20000000000 */
[----:B------:R-:W-:Y:S01]  /*21e0*/  VIADD R29, R252, 0x1c ;  /* 0x0000001cfc1d7836 */ /* 0x000fe20000000000 */
[C---:B------:R-:W-:Y:S01]  /*21f0*/  ISETP.GT.U32.AND P5, PT, R10.reuse, R40, PT ;  /* 0x000000280a00720c */ /* 0x040fe20003fa4070 */
[----:B------:R-:W-:Y:S01]  /*2200*/  @!P6 IMAD.IADD R33, R33, 0x1, -R10 ;  /* 0x000000012121e824 */ /* 0x000fe200078e0a0a */
[C---:B------:R-:W-:Y:S01]  /*2210*/  ISETP.GT.U32.AND P6, PT, R10.reuse, R38, PT ;  /* 0x000000260a00720c */ /* 0x040fe20003fc4070 */
[----:B------:R-:W-:Y:S01]  /*2220*/  IMAD R43, R10, R6, R43 ;  /* 0x000000060a2b7224 */ /* 0x000fe200078e022b */
[----:B------:R-:W-:Y:S01]  /*2230*/  IABS R9, R29 ;  /* 0x0000001d00097213 */ /* 0x000fe20000000000 */
[----:B------:R-:W-:Y:S01]  /*2240*/  IMAD.HI.U32 R7, R2, R45, RZ ;  /* 0x0000002d02077227 */ /* 0x000fe200078e00ff */
[----:B------:R-:W-:-:S03]  /*2250*/  ISETP.GT.U32.AND P3, PT, R10, R33, PT ;  /* 0x000000210a00720c */ /* 0x000fc60003f64070 */
[----:B------:R-:W-:-:S04]  /*2260*/  IMAD.HI.U32 R6, R2, R9, RZ ;  /* 0x0000000902067227 */ /* 0x000fc800078e00ff */
[----:B------:R-:W-:Y:S01]  /*2270*/  @!P5 IMAD.IADD R40, R40, 0x1, -R10 ;  /* 0x000000012828d824 */ /* 0x000fe200078e0a0a */
[----:B------:R-:W-:Y:S01]  /*2280*/  ISETP.GT.U32.AND P5, PT, R10, R43, PT ;  /* 0x0000002b0a00720c */ /* 0x000fe20003fa4070 */
[----:B------:R-:W-:Y:S01]  /*2290*/  IMAD.MOV R7, RZ, RZ, -R7 ;  /* 0x000000ffff077224 */ /* 0x000fe200078e0a07 */
[----:B------:R-:W-:Y:S01]  /*22a0*/  @!P6 IADD3 R38, PT, PT, R38, -R10, RZ ;  /* 0x8000000a2626e210 */ /* 0x000fe20007ffe0ff */
[----:B------:R-:W-:Y:S01]  /*22b0*/  @!P1 IMAD.MOV R31, RZ, RZ, -R31 ;  /* 0x000000ffff1f9224 */ /* 0x000fe200078e0a1f */
[----:B------:R-:W-:Y:S01]  /*22c0*/  ISETP.GE.AND P6, PT, R37, RZ, PT ;  /* 0x000000ff2500720c */ /* 0x000fe20003fc6270 */
[----:B------:R-:W-:Y:S01]  /*22d0*/  VIADD R37, R252, 0x1e ;  /* 0x0000001efc257836 */ /* 0x000fe20000000000 */
[----:B------:R-:W-:Y:S01]  /*22e0*/  IADD3 R6, PT, PT, -R6, RZ, RZ ;  /* 0x000000ff06067210 */ /* 0x000fe20007ffe1ff */
[C---:B------:R-:W-:Y:S01]  /*22f0*/  IMAD R45, R10.reuse, R7, R45 ;  /* 0x000000070a2d7224 */ /* 0x040fe200078e022d */
[C---:B------:R-:W-:Y:S01]  /*2300*/  ISETP.GT.U32.AND P1, PT, R10.reuse, R41, PT ;  /* 0x000000290a00720c */ /* 0x040fe20003f24070 */
[----:B------:R-:W-:Y:S01]  /*2310*/  @!P4 IMAD.MOV R38, RZ, RZ, -R38 ;  /* 0x000000ffff26c224 */ /* 0x000fe200078e0a26 */
[----:B------:R-:W-:Y:S01]  /*2320*/  IABS R7, R37 ;  /* 0x0000002500077213 */ /* 0x000fe20000000000 */
[----:B------:R-:W-:-:S02]  /*2330*/  IMAD R42, R10, R6, R9 ;  /* 0x000000060a2a7224 */ /* 0x000fc400078e0209 */
[----:B------:R-:W-:Y:S01]  /*2340*/  @!P5 IADD3 R43, PT, PT, R43, -R10, RZ ;  /* 0x8000000a2b2bd210 */ /* 0x000fe20007ffe0ff */
[----:B------:R-:W-:Y:S01]  /*2350*/  @!P3 IMAD.IADD R33, R33, 0x1, -R10 ;  /* 0x000000012121b824 */ /* 0x000fe200078e0a0a */
[----:B------:R-:W-:Y:S01]  /*2360*/  ISETP.GE.AND P3, PT, R39, RZ, PT ;  /* 0x000000ff2700720c */ /* 0x000fe20003f66270 */
[----:B------:R-:W-:Y:S01]  /*2370*/  IMAD.HI.U32 R6, R2, R7, RZ ;  /* 0x0000000702067227 */ /* 0x000fe200078e00ff */
[----:B------:R-:W-:-:S03]  /*2380*/  ISETP.GT.U32.AND P4, PT, R10, R43, PT ;  /* 0x0000002b0a00720c */ /* 0x000fc60003f84070 */
[----:B------:R-:W-:Y:S01]  /*2390*/  @!P2 IMAD.MOV R33, RZ, RZ, -R33 ;  /* 0x000000ffff21a224 */ /* 0x000fe200078e0a21 */
[----:B------:R-:W-:Y:S01]  /*23a0*/  IADD3 R6, PT, PT, -R6, RZ, RZ ;  /* 0x000000ff06067210 */ /* 0x000fe20007ffe1ff */
[----:B------:R-:W-:Y:S01]  /*23b0*/  VIADD R39, R252, 0x1f ;  /* 0x0000001ffc277836 */ /* 0x000fe20000000000 */
[C---:B------:R-:W-:Y:S01]  /*23c0*/  ISETP.GT.U32.AND P2, PT, R10.reuse, R42, PT ;  /* 0x0000002a0a00720c */ /* 0x040fe20003f44070 */
[----:B------:R-:W-:Y:S01]  /*23d0*/  @!P6 IMAD.MOV R40, RZ, RZ, -R40 ;  /* 0x000000ffff28e224 */ /* 0x000fe200078e0a28 */
[----:B------:R-:W-:Y:S01]  /*23e0*/  @!P1 IADD3 R41, PT, PT, R41, -R10, RZ ;  /* 0x8000000a29299210 */ /* 0x000fe20007ffe0ff */
[C---:B------:R-:W-:Y:S01]  /*23f0*/  IMAD R44, R10.reuse, R6, R7 ;  /* 0x000000060a2c7224 */ /* 0x040fe200078e0207 */
[----:B------:R-:W-:Y:S01]  /*2400*/  ISETP.GT.U32.AND P6, PT, R10, R45, PT ;  /* 0x0000002d0a00720c */ /* 0x000fe20003fc4070 */
[----:B------:R-:W-:Y:S01]  /*2410*/  IMAD.HI.U32 R7, R2, R47, RZ ;  /* 0x0000002f02077227 */ /* 0x000fe200078e00ff */
[C---:B------:R-:W-:Y:S02]  /*2420*/  ISETP.GT.U32.AND P5, PT, R10.reuse, R41, PT ;  /* 0x000000290a00720c */ /* 0x040fe40003fa4070 */
[----:B------:R-:W-:Y:S01]  /*2430*/  @!P4 IADD3 R43, PT, PT, R43, -R10, RZ ;  /* 0x8000000a2b2bc210 */ /* 0x000fe20007ffe0ff */
[----:B------:R-:W-:Y:S01]  /*2440*/  IMAD.MOV R7, RZ, RZ, -R7 ;  /* 0x000000ffff077224 */ /* 0x000fe200078e0a07 */
[----:B------:R-:W-:Y:S01]  /*2450*/  ISETP.GT.U32.AND P4, PT, R10, R44, PT ;  /* 0x0000002c0a00720c */ /* 0x000fe20003f84070 */
[----:B------:R-:W-:Y:S01]  /*2460*/  VIADD R175, R252, 0x6b ;  /* 0x0000006bfcaf7836 */ /* 0x000fe20000000000 */
[----:B------:R-:W-:Y:S01]  /*2470*/  IABS R9, R39 ;  /* 0x0000002700097213 */ /* 0x000fe20000000000 */
[----:B------:R-:W-:Y:S01]  /*2480*/  @!P2 IMAD.IADD R42, R42, 0x1, -R10 ;  /* 0x000000012a2aa824 */ /* 0x000fe200078e0a0a */
[----:B------:R-:W-:Y:S01]  /*2490*/  ISETP.GE.AND P1, PT, R28, RZ, PT ;  /* 0x000000ff1c00720c */ /* 0x000fe20003f26270 */
[----:B------:R-:W-:Y:S01]  /*24a0*/  IMAD R47, R10, R7, R47 ;  /* 0x000000070a2f7224 */ /* 0x000fe200078e022f */
[----:B------:R-:W-:Y:S01]  /*24b0*/  IABS R28, R50 ;  /* 0x00000032001c7213 */ /* 0x000fe20000000000 */
[----:B------:R-:W-:Y:S01]  /*24c0*/  IMAD.HI.U32 R6, R2, R9, RZ ;  /* 0x0000000902067227 */ /* 0x000fe200078e00ff */
[----:B------:R-:W-:-:S02]  /*24d0*/  ISETP.GT.U32.AND P2, PT, R10, R42, PT ;  /* 0x0000002a0a00720c */ /* 0x000fc40003f44070 */
[----:B------:R-:W-:Y:S01]  /*24e0*/  IADD3 R7, PT, PT, R252, 0x22, RZ ;  /* 0x00000022fc077810 */ /* 0x000fe20007ffe0ff */
[--C-:B------:R-:W-:Y:S01]  /*24f0*/  @!P5 IMAD.IADD R41, R41, 0x1, -R10.reuse ;  /* 0x000000012929d824 */ /* 0x100fe200078e0a0a */
[----:B------:R-:W-:Y:S01]  /*2500*/  IADD3 R6, PT, PT, -R6, RZ, RZ ;  /* 0x000000ff06067210 */ /* 0x000fe20007ffe1ff */
[--C-:B------:R-:W-:Y:S01]  /*2510*/  @!P4 IMAD.IADD R44, R44, 0x1, -R10.reuse ;  /* 0x000000012c2cc824 */ /* 0x100fe200078e0a0a */
[----:B------:R-:W-:Y:S01]  /*2520*/  ISETP.GE.AND P5, PT, R29, RZ, PT ;  /* 0x000000ff1d00720c */ /* 0x000fe20003fa6270 */
[----:B------:R-:W-:Y:S01]  /*2530*/  @!P6 IMAD.IADD R45, R45, 0x1, -R10 ;  /* 0x000000012d2de824 */ /* 0x000fe200078e0a0a */
[----:B------:R-:W-:Y:S01]  /*2540*/  ISETP.GE.AND P6, PT, R36, RZ, PT ;  /* 0x000000ff2400720c */ /* 0x000fe20003fc6270 */
[C---:B------:R-:W-:Y:S01]  /*2550*/  IMAD R46, R10.reuse, R6, R9 ;  /* 0x000000060a2e7224 */ /* 0x040fe200078e0209 */
[----:B------:R-:W-:Y:S01]  /*2560*/  ISETP.GT.U32.AND P4, PT, R10, R44, PT ;  /* 0x0000002c0a00720c */ /* 0x000fe20003f84070 */
[----:B------:R-:W-:Y:S01]  /*2570*/  @!P3 IMAD.MOV R41, RZ, RZ, -R41 ;  /* 0x000000ffff29b224 */ /* 0x000fe200078e0a29 */
[----:B------:R-:W-:Y:S01]  /*2580*/  MOV R9, R28 ;  /* 0x0000001c00097202 */ /* 0x000fe20000000f00 */
[----:B------:R-:W-:Y:S01]  /*2590*/  VIADD R28, R252, 0x23 ;  /* 0x00000023fc1c7836 */ /* 0x000fe20000000000 */
[----:B------:R-:W-:Y:S01]  /*25a0*/  ISETP.GT.U32.AND P3, PT, R10, R45, PT ;  /* 0x0000002d0a00720c */ /* 0x000fe20003f64070 */
[----:B------:R-:W-:Y:S01]  /*25b0*/  @!P1 IMAD.MOV R43, RZ, RZ, -R43 ;  /* 0x000000ffff2b9224 */ /* 0x000fe200078e0a2b */
[----:B------:R-:W-:Y:S01]  /*25c0*/  @!P2 IADD3 R42, PT, PT, R42, -R10, RZ ;  /* 0x8000000a2a2aa210 */ /* 0x000fe20007ffe0ff */
[----:B------:R-:W-:Y:S01]  /*25d0*/  IMAD.HI.U32 R6, R2, R9, RZ ;  /* 0x0000000902067227 */ /* 0x000fe200078e00ff */
[----:B------:R-:W-:-:S02]  /*25e0*/  ISETP.GT.U32.AND P2, PT, R10, R46, PT ;  /* 0x0000002e0a00720c */ /* 0x000fc40003f44070 */
[----:B------:R-:W-:Y:S01]  /*25f0*/  @!P5 IADD3 R42, PT, PT, -R42, RZ, RZ ;  /* 0x000000ff2a2ad210 */ /* 0x000fe20007ffe1ff */
[----:B------:R-:W-:Y:S01]  /*2600*/  IMAD.MOV R6, RZ, RZ, -R6 ;  /* 0x000000ffff067224 */ /* 0x000fe200078e0a06 */
[----:B------:R-:W-:Y:S01]  /*2610*/  ISETP.GT.U32.AND P5, PT, R10, R47, PT ;  /* 0x0000002f0a00720c */ /* 0x000fe20003fa4070 */
[--C-:B------:R-:W-:Y:S01]  /*2620*/  @!P4 IMAD.IADD R44, R44, 0x1, -R10.reuse ;  /* 0x000000012c2cc824 */ /* 0x100fe200078e0a0a */
[----:B------:R-:W-:Y:S01]  /*2630*/  ISETP.GE.AND P4, PT, R48, RZ, PT ;  /* 0x000000ff3000720c */ /* 0x000fe20003f86270 */
[----:B------:R-:W-:Y:S01]  /*2640*/  IMAD R48, R10, R6, R9 ;  /* 0x000000060a307224 */ /* 0x000fe200078e0209 */
[----:B------:R-:W-:Y:S01]  /*2650*/  IABS R49, R7 ;  /* 0x0000000700317213 */ /* 0x000fe20000000000 */
[--C-:B------:R-:W-:Y:S01]  /*2660*/  @!P3 IMAD.IADD R45, R45, 0x1, -R10.reuse ;  /* 0x000000012d2db824 */ /* 0x100fe200078e0a0a */
[----:B------:R-:W-:Y:S01]  /*2670*/  ISETP.GE.AND P1, PT, R37, RZ, PT ;  /* 0x000000ff2500720c */ /* 0x000fe20003f26270 */
[C---:B------:R-:W-:Y:S01]  /*2680*/  VIADD R176, R252.reuse, 0x6c ;  /* 0x0000006cfcb07836 */ /* 0x040fe20000000000 */
[----:B------:R-:W-:Y:S01]  /*2690*/  IADD3 R36, PT, PT, R252, 0x24, RZ ;  /* 0x00000024fc247810 */ /* 0x000fe20007ffe0ff */
[--C-:B------:R-:W-:Y:S01]  /*26a0*/  @!P2 IMAD.IADD R46, R46, 0x1, -R10.reuse ;  /* 0x000000012e2ea824 */ /* 0x100fe200078e0a0a */
[----:B------:R-:W-:Y:S01]  /*26b0*/  IABS R29, R28 ;  /* 0x0000001c001d7213 */ /* 0x000fe20000000000 */
[----:B------:R-:W-:Y:S01]  /*26c0*/  @!P6 IMAD.MOV R45, RZ, RZ, -R45 ;  /* 0x000000ffff2de224 */ /* 0x000fe200078e0a2d */
[C---:B------:R-:W-:Y:S01]  /*26d0*/  ISETP.GT.U32.AND P6, PT, R10.reuse, R48, PT ;  /* 0x000000300a00720c */ /* 0x040fe20003fc4070 */
[----:B------:R-:W-:Y:S01]  /*26e0*/  @!P5 IMAD.IADD R47, R47, 0x1, -R10 ;  /* 0x000000012f2fd824 */ /* 0x000fe200078e0a0a */
[----:B------:R-:W-:Y:S01]  /*26f0*/  ISETP.GT.U32.AND P2, PT, R10, R46, PT ;  /* 0x0000002e0a00720c */ /* 0x000fe20003f44070 */
[----:B------:R-:W-:Y:S01]  /*2700*/  IMAD.HI.U32 R6, R2, R49, RZ ;  /* 0x0000003102067227 */ /* 0x000fe200078e00ff */
[----:B------:R-:W-:-:S02]  /*2710*/  IABS R37, R36 ;  /* 0x0000002400257213 */ /* 0x000fc40000000000 */
[----:B------:R-:W-:Y:S01]  /*2720*/  ISETP.GT.U32.AND P5, PT, R10, R47, PT ;  /* 0x0000002f0a00720c */ /* 0x000fe20003fa4070 */
[----:B------:R-:W-:Y:S01]  /*2730*/  IMAD.MOV R9, RZ, RZ, -R6 ;  /* 0x000000ffff097224 */ /* 0x000fe200078e0a06 */
[----:B------:R-:W-:Y:S01]  /*2740*/  @!P1 IADD3 R44, PT, PT, -R44, RZ, RZ ;  /* 0x000000ff2c2c9210 */ /* 0x000fe20007ffe1ff */
[----:B------:R-:W-:Y:S01]  /*2750*/  IMAD.HI.U32 R6, R2, R37, RZ ;  /* 0x0000002502067227 */ /* 0x000fe200078e00ff */
[----:B------:R-:W-:Y:S02]  /*2760*/  ISETP.GE.AND P3, PT, R39, RZ, PT ;  /* 0x000000ff2700720c */ /* 0x000fe40003f66270 */
[----:B------:R-:W-:Y:S01]  /*2770*/  ISETP.GE.AND P1, PT, R50, RZ, PT ;  /* 0x000000ff3200720c */ /* 0x000fe20003f26270 */
[--C-:B------:R-:W-:Y:S01]  /*2780*/  @!P6 IMAD.IADD R48, R48, 0x1, -R10.reuse ;  /* 0x000000013030e824 */ /* 0x100fe200078e0a0a */
[----:B------:R-:W-:Y:S01]  /*2790*/  IADD3 R6, PT, PT, -R6, RZ, RZ ;  /* 0x000000ff06067210 */ /* 0x000fe20007ffe1ff */
[----:B------:R-:W-:Y:S01]  /*27a0*/  @!P2 IMAD.IADD R46, R46, 0x1, -R10 ;  /* 0x000000012e2ea824 */ /* 0x000fe200078e0a0a */
[----:B------:R-:W-:Y:S01]  /*27b0*/  ISETP.GE.AND P2, PT, R7, RZ, PT ;  /* 0x000000ff0700720c */ /* 0x000fe20003f46270 */
[----:B------:R-:W-:Y:S01]  /*27c0*/  IMAD.HI.U32 R7, R2, R29, RZ ;  /* 0x0000001d02077227 */ /* 0x000fe200078e00ff */
[----:B------:R-:W-:-:S02]  /*27d0*/  ISETP.GT.U32.AND P6, PT, R10, R48, PT ;  /* 0x000000300a00720c */ /* 0x000fc40003fc4070 */
[----:B------:R-:W-:Y:S01]  /*27e0*/  @!P5 IADD3 R47, PT, PT, R47, -R10, RZ ;  /* 0x8000000a2f2fd210 */ /* 0x000fe20007ffe0ff */
[----:B------:R-:W-:Y:S01]  /*27f0*/  IMAD.MOV R7, RZ, RZ, -R7 ;  /* 0x000000ffff077224 */ /* 0x000fe200078e0a07 */
[----:B------:R-:W-:Y:S01]  /*2800*/  ISETP.GE.AND P5, PT, R28, RZ, PT ;  /* 0x000000ff1c00720c */ /* 0x000fe20003fa6270 */
[C---:B------:R-:W-:Y:S01]  /*2810*/  IMAD R49, R10.reuse, R9, R49 ;  /* 0x000000090a317224 */ /* 0x040fe200078e0231 */
[----:B------:R-:W-:Y:S01]  /*2820*/  IABS R111, R175 ;  /* 0x000000af006f7213 */ /* 0x000fe20000000000 */
[C---:B------:R-:W-:Y:S01]  /*2830*/  IMAD R50, R10.reuse, R7, R29 ;  /* 0x000000070a327224 */ /* 0x040fe200078e021d */
[----:B------:R-:W-:Y:S01]  /*2840*/  IABS R167, R176 ;  /* 0x000000b000a77213 */ /* 0x000fe20000000000 */
[----:B------:R-:W-:Y:S02]  /*2850*/  IMAD R52, R10, R6, R37 ;  /* 0x000000060a347224 */ /* 0x000fe400078e0225 */
[----:B------:R-:W-:Y:S02]  /*2860*/  VIADD R37, R252, 0x26 ;  /* 0x00000026fc257836 */ /* 0x000fe40000000000 */
[----:B------:R-:W-:Y:S01]  /*2870*/  @!P6 IMAD.IADD R48, R48, 0x1, -R10 ;  /* 0x000000013030e824 */ /* 0x000fe200078e0a0a */
[C---:B------:R-:W-:Y:S01]  /*2880*/  ISETP.GT.U32.AND P6, PT, R10.reuse, R50, PT ;  /* 0x000000320a00720c */ /* 0x040fe20003fc4070 */
[----:B------:R-:W-:Y:S01]  /*2890*/  @!P4 IMAD.MOV R47, RZ, RZ, -R47 ;  /* 0x000000ffff2fc224 */ /* 0x000fe200078e0a2f */
[----:B------:R-:W-:Y:S01]  /*28a0*/  ISETP.GT.U32.AND P4, PT, R10, R49, PT ;  /* 0x000000310a00720c */ /* 0x000fe20003f84070 */
[----:B------:R-:W-:Y:S01]  /*28b0*/  @!P3 IMAD.MOV R46, RZ, RZ, -R46 ;  /* 0x000000ffff2eb224 */ /* 0x000fe200078e0a2e */
[----:B------:R-:W-:Y:S01]  /*28c0*/  IABS R51, R37 ;  /* 0x0000002500337213 */ /* 0x000fe20000000000 */
[----:B------:R-:W-:Y:S01]  /*28d0*/  @!P1 IMAD.MOV R48, RZ, RZ, -R48 ;  /* 0x000000ffff309224 */ /* 0x000fe200078e0a30 */
[----:B------:R-:W-:Y:S01]  /*28e0*/  ISETP.GE.AND P3, PT, R36, RZ, PT ;  /* 0x000000ff2400720c */ /* 0x000fe20003f66270 */
[C---:B------:R-:W-:Y:S01]  /*28f0*/  VIADD R39, R252.reuse, 0x27 ;  /* 0x00000027fc277836 */ /* 0x040fe20000000000 */
[----:B------:R-:W-:Y:S01]  /*2900*/  IADD3 R36, PT, PT, R252, 0x25, RZ ;  /* 0x00000025fc247810 */ /* 0x000fe20007ffe0ff */
[----:B------:R-:W-:Y:S01]  /*2910*/  IMAD.HI.U32 R7, R2, R51, RZ ;  /* 0x0000003302077227 */ /* 0x000fe200078e00ff */
[----:B------:R-:W-:-:S02]  /*2920*/  ISETP.GT.U32.AND P1, PT, R10, R52, PT ;  /* 0x000000340a00720c */ /* 0x000fc40003f24070 */
[----:B------:R-:W-:Y:S01]  /*2930*/  IABS R29, R36 ;  /* 0x00000024001d7213 */ /* 0x000fe20000000000 */
[----:B------:R-:W-:Y:S01]  /*2940*/  IMAD.MOV R7, RZ, RZ, -R7 ;  /* 0x000000ffff077224 */ /* 0x000fe200078e0a07 */
[----:B------:R-:W-:Y:S01]  /*2950*/  @!P6 IADD3 R50, PT, PT, R50, -R10, RZ ;  /* 0x8000000a3232e210 */ /* 0x000fe20007ffe0ff */
[----:B------:R-:W-:Y:S01]  /*2960*/  @!P4 IMAD.IADD R49, R49, 0x1, -R10 ;  /* 0x000000013131c824 */ /* 0x000fe200078e0a0a */
[----:B------:R-:W-:Y:S01]  /*2970*/  IABS R59, R39 ;  /* 0x00000027003b7213 */ /* 0x000fe20000000000 */
[----:B------:R-:W-:Y:S01]  /*2980*/  IMAD.HI.U32 R6, R2, R29, RZ ;  /* 0x0000001d02067227 */ /* 0x000fe200078e00ff */
[C---:B------:R-:W-:Y:S02]  /*2990*/  ISETP.GT.U32.AND P6, PT, R10.reuse, R50, PT ;  /* 0x000000320a00720c */ /* 0x040fe40003fc4070 */
[C---:B------:R-:W-:Y:S01]  /*29a0*/  ISETP.GT.U32.AND P4, PT, R10.reuse, R49, PT ;  /* 0x000000310a00720c */ /* 0x040fe20003f84070 */
[----:B------:R-:W-:Y:S02]  /*29b0*/  IMAD R51, R10, R7, R51 ;  /* 0x000000070a337224 */ /* 0x000fe400078e0233 */
[----:B------:R-:W-:Y:S01]  /*29c0*/  IMAD.HI.U32 R28, R2, R53, RZ ;  /* 0x00000035021c7227 */ /* 0x000fe200078e00ff */
[----:B------:R-:W-:-:S02]  /*29d0*/  @!P1 IADD3 R52, PT, PT, R52, -R10, RZ ;  /* 0x8000000a34349210 */ /* 0x000fc40007ffe0ff */
[----:B------:R-:W-:Y:S01]  /*29e0*/  ISETP.GT.U32.AND P1, PT, R10, R51, PT ;  /* 0x000000330a00720c */ /* 0x000fe20003f24070 */
[----:B------:R-:W-:Y:S02]  /*29f0*/  IMAD.MOV R6, RZ, RZ, -R6 ;  /* 0x000000ffff067224 */ /* 0x000fe400078e0a06 */
[----:B------:R-:W-:-:S04]  /*2a00*/  IMAD.HI.U32 R9, R2, R59, RZ ;  /* 0x0000003b02097227 */ /* 0x000fc800078e00ff */
[----:B------:R-:W-:Y:S01]  /*2a10*/  IMAD.MOV R28, RZ, RZ, -R28 ;  /* 0x000000ffff1c7224 */ /* 0x000fe200078e0a1c */
[----:B------:R-:W-:Y:S01]  /*2a20*/  IADD3 R9, PT, PT, -R9, RZ, RZ ;  /* 0x000000ff09097210 */ /* 0x000fe20007ffe1ff */
[C---:B------:R-:W-:Y:S01]  /*2a30*/  IMAD R58, R10.reuse, R6, R29 ;  /* 0x000000060a3a7224 */ /* 0x040fe200078e021d */
[----:B------:R-:W-:Y:S01]  /*2a40*/  @!P4 IADD3 R49, PT, PT, R49, -R10, RZ ;  /* 0x8000000a3131c210 */ /* 0x000fe20007ffe0ff */
[----:B------:R-:W-:Y:S01]  /*2a50*/  IMAD R53, R10, R28, R53 ;  /* 0x0000001c0a357224 */ /* 0x000fe200078e0235 */
[----:B------:R-:W-:Y:S01]  /*2a60*/  ISETP.GE.AND P4, PT, R36, RZ, PT ;  /* 0x000000ff2400720c */ /* 0x000fe20003f86270 */
[----:B------:R-:W-:Y:S01]  /*2a70*/  @!P6 IMAD.IADD R50, R50, 0x1, -R10 ;  /* 0x000000013232e824 */ /* 0x000fe200078e0a0a */
[----:B------:R-:W-:Y:S01]  /*2a80*/  ISETP.GT.U32.AND P6, PT, R10, R58, PT ;  /* 0x0000003a0a00720c */ /* 0x000fe20003fc4070 */
[C---:B------:R-:W-:Y:S01]  /*2a90*/  VIADD R28, R252.reuse, 0x29 ;  /* 0x00000029fc1c7836 */ /* 0x040fe20000000000 */
[----:B------:R-:W-:Y:S01]  /*2aa0*/  IADD3 R36, PT, PT, R252, 0x2a, RZ ;  /* 0x0000002afc247810 */ /* 0x000fe20007ffe0ff */
[----:B------:R-:W-:Y:S01]  /*2ab0*/  IMAD R59, R10, R9, R59 ;  /* 0x000000090a3b7224 */ /* 0x000fe200078e023b */
[----:B------:R-:W-:Y:S01]  /*2ac0*/  @!P1 IADD3 R51, PT, PT, R51, -R10, RZ ;  /* 0x8000000a33339210 */ /* 0x000fe20007ffe0ff */
[----:B------:R-:W-:Y:S01]  /*2ad0*/  @!P2 IMAD.MOV R49, RZ, RZ, -R49 ;  /* 0x000000ffff31a224 */ /* 0x000fe200078e0a31 */
[----:B------:R-:W-:Y:S01]  /*2ae0*/  IABS R9, R28 ;  /* 0x0000001c00097213 */ /* 0x000fe20000000000 */
[C---:B------:R-:W-:Y:S01]  /*2af0*/  VIADD R166, R252.reuse, 0x6e ;  /* 0x0000006efca67836 */ /* 0x040fe20000000000 */
[----:B------:R-:W-:Y:S01]  /*2b00*/  IABS R29, R36 ;  /* 0x00000024001d7213 */ /* 0x000fe20000000000 */
[----:B------:R-:W-:Y:S01]  /*2b10*/  VIADD R177, R252, 0x6f ;  /* 0x0000006ffcb17836 */ /* 0x000fe20000000000 */
[----:B------:R-:W-:Y:S01]  /*2b20*/  ISETP.GT.U32.AND P1, PT, R10, R51, PT ;  /* 0x000000330a00720c */ /* 0x000fe20003f24070 */
[----:B------:R-:W-:Y:S01]  /*2b30*/  IMAD.HI.U32 R6, R2, R9, RZ ;  /* 0x0000000902067227 */ /* 0x000fe200078e00ff */
[----:B------:R-:W-:-:S02]  /*2b40*/  @!P5 IADD3 R50, PT, PT, -R50, RZ, RZ ;  /* 0x000000ff3232d210 */ /* 0x000fc40007ffe1ff */
[----:B------:R-:W-:Y:S01]  /*2b50*/  ISETP.GT.U32.AND P5, PT, R10, R59, PT ;  /* 0x0000003b0a00720c */ /* 0x000fe20003fa4070 */
[----:B------:R-:W-:Y:S01]  /*2b60*/  @!P6 IMAD.IADD R58, R58, 0x1, -R10 ;  /* 0x000000013a3ae824 */ /* 0x000fe200078e0a0a */
[----:B------:R-:W-:Y:S01]  /*2b70*/  ISETP.GT.U32.AND P2, PT, R10, R52, PT ;  /* 0x000000340a00720c */ /* 0x000fe20003f44070 */
[----:B------:R-:W-:Y:S01]  /*2b80*/  IMAD.HI.U32 R7, R2, R29, RZ ;  /* 0x0000001d02077227 */ /* 0x000fe200078e00ff */
[----:B------:R-:W-:Y:S02]  /*2b90*/  IABS R163, R177 ;  /* 0x000000b100a37213 */ /* 0x000fe40000000000 */
[C---:B------:R-:W-:Y:S01]  /*2ba0*/  ISETP.GT.U32.AND P6, PT, R10.reuse, R58, PT ;  /* 0x0000003a0a00720c */ /* 0x040fe20003fc4070 */
[----:B------:R-:W-:Y:S02]  /*2bb0*/  IMAD.MOV R6, RZ, RZ, -R6 ;  /* 0x000000ffff067224 */ /* 0x000fe400078e0a06 */
[----:B------:R-:W-:Y:S01]  /*2bc0*/  IMAD.MOV R54, RZ, RZ, -R7 ;  /* 0x000000ffff367224 */ /* 0x000fe200078e0a07 */
[----:B------:R-:W-:Y:S01]  /*2bd0*/  @!P1 IADD3 R51, PT, PT, R51, -R10, RZ ;  /* 0x8000000a33339210 */ /* 0x000fe20007ffe0ff */
[----:B------:R-:W-:-:S02]  /*2be0*/  IMAD R56, R10, R6, R9 ;  /* 0x000000060a387224 */ /* 0x000fc400078e0209 */
[----:B------:R-:W-:Y:S01]  /*2bf0*/  IMAD R54, R10, R54, R29 ;  /* 0x000000360a367224 */ /* 0x000fe200078e021d */
[----:B------:R-:W-:Y:S01]  /*2c00*/  @!P5 IADD3 R59, PT, PT, R59, -R10, RZ ;  /* 0x8000000a3b3bd210 */ /* 0x000fe20007ffe0ff */
[----:B------:R-:W-:Y:S01]  /*2c10*/  IMAD.HI.U32 R6, R2, R55, RZ ;  /* 0x0000003702067227 */ /* 0x000fe200078e00ff */
[C---:B------:R-:W-:Y:S02]  /*2c20*/  ISETP.GT.U32.AND P1, PT, R10.reuse, R56, PT ;  /* 0x000000380a00720c */ /* 0x040fe40003f24070 */
[----:B------:R-:W-:Y:S01]  /*2c30*/  ISETP.GT.U32.AND P5, PT, R10, R54, PT ;  /* 0x000000360a00720c */ /* 0x000fe20003fa4070 */
[--C-:B------:R-:W-:Y:S01]  /*2c40*/  @!P6 IMAD.IADD R58, R58, 0x1, -R10.reuse ;  /* 0x000000013a3ae824 */ /* 0x100fe200078e0a0a */
[----:B------:R-:W-:Y:S01]  /*2c50*/  ISETP.GE.AND P6, PT, R37, RZ, PT ;  /* 0x000000ff2500720c */ /* 0x000fe20003fc6270 */
[----:B------:R-:W-:Y:S01]  /*2c60*/  @!P2 IMAD.IADD R52, R52, 0x1, -R10 ;  /* 0x000000013434a824 */ /* 0x000fe200078e0a0a */
[----:B------:R-:W-:Y:S01]  /*2c70*/  ISETP.GT.U32.AND P2, PT, R10, R53, PT ;  /* 0x000000350a00720c */ /* 0x000fe20003f44070 */
[----:B------:R-:W-:Y:S01]  /*2c80*/  IMAD.MOV R6, RZ, RZ, -R6 ;  /* 0x000000ffff067224 */ /* 0x000fe200078e0a06 */
[----:B------:R-:W-:Y:S01]  /*2c90*/  IADD3 R37, PT, PT, R252, 0x2e, RZ ;  /* 0x0000002efc257810 */ /* 0x000fe20007ffe0ff */
[----:B------:R-:W-:Y:S01]  /*2ca0*/  @!P4 IMAD.MOV R58, RZ, RZ, -R58 ;  /* 0x000000ffff3ac224 */ /* 0x000fe200078e0a3a */
[----:B------:R-:W-:Y:S01]  /*2cb0*/  @!P3 IADD3 R52, PT, PT, -R52, RZ, RZ ;  /* 0x000000ff3434b210 */ /* 0x000fe20007ffe1ff */
[----:B------:R-:W-:Y:S01]  /*2cc0*/  IMAD R55, R10, R6, R55 ;  /* 0x000000060a377224 */ /* 0x000fe200078e0237 */
[----:B------:R-:W-:Y:S01]  /*2cd0*/  IABS R61, R37 ;  /* 0x00000025003d7213 */ /* 0x000fe20000000000 */
[--C-:B------:R-:W-:Y:S01]  /*2ce0*/  @!P1 IMAD.IADD R56, R56, 0x1, -R10.reuse ;  /* 0x0000000138389824 */ /* 0x100fe200078e0a0a */
[----:B------:R-:W-:Y:S01]  /*2cf0*/  ISETP.GT.U32.AND P1, PT, R10, R59, PT ;  /* 0x0000003b0a00720c */ /* 0x000fe20003f24070 */
[----:B------:R-:W-:-:S02]  /*2d00*/  @!P5 IMAD.IADD R54, R54, 0x1, -R10 ;  /* 0x000000013636d824 */ /* 0x000fc400078e0a0a */
[----:B------:R-:W-:Y:S01]  /*2d10*/  IMAD.HI.U32 R7, R2, R57, RZ ;  /* 0x0000003902077227 */ /* 0x000fe200078e00ff */
[C---:B------:R-:W-:Y:S02]  /*2d20*/  ISETP.GT.U32.AND P4, PT, R10.reuse, R56, PT ;  /* 0x000000380a00720c */ /* 0x040fe40003f84070 */
[C---:B------:R-:W-:Y:S01]  /*2d30*/  ISETP.GT.U32.AND P5, PT, R10.reuse, R54, PT ;  /* 0x000000360a00720c */ /* 0x040fe20003fa4070 */
[----:B------:R-:W-:Y:S01]  /*2d40*/  @!P6 IMAD.MOV R51, RZ, RZ, -R51 ;  /* 0x000000ffff33e224 */ /* 0x000fe200078e0a33 */
[----:B------:R-:W-:Y:S01]  /*2d50*/  ISETP.GT.U32.AND P6, PT, R10, R55, PT ;  /* 0x000000370a00720c */ /* 0x000fe20003fc4070 */
[----:B------:R-:W-:Y:S02]  /*2d60*/  IMAD.MOV R7, RZ, RZ, -R7 ;  /* 0x000000ffff077224 */ /* 0x000fe400078e0a07 */
[----:B------:R-:W-:Y:S02]  /*2d70*/  VIADD R29, R252, 0x2d ;  /* 0x0000002dfc1d7836 */ /* 0x000fe40000000000 */
[----:B------:R-:W-:Y:S01]  /*2d80*/  @!P2 IMAD.IADD R53, R53, 0x1, -R10 ;  /* 0x000000013535a824 */ /* 0x000fe200078e0a0a */
[----:B------:R-:W-:Y:S01]  /*2d90*/  ISETP.GE.AND P2, PT, R39, RZ, PT ;  /* 0x000000ff2700720c */ /* 0x000fe20003f46270 */
[----:B------:R-:W-:Y:S01]  /*2da0*/  IMAD R57, R10, R7, R57 ;  /* 0x000000070a397224 */ /* 0x000fe200078e0239 */
[----:B------:R-:W-:Y:S01]  /*2db0*/  IABS R9, R29 ;  /* 0x0000001d00097213 */ /* 0x000fe20000000000 */
[----:B------:R-:W-:Y:S01]  /*2dc0*/  IMAD.HI.U32 R7, R2, R61, RZ ;  /* 0x0000003d02077227 */ /* 0x000fe200078e00ff */
[----:B------:R-:W-:-:S02]  /*2dd0*/  ISETP.GT.U32.AND P3, PT, R10, R53, PT ;  /* 0x000000350a00720c */ /* 0x000fc40003f64070 */
[-C--:B------:R-:W-:Y:S01]  /*2de0*/  @!P1 IADD3 R59, PT, PT, R59, -R10.reuse, RZ ;  /* 0x8000000a3b3b9210 */ /* 0x080fe20007ffe0ff */
[----:B------:R-:W-:Y:S01]  /*2df0*/  @!P4 IMAD.IADD R56, R56, 0x1, -R10 ;  /* 0x000000013838c824 */ /* 0x000fe200078e0a0a */
[----:B------:R-:W-:Y:S01]  /*2e00*/  ISETP.GE.AND P4, PT, R28, RZ, PT ;  /* 0x000000ff1c00720c */ /* 0x000fe20003f86270 */
[----:B------:R-:W-:Y:S01]  /*2e10*/  IMAD.MOV R7, RZ, RZ, -R7 ;  /* 0x000000ffff077224 */ /* 0x000fe200078e0a07 */
[-C--:B------:R-:W-:Y:S01]  /*2e20*/  @!P5 IADD3 R54, PT, PT, R54, -R10.reuse, RZ ;  /* 0x8000000a3636d210 */ /* 0x080fe20007ffe0ff */
[----:B------:R-:W-:Y:S01]  /*2e30*/  VIADD R28, R252, 0x2f ;  /* 0x0000002ffc1c7836 */ /* 0x000fe20000000000 */
[----:B------:R-:W-:Y:S01]  /*2e40*/  ISETP.GE.AND P5, PT, R36, RZ, PT ;  /* 0x000000ff2400720c */ /* 0x000fe20003fa6270 */
[----:B------:R-:W-:Y:S01]  /*2e50*/  IMAD.HI.U32 R6, R2, R9, RZ ;  /* 0x0000000902067227 */ /* 0x000fe200078e00ff */
[----:B------:R-:W-:Y:S02]  /*2e60*/  @!P6 IADD3 R55, PT, PT, R55, -R10, RZ ;  /* 0x8000000a3737e210 */ /* 0x000fe40007ffe0ff */
[----:B------:R-:W-:Y:S01]  /*2e70*/  @!P2 IADD3 R59, PT, PT, -R59, RZ, RZ ;  /* 0x000000ff3b3ba210 */ /* 0x000fe20007ffe1ff */
[C---:B------:R-:W-:Y:S01]  /*2e80*/  IMAD R61, R10.reuse, R7, R61 ;  /* 0x000000070a3d7224 */ /* 0x040fe200078e023d */
[----:B------:R-:W-:Y:S01]  /*2e90*/  IABS R7, R28 ;  /* 0x0000001c00077213 */ /* 0x000fe20000000000 */
[----:B------:R-:W-:Y:S01]  /*2ea0*/  IMAD.MOV R6, RZ, RZ, -R6 ;  /* 0x000000ffff067224 */ /* 0x000fe200078e0a06 */
[----:B------:R-:W-:Y:S01]  /*2eb0*/  ISETP.GT.U32.AND P2, PT, R10, R55, PT ;  /* 0x000000370a00720c */ /* 0x000fe20003f44070 */
[----:B------:R-:W-:Y:S01]  /*2ec0*/  @!P3 IMAD.IADD R53, R53, 0x1, -R10 ;  /* 0x000000013535b824 */ /* 0x000fe200078e0a0a */
[----:B------:R-:W-:Y:S01]  /*2ed0*/  ISETP.GE.AND P1, PT, R60, RZ, PT ;  /* 0x000000ff3c00720c */ /* 0x000fe20003f26270 */
[----:B------:R-:W-:Y:S01]  /*2ee0*/  IMAD R60, R10, R6, R9 ;  /* 0x000000060a3c7224 */ /* 0x000fe200078e0209 */
[----:B------:R-:W-:Y:S01]  /*2ef0*/  ISETP.GE.AND P6, PT, R62, RZ, PT ;  /* 0x000000ff3e00720c */ /* 0x000fe20003fc6270 */
[----:B------:R-:W-:Y:S01]  /*2f00*/  IMAD.HI.U32 R6, R2, R7, RZ ;  /* 0x0000000702067227 */ /* 0x000fe200078e00ff */
[----:B------:R-:W-:-:S02]  /*2f10*/  ISETP.GT.U32.AND P3, PT, R10, R57, PT ;  /* 0x000000390a00720c */ /* 0x000fc40003f64070 */
[----:B------:R-:W-:Y:S01]  /*2f20*/  @!P5 IADD3 R54, PT, PT, -R54, RZ, RZ ;  /* 0x000000ff3636d210 */ /* 0x000fe20007ffe1ff */
[----:B------:R-:W-:Y:S01]  /*2f30*/  VIADD R36, R252, 0x30 ;  /* 0x00000030fc247836 */ /* 0x000fe20000000000 */
[----:B------:R-:W-:Y:S01]  /*2f40*/  IADD3 R6, PT, PT, -R6, RZ, RZ ;  /* 0x000000ff06067210 */ /* 0x000fe20007ffe1ff */
[----:B------:R-:W-:Y:S01]  /*2f50*/  @!P4 IMAD.MOV R56, RZ, RZ, -R56 ;  /* 0x000000ffff38c224 */ /* 0x000fe200078e0a38 */
[C---:B------:R-:W-:Y:S01]  /*2f60*/  ISETP.GT.U32.AND P5, PT, R10.reuse, R61, PT ;  /* 0x0000003d0a00720c */ /* 0x040fe20003fa4070 */
[--C-:B------:R-:W-:Y:S01]  /*2f70*/  @!P2 IMAD.IADD R55, R55, 0x1, -R10.reuse ;  /* 0x000000013737a824 */ /* 0x100fe200078e0a0a */
[----:B------:R-:W-:Y:S01]  /*2f80*/  ISETP.GE.AND P4, PT, R63, RZ, PT ;  /* 0x000000ff3f00720c */ /* 0x000fe20003f86270 */
[----:B------:R-:W-:Y:S01]  /*2f90*/  IMAD R62, R10, R6, R7 ;  /* 0x000000060a3e7224 */ /* 0x000fe200078e0207 */
[----:B------:R-:W-:Y:S01]  /*2fa0*/  IABS R63, R36 ;  /* 0x00000024003f7213 */ /* 0x000fe20000000000 */
[----:B------:R-:W-:Y:S01]  /*2fb0*/  @!P6 IMAD.MOV R55, RZ, RZ, -R55 ;  /* 0x000000ffff37e224 */ /* 0x000fe200078e0a37 */
[----:B------:R-:W-:Y:S01]  /*2fc0*/  IADD3 R7, PT, PT, R252, 0x31, RZ ;  /* 0x00000031fc077810 */ /* 0x000fe20007ffe0ff */
[----:B------:R-:W-:Y:S01]  /*2fd0*/  @!P3 IMAD.IADD R57, R57, 0x1, -R10 ;  /* 0x000000013939b824 */ /* 0x000fe200078e0a0a */
[C---:B------:R-:W-:Y:S01]  /*2fe0*/  ISETP.GT.U32.AND P6, PT, R10.reuse, R62, PT ;  /* 0x0000003e0a00720c */ /* 0x040fe20003fc4070 */
[----:B------:R-:W-:Y:S01]  /*2ff0*/  @!P1 IMAD.MOV R53, RZ, RZ, -R53 ;  /* 0x000000ffff359224 */ /* 0x000fe200078e0a35 */
[----:B------:R-:W-:Y:S01]  /*3000*/  ISETP.GT.U32.AND P3, PT, R10, R60, PT ;  /* 0x0000003c0a00720c */ /* 0x000fe20003f64070 */
[----:B------:R-:W-:Y:S01]  /*3010*/  IMAD.HI.U32 R6, R2, R63, RZ ;  /* 0x0000003f02067227 */ /* 0x000fe200078e00ff */
[----:B------:R-:W-:-:S02]  /*3020*/  ISETP.GT.U32.AND P1, PT, R10, R57, PT ;  /* 0x000000390a00720c */ /* 0x000fc40003f24070 */
[----:B------:R-:W-:Y:S01]  /*3030*/  IABS R9, R7 ;  /* 0x0000000700097213 */ /* 0x000fe20000000000 */
[----:B------:R-:W-:Y:S01]  /*3040*/  @!P5 IMAD.IADD R61, R61, 0x1, -R10 ;  /* 0x000000013d3dd824 */ /* 0x000fe200078e0a0a */
[----:B------:R-:W-:Y:S01]  /*3050*/  ISETP.GE.AND P2, PT, R29, RZ, PT ;  /* 0x000000ff1d00720c */ /* 0x000fe20003f46270 */
[----:B------:R-:W-:Y:S01]  /*3060*/  IMAD.MOV R6, RZ, RZ, -R6 ;  /* 0x000000ffff067224 */ /* 0x000fe200078e0a06 */
[C---:B------:R-:W-:Y:S01]  /*3070*/  IADD3 R39, PT, PT, R252.reuse, 0x37, RZ ;  /* 0x00000037fc277810 */ /* 0x040fe20007ffe0ff */
[----:B------:R-:W-:Y:S01]  /*3080*/  VIADD R29, R252, 0x33 ;  /* 0x00000033fc1d7836 */ /* 0x000fe20000000000 */
[----:B------:R-:W-:Y:S01]  /*3090*/  ISETP.GT.U32.AND P5, PT, R10, R61, PT ;  /* 0x0000003d0a00720c */ /* 0x000fe20003fa4070 */
[--C-:B------:R-:W-:Y:S02]  /*30a0*/  @!P6 IMAD.IADD R62, R62, 0x1, -R10.reuse ;  /* 0x000000013e3ee824 */ /* 0x100fe400078e0a0a */
[----:B------:R-:W-:Y:S01]  /*30b0*/  @!P3 IMAD.IADD R60, R60, 0x1, -R10 ;  /* 0x000000013c3cb824 */ /* 0x000fe200078e0a0a */
[----:B------:R-:W-:Y:S01]  /*30c0*/  IABS R69, R29 ;  /* 0x0000001d00457213 */ /* 0x000fe20000000000 */
[C---:B------:R-:W-:Y:S01]  /*30d0*/  IMAD R63, R10.reuse, R6, R63 ;  /* 0x000000060a3f7224 */ /* 0x040fe200078e023f */
[----:B------:R-:W-:Y:S01]  /*30e0*/  ISETP.GT.U32.AND P6, PT, R10, R62, PT ;  /* 0x0000003e0a00720c */ /* 0x000fe20003fc4070 */
[----:B------:R-:W-:Y:S01]  /*30f0*/  IMAD.HI.U32 R6, R2, R9, RZ ;  /* 0x0000000902067227 */ /* 0x000fe200078e00ff */
[----:B------:R-:W-:-:S03]  /*3100*/  ISETP.GT.U32.AND P3, PT, R10, R60, PT ;  /* 0x0000003c0a00720c */ /* 0x000fc60003f64070 */
[--C-:B------:R-:W-:Y:S01]  /*3110*/  @!P1 IMAD.IADD R57, R57, 0x1, -R10.reuse ;  /* 0x0000000139399824 */ /* 0x100fe200078e0a0a */
[----:B------:R-:W-:Y:S01]  /*3120*/  ISETP.GE.AND P1, PT, R37, RZ, PT ;  /* 0x000000ff2500720c */ /* 0x000fe20003f26270 */
[----:B------:R-:W-:Y:S01]  /*3130*/  @!P5 IMAD.IADD R61, R61, 0x1, -R10 ;  /* 0x000000013d3dd824 */ /* 0x000fe200078e0a0a */
[----:B------:R-:W-:Y:S01]  /*3140*/  ISETP.GT.U32.AND P5, PT, R10, R63, PT ;  /* 0x0000003f0a00720c */ /* 0x000fe20003fa4070 */
[----:B------:R-:W-:Y:S01]  /*3150*/  IMAD.MOV R6, RZ, RZ, -R6 ;  /* 0x000000ffff067224 */ /* 0x000fe200078e0a06 */
[----:B------:R-:W-:Y:S01]  /*3160*/  @!P4 IADD3 R57, PT, PT, -R57, RZ, RZ ;  /* 0x000000ff3939c210 */ /* 0x000fe20007ffe1ff */
[----:B------:R-:W-:Y:S01]  /*3170*/  VIADD R168, R252, 0x71 ;  /* 0x00000071fca87836 */ /* 0x000fe20000000000 */
[----:B------:R-:W-:Y:S01]  /*3180*/  ISETP.GE.AND P4, PT, R28, RZ, PT ;  /* 0x000000ff1c00720c */ /* 0x000fe20003f86270 */
[----:B------:R-:W-:Y:S01]  /*3190*/  IMAD R64, R10, R6, R9 ;  /* 0x000000060a407224 */ /* 0x000fe200078e0209 */
[-C--:B------:R-:W-:Y:S01]  /*31a0*/  @!P6 IADD3 R62, PT, PT, R62, -R10.reuse, RZ ;  /* 0x8000000a3e3ee210 */ /* 0x080fe20007ffe0ff */
[----:B------:R-:W-:Y:S01]  /*31b0*/  VIADD R28, R252, 0x32 ;  /* 0x00000032fc1c7836 */ /* 0x000fe20000000000 */
[----:B------:R-:W-:Y:S01]  /*31c0*/  @!P3 IADD3 R60, PT, PT, R60, -R10, RZ ;  /* 0x8000000a3c3cb210 */ /* 0x000fe20007ffe0ff */
[----:B------:R-:W-:Y:S01]  /*31d0*/  IMAD.HI.U32 R6, R2, R69, RZ ;  /* 0x0000004502067227 */ /* 0x000fe200078e00ff */
[----:B------:R-:W-:-:S02]  /*31e0*/  ISETP.GT.U32.AND P6, PT, R10, R64, PT ;  /* 0x000000400a00720c */ /* 0x000fc40003fc4070 */
[----:B------:R-:W-:Y:S01]  /*31f0*/  IABS R65, R28 ;  /* 0x0000001c00417213 */ /* 0x000fe20000000000 */
[----:B------:R-:W-:Y:S01]  /*3200*/  @!P5 IMAD.IADD R63, R63, 0x1, -R10 ;  /* 0x000000013f3fd824 */ /* 0x000fe200078e0a0a */
[----:B------:R-:W-:Y:S01]  /*3210*/  @!P1 IADD3 R61, PT, PT, -R61, RZ, RZ ;  /* 0x000000ff3d3d9210 */ /* 0x000fe20007ffe1ff */
[----:B------:R-:W-:Y:S01]  /*3220*/  IMAD.MOV R6, RZ, RZ, -R6 ;  /* 0x000000ffff067224 */ /* 0x000fe200078e0a06 */
[----:B------:R-:W-:Y:S01]  /*3230*/  @!P2 IADD3 R60, PT, PT, -R60, RZ, RZ ;  /* 0x000000ff3c3ca210 */ /* 0x000fe20007ffe1ff */
[----:B------:R-:W-:Y:S01]  /*3240*/  VIADD R178, R252, 0x72 ;  /* 0x00000072fcb27836 */ /* 0x000fe20000000000 */
[----:B------:R-:W-:Y:S01]  /*3250*/  ISETP.GE.AND P1, PT, R28, RZ, PT ;  /* 0x000000ff1c00720c */ /* 0x000fe20003f26270 */
[----:B------:R-:W-:Y:S01]  /*3260*/  VIADD R28, R252, 0x34 ;  /* 0x00000034fc1c7836 */ /* 0x000fe20000000000 */
[----:B------:R-:W-:Y:S01]  /*3270*/  ISETP.GE.AND P2, PT, R7, RZ, PT ;  /* 0x000000ff0700720c */ /* 0x000fe20003f46270 */
[----:B------:R-:W-:Y:S01]  /*3280*/  IMAD.HI.U32 R7, R2, R65, RZ ;  /* 0x0000004102077227 */ /* 0x000fe200078e00ff */
[----:B------:R-:W-:-:S02]  /*3290*/  ISETP.GT.U32.AND P5, PT, R10, R63, PT ;  /* 0x0000003f0a00720c */ /* 0x000fc40003fa4070 */
[----:B------:R-:W-:Y:S01]  /*32a0*/  IABS R67, R28 ;  /* 0x0000001c00437213 */ /* 0x000fe20000000000 */
[----:B------:R-:W-:Y:S01]  /*32b0*/  IMAD.MOV R7, RZ, RZ, -R7 ;  /* 0x000000ffff077224 */ /* 0x000fe200078e0a07 */
[----:B------:R-:W-:Y:S01]  /*32c0*/  ISETP.GE.AND P3, PT, R36, RZ, PT ;  /* 0x000000ff2400720c */ /* 0x000fe20003f66270 */
[----:B------:R-:W-:Y:S01]  /*32d0*/  @!P6 IMAD.IADD R64, R64, 0x1, -R10 ;  /* 0x000000014040e824 */ /* 0x000fe200078e0a0a */
[----:B------:R-:W-:Y:S01]  /*32e0*/  @!P4 IADD3 R62, PT, PT, -R62, RZ, RZ ;  /* 0x000000ff3e3ec210 */ /* 0x000fe20007ffe1ff */
[----:B------:R-:W-:Y:S01]  /*32f0*/  IMAD R65, R10, R7, R65 ;  /* 0x000000070a417224 */ /* 0x000fe200078e0241 */
[----:B------:R-:W-:Y:S01]  /*3300*/  IADD3 R37, PT, PT, R252, 0x36, RZ ;  /* 0x00000036fc257810 */ /* 0x000fe20007ffe0ff */
[C---:B------:R-:W-:Y:S01]  /*3310*/  IMAD R69, R10.reuse, R6, R69 ;  /* 0x000000060a457224 */ /* 0x040fe200078e0245 */
[----:B------:R-:W-:Y:S01]  /*3320*/  ISETP.GT.U32.AND P6, PT, R10, R64, PT ;  /* 0x000000400a00720c */ /* 0x000fe20003fc4070 */
[----:B------:R-:W-:Y:S01]  /*3330*/  IMAD.HI.U32 R6, R2, R67, RZ ;  /* 0x0000004302067227 */ /* 0x000fe200078e00ff */
[----:B------:R-:W-:-:S02]  /*3340*/  ISETP.GT.U32.AND P4, PT, R10, R65, PT ;  /* 0x000000410a00720c */ /* 0x000fc40003f84070 */
[----:B------:R-:W-:Y:S01]  /*3350*/  IABS R127, R168 ;  /* 0x000000a8007f7213 */ /* 0x000fe20000000000 */
[----:B------:R-:W-:Y:S01]  /*3360*/  VIADD R36, R252, 0x35 ;  /* 0x00000035fc247836 */ /* 0x000fe20000000000 */
[----:B------:R-:W-:Y:S01]  /*3370*/  IADD3 R6, PT, PT, -R6, RZ, RZ ;  /* 0x000000ff06067210 */ /* 0x000fe20007ffe1ff */
[--C-:B------:R-:W-:Y:S01]  /*3380*/  @!P5 IMAD.IADD R63, R63, 0x1, -R10.reuse ;  /* 0x000000013f3fd824 */ /* 0x100fe200078e0a0a */
[----:B------:R-:W-:Y:S01]  /*3390*/  ISETP.GE.AND P5, PT, R29, RZ, PT ;  /* 0x000000ff1d00720c */ /* 0x000fe20003fa6270 */
[----:B------:R-:W-:Y:S01]  /*33a0*/  VIADD R171, R252, 0x75 ;  /* 0x00000075fcab7836 */ /* 0x000fe20000000000 */
[----:B------:R-:W-:Y:S01]  /*33b0*/  IABS R9, R36 ;  /* 0x0000002400097213 */ /* 0x000fe20000000000 */
[----:B------:R-:W-:Y:S01]  /*33c0*/  @!P3 IMAD.MOV R63, RZ, RZ, -R63 ;  /* 0x000000ffff3fb224 */ /* 0x000fe200078e0a3f */
[C---:B------:R-:W-:Y:S01]  /*33d0*/  ISETP.GT.U32.AND P3, PT, R10.reuse, R69, PT ;  /* 0x000000450a00720c */ /* 0x040fe20003f64070 */
[----:B------:R-:W-:Y:S01]  /*33e0*/  IMAD R67, R10, R6, R67 ;  /* 0x000000060a437224 */ /* 0x000fe200078e0243 */
[----:B------:R-:W-:Y:S01]  /*33f0*/  IABS R29, R37 ;  /* 0x00000025001d7213 */ /* 0x000fe20000000000 */
[----:B------:R-:W-:Y:S01]  /*3400*/  @!P6 IMAD.IADD R64, R64, 0x1, -R10 ;  /* 0x000000014040e824 */ /* 0x000fe200078e0a0a */
[----:B------:R-:W-:Y:S01]  /*3410*/  IABS R169, R178 ;  /* 0x000000b200a97213 */ /* 0x000fe20000000000 */
[----:B------:R-:W-:Y:S01]  /*3420*/  IMAD.HI.U32 R7, R2, R9, RZ ;  /* 0x0000000902077227 */ /* 0x000fe200078e00ff */
[----:B------:R-:W-:-:S02]  /*3430*/  ISETP.GT.U32.AND P6, PT, R10, R67, PT ;  /* 0x000000430a00720c */ /* 0x000fc40003fc4070 */
[----:B------:R-:W-:Y:S01]  /*3440*/  IABS R157, R171 ;  /* 0x000000ab009d7213 */ /* 0x000fe20000000000 */
[----:B------:R-:W-:Y:S02]  /*3450*/  @!P4 IMAD.IADD R65, R65, 0x1, -R10 ;  /* 0x000000014141c824 */ /* 0x000fe400078e0a0a */
[----:B------:R-:W-:Y:S02]  /*3460*/  IMAD.MOV R7, RZ, RZ, -R7 ;  /* 0x000000ffff077224 */ /* 0x000fe400078e0a07 */
[----:B------:R-:W-:Y:S01]  /*3470*/  IMAD.HI.U32 R6, R2, R29, RZ ;  /* 0x0000001d02067227 */ /* 0x000fe200078e00ff */
[----:B------:R-:W-:-:S03]  /*3480*/  ISETP.GT.U32.AND P4, PT, R10, R65, PT ;  /* 0x000000410a00720c */ /* 0x000fc60003f84070 */
[C---:B------:R-:W-:Y:S01]  /*3490*/  IMAD R70, R10.reuse, R7, R9 ;  /* 0x000000070a467224 */ /* 0x040fe200078e0209 */
[----:B------:R-:W-:Y:S01]  /*34a0*/  IABS R7, R39 ;  /* 0x0000002700077213 */ /* 0x000fe20000000000 */
[----:B------:R-:W-:Y:S01]  /*34b0*/  @!P3 IMAD.IADD R69, R69, 0x1, -R10 ;  /* 0x000000014545b824 */ /* 0x000fe200078e0a0a */
[----:B------:R-:W-:Y:S01]  /*34c0*/  @!P6 IADD3 R67, PT, PT, R67, -R10, RZ ;  /* 0x8000000a4343e210 */ /* 0x000fe20007ffe0ff */
[----:B------:R-:W-:Y:S01]  /*34d0*/  IMAD.MOV R6, RZ, RZ, -R6 ;  /* 0x000000ffff067224 */ /* 0x000fe200078e0a06 */
[C---:B------:R-:W-:Y:S01]  /*34e0*/  ISETP.GT.U32.AND P3, PT, R10.reuse, R70, PT ;  /* 0x000000460a00720c */ /* 0x040fe20003f64070 */
[----:B------:R-:W-:Y:S01]  /*34f0*/  @!P2 IMAD.MOV R64, RZ, RZ, -R64 ;  /* 0x000000ffff40a224 */ /* 0x000fe200078e0a40 */
[C---:B------:R-:W-:Y:S01]  /*3500*/  ISETP.GT.U32.AND P6, PT, R10.reuse, R69, PT ;  /* 0x000000450a00720c */ /* 0x040fe20003fc4070 */
[C---:B------:R-:W-:Y:S01]  /*3510*/  IMAD R66, R10.reuse, R6, R29 ;  /* 0x000000060a427224 */ /* 0x040fe200078e021d */
[----:B------:R-:W-:Y:S01]  /*3520*/  ISETP.GT.U32.AND P2, PT, R10, R67, PT ;  /* 0x000000430a00720c */ /* 0x000fe20003f44070 */
[----:B------:R-:W-:Y:S01]  /*3530*/  IMAD.HI.U32 R6, R2, R7, RZ ;  /* 0x0000000702067227 */ /* 0x000fe200078e00ff */
[----:B------:R-:W-:-:S02]  /*3540*/  @!P4 IADD3 R65, PT, PT, R65, -R10, RZ ;  /* 0x8000000a4141c210 */ /* 0x000fc40007ffe0ff */
[----:B------:R-:W-:Y:S01]  /*3550*/  IABS R29, R73 ;  /* 0x00000049001d7213 */ /* 0x000fe20000000000 */
[----:B------:R-:W-:Y:S01]  /*3560*/  IMAD.MOV R6, RZ, RZ, -R6 ;  /* 0x000000ffff067224 */ /* 0x000fe200078e0a06 */
[----:B------:R-:W-:Y:S01]  /*3570*/  @!P1 IADD3 R65, PT, PT, -R65, RZ, RZ ;  /* 0x000000ff41419210 */ /* 0x000fe20007ffe1ff */
[----:B------:R-:W-:Y:S01]  /*3580*/  VIADD R164, R252, 0x76 ;  /* 0x00000076fca47836 */ /* 0x000fe20000000000 */
[C---:B------:R-:W-:Y:S01]  /*3590*/  ISETP.GT.U32.AND P1, PT, R10.reuse, R66, PT ;  /* 0x000000420a00720c */ /* 0x040fe20003f24070 */
[----:B------:R-:W-:Y:S01]  /*35a0*/  IMAD R68, R10, R6, R7 ;  /* 0x000000060a447224 */ /* 0x000fe200078e0207 */
[----:B------:R-:W-:Y:S01]  /*35b0*/  ISETP.GE.AND P4, PT, R28, RZ, PT ;  /* 0x000000ff1c00720c */ /* 0x000fe20003f86270 */
[----:B------:R-:W-:Y:S01]  /*35c0*/  @!P6 IMAD.IADD R69, R69, 0x1, -R10 ;  /* 0x000000014545e824 */ /* 0x000fe200078e0a0a */
[----:B------:R-:W-:Y:S01]  /*35d0*/  IABS R28, R84 ;  /* 0x00000054001c7213 */ /* 0x000fe20000000000 */
[----:B------:R-:W-:Y:S01]  /*35e0*/  IMAD.HI.U32 R6, R2, R71, RZ ;  /* 0x0000004702067227 */ /* 0x000fe200078e00ff */
[----:B------:R-:W-:-:S02]  /*35f0*/  ISETP.GT.U32.AND P6, PT, R10, R68, PT ;  /* 0x000000440a00720c */ /* 0x000fc40003fc4070 */
[----:B------:R-:W-:Y:S01]  /*3600*/  IABS R155, R164 ;  /* 0x000000a4009b7213 */ /* 0x000fe20000000000 */
[----:B------:R-:W-:Y:S02]  /*3610*/  IMAD.MOV R9, RZ, RZ, -R6 ;  /* 0x000000ffff097224 */ /* 0x000fe400078e0a06 */
[----:B------:R-:W-:Y:S01]  /*3620*/  @!P2 IMAD.IADD R67, R67, 0x1, -R10 ;  /* 0x000000014343a824 */ /* 0x000fe200078e0a0a */
[----:B------:R-:W-:Y:S01]  /*3630*/  ISETP.GE.AND P2, PT, R36, RZ, PT ;  /* 0x000000ff2400720c */ /* 0x000fe20003f46270 */
[----:B------:R-:W-:Y:S01]  /*3640*/  IMAD.HI.U32 R6, R2, R29, RZ ;  /* 0x0000001d02067227 */ /* 0x000fe200078e00ff */
[----:B------:R-:W-:-:S03]  /*3650*/  @!P1 IADD3 R66, PT, PT, R66, -R10, RZ ;  /* 0x8000000a42429210 */ /* 0x000fc60007ffe0ff */
[----:B------:R-:W-:Y:S01]  /*3660*/  VIADD R36, R252, 0x3b ;  /* 0x0000003bfc247836 */ /* 0x000fe20000000000 */
[----:B------:R-:W-:Y:S01]  /*3670*/  ISETP.GT.U32.AND P1, PT, R10, R66, PT ;  /* 0x000000420a00720c */ /* 0x000fe20003f24070 */
[----:B------:R-:W-:Y:S01]  /*3680*/  IMAD.MOV R6, RZ, RZ, -R6 ;  /* 0x000000ffff067224 */ /* 0x000fe200078e0a06 */
[----:B------:R-:W-:Y:S01]  /*3690*/  @!P6 IADD3 R68, PT, PT, R68, -R10, RZ ;  /* 0x8000000a4444e210 */ /* 0x000fe20007ffe0ff */
[----:B------:R-:W-:Y:S01]  /*36a0*/  IMAD R71, R10, R9, R71 ;  /* 0x000000090a477224 */ /* 0x000fe200078e0247 */
[----:B------:R-:W-:Y:S01]  /*36b0*/  IABS R9, R36 ;  /* 0x0000002400097213 */ /* 0x000fe20000000000 */
[----:B------:R-:W-:Y:S01]  /*36c0*/  @!P3 IMAD.IADD R70, R70, 0x1, -R10 ;  /* 0x000000014646b824 */ /* 0x000fe200078e0a0a */
[C---:B------:R-:W-:Y:S01]  /*36d0*/  ISETP.GT.U32.AND P6, PT, R10.reuse, R68, PT ;  /* 0x000000440a00720c */ /* 0x040fe20003fc4070 */
[----:B------:R-:W-:Y:S01]  /*36e0*/  IMAD R74, R10, R6, R29 ;  /* 0x000000060a4a7224 */ /* 0x000fe200078e021d */
[----:B------:R-:W-:Y:S01]  /*36f0*/  IABS R29, R82 ;  /* 0x00000052001d7213 */ /* 0x000fe20000000000 */
[----:B------:R-:W-:Y:S01]  /*3700*/  IMAD.HI.U32 R7, R2, R75, RZ ;  /* 0x0000004b02077227 */ /* 0x000fe200078e00ff */
[----:B------:R-:W-:-:S03]  /*3710*/  ISETP.GT.U32.AND P3, PT, R10, R70, PT ;  /* 0x000000460a00720c */ /* 0x000fc60003f64070 */
[----:B------:R-:W-:Y:S01]  /*3720*/  @!P1 IMAD.IADD R66, R66, 0x1, -R10 ;  /* 0x0000000142429824 */ /* 0x000fe200078e0a0a */
[----:B------:R-:W-:Y:S01]  /*3730*/  ISETP.GT.U32.AND P1, PT, R10, R71, PT ;  /* 0x000000470a00720c */ /* 0x000fe20003f24070 */
[----:B------:R-:W-:Y:S01]  /*3740*/  IMAD.HI.U32 R6, R2, R9, RZ ;  /* 0x0000000902067227 */ /* 0x000fe200078e00ff */
[----:B------:R-:W-:-:S03]  /*3750*/  IADD3 R7, PT, PT, -R7, RZ, RZ ;  /* 0x000000ff07077210 */ /* 0x000fc60007ffe1ff */
[--C-:B------:R-:W-:Y:S01]  /*3760*/  @!P6 IMAD.IADD R68, R68, 0x1, -R10.reuse ;  /* 0x000000014444e824 */ /* 0x100fe200078e0a0a */
[C---:B------:R-:W-:Y:S01]  /*3770*/  ISETP.GT.U32.AND P6, PT, R10.reuse, R74, PT ;  /* 0x0000004a0a00720c */ /* 0x040fe20003fc4070 */
[----:B------:R-:W-:Y:S01]  /*3780*/  IMAD R75, R10, R7, R75 ;  /* 0x000000070a4b7224 */ /* 0x000fe200078e024b */
[----:B------:R-:W-:Y:S01]  /*3790*/  IADD3 R6, PT, PT, -R6, RZ, RZ ;  /* 0x000000ff06067210 */ /* 0x000fe20007ffe1ff */
[--C-:B------:R-:W-:Y:S01]  /*37a0*/  @!P3 IMAD.IADD R70, R70, 0x1, -R10.reuse ;  /* 0x000000014646b824 */ /* 0x100fe200078e0a0a */
[----:B------:R-:W-:Y:S01]  /*37b0*/  ISETP.GE.AND P3, PT, R37, RZ, PT ;  /* 0x000000ff2500720c */ /* 0x000fe20003f66270 */
[----:B------:R-:W-:Y:S02]  /*37c0*/  VIADD R37, R252, 0x3c ;  /* 0x0000003cfc257836 */ /* 0x000fe40000000000 */
[----:B------:R-:W-:Y:S01]  /*37d0*/  IMAD R76, R10, R6, R9 ;  /* 0x000000060a4c7224 */ /* 0x000fe200078e0209 */
[----:B------:R-:W-:Y:S01]  /*37e0*/  @!P2 IADD3 R70, PT, PT, -R70, RZ, RZ ;  /* 0x000000ff4646a210 */ /* 0x000fe20007ffe1ff */
[----:B------:R-:W-:Y:S01]  /*37f0*/  @!P1 IMAD.IADD R71, R71, 0x1, -R10 ;  /* 0x0000000147479824 */ /* 0x000fe200078e0a0a */
[----:B------:R-:W-:Y:S01]  /*3800*/  ISETP.GT.U32.AND P1, PT, R10, R75, PT ;  /* 0x0000004b0a00720c */ /* 0x000fe20003f24070 */
[----:B------:R-:W-:Y:S01]  /*3810*/  @!P4 IMAD.MOV R67, RZ, RZ, -R67 ;  /* 0x000000ffff43c224 */ /* 0x000fe200078e0a43 */
[----:B------:R-:W-:Y:S01]  /*3820*/  IABS R77, R37 ;  /* 0x00000025004d7213 */ /* 0x000fe20000000000 */
[----:B------:R-:W-:Y:S01]  /*3830*/  IMAD.HI.U32 R7, R2, R29, RZ ;  /* 0x0000001d02077227 */ /* 0x000fe200078e00ff */
[----:B------:R-:W-:-:S02]  /*3840*/  @!P6 IADD3 R74, PT, PT, R74, -R10, RZ ;  /* 0x8000000a4a4ae210 */ /* 0x000fc40007ffe0ff */
[----:B------:R-:W-:Y:S01]  /*3850*/  ISETP.GT.U32.AND P6, PT, R10, R76, PT ;  /* 0x0000004c0a00720c */ /* 0x000fe20003fc4070 */
[----:B------:R-:W-:Y:S01]  /*3860*/  IMAD.HI.U32 R6, R2, R77, RZ ;  /* 0x0000004d02067227 */ /* 0x000fe200078e00ff */
[----:B------:R-:W-:-:S03]  /*3870*/  ISETP.GT.U32.AND P4, PT, R10, R74, PT ;  /* 0x0000004a0a00720c */ /* 0x000fc60003f84070 */
[----:B------:R-:W-:Y:S02]  /*3880*/  IMAD.MOV R9, RZ, RZ, -R6 ;  /* 0x000000ffff097224 */ /* 0x000fe400078e0a06 */
[----:B------:R-:W-:Y:S01]  /*3890*/  @!P1 IADD3 R75, PT, PT, R75, -R10, RZ ;  /* 0x8000000a4b4b9210 */ /* 0x000fe20007ffe0ff */
[----:B------:R-:W-:Y:S01]  /*38a0*/  IMAD.HI.U32 R6, R2, R79, RZ ;  /* 0x0000004f02067227 */ /* 0x000fe200078e00ff */
[----:B------:R-:W-:-:S03]  /*38b0*/  ISETP.GE.AND P1, PT, R39, RZ, PT ;  /* 0x000000ff2700720c */ /* 0x000fc60003f26270 */
[----:B------:R-:W-:Y:S01]  /*38c0*/  IMAD R77, R10, R9, R77 ;  /* 0x000000090a4d7224 */ /* 0x000fe200078e024d */
[----:B------:R-:W-:Y:S01]  /*38d0*/  @!P6 IADD3 R76, PT, PT, R76, -R10, RZ ;  /* 0x8000000a4c4ce210 */ /* 0x000fe20007ffe0ff */
[----:B------:R-:W-:Y:S01]  /*38e0*/  IMAD.MOV R6, RZ, RZ, -R6 ;  /* 0x000000ffff067224 */ /* 0x000fe200078e0a06 */
[C---:B------:R-:W-:Y:S01]  /*38f0*/  ISETP.GT.U32.AND P6, PT, R10.reuse, R75, PT ;  /* 0x0000004b0a00720c */ /* 0x040fe20003fc4070 */
[----:B------:R-:W-:Y:S01]  /*3900*/  @!P3 IMAD.MOV R66, RZ, RZ, -R66 ;  /* 0x000000ffff42b224 */ /* 0x000fe200078e0a42 */
[C---:B------:R-:W-:Y:S01]  /*3910*/  ISETP.GT.U32.AND P3, PT, R10.reuse, R77, PT ;  /* 0x0000004d0a00720c */ /* 0x040fe20003f64070 */
[C---:B------:R-:W-:Y:S01]  /*3920*/  IMAD R79, R10.reuse, R6, R79 ;  /* 0x000000060a4f7224 */ /* 0x040fe200078e024f */
[C---:B------:R-:W-:Y:S01]  /*3930*/  ISETP.GT.U32.AND P2, PT, R10.reuse, R76, PT ;  /* 0x0000004c0a00720c */ /* 0x040fe20003f44070 */
[----:B------:R-:W-:Y:S02]  /*3940*/  IMAD.MOV R7, RZ, RZ, -R7 ;  /* 0x000000ffff077224 */ /* 0x000fe400078e0a07 */
[----:B------:R-:W-:Y:S01]  /*3950*/  @!P5 IMAD.MOV R69, RZ, RZ, -R69 ;  /* 0x000000ffff45d224 */ /* 0x000fe200078e0a45 */
[C---:B------:R-:W-:Y:S01]  /*3960*/  ISETP.GT.U32.AND P5, PT, R10.reuse, R71, PT ;  /* 0x000000470a00720c */ /* 0x040fe20003fa4070 */
[----:B------:R-:W-:-:S02]  /*3970*/  IMAD R78, R10, R7, R29 ;  /* 0x000000070a4e7224 */ /* 0x000fc400078e021d */
[----:B------:R-:W-:Y:S02]  /*3980*/  IMAD.MOV.U32 R7, RZ, RZ, R28 ;  /* 0x000000ffff077224 */ /* 0x000fe400078e001c */
[--C-:B------:R-:W-:Y:S01]  /*3990*/  @!P6 IMAD.IADD R75, R75, 0x1, -R10.reuse ;  /* 0x000000014b4be824 */ /* 0x100fe200078e0a0a */
[----:B------:R-:W-:Y:S01]  /*39a0*/  ISETP.GT.U32.AND P6, PT, R10, R79, PT ;  /* 0x0000004f0a00720c */ /* 0x000fe20003fc4070 */
[--C-:B------:R-:W-:Y:S01]  /*39b0*/  @!P4 IMAD.IADD R74, R74, 0x1, -R10.reuse ;  /* 0x000000014a4ac824 */ /* 0x100fe200078e0a0a */
[----:B------:R-:W-:Y:S01]  /*39c0*/  ISETP.GE.AND P4, PT, R73, RZ, PT ;  /* 0x000000ff4900720c */ /* 0x000fe20003f86270 */
[----:B------:R-:W-:Y:S01]  /*39d0*/  @!P3 IMAD.IADD R77, R77, 0x1, -R10 ;  /* 0x000000014d4db824 */ /* 0x000fe200078e0a0a */
[----:B------:R-:W-:Y:S01]  /*39e0*/  ISETP.GE.AND P3, PT, R36, RZ, PT ;  /* 0x000000ff2400720c */ /* 0x000fe20003f66270 */
[----:B------:R-:W-:Y:S01]  /*39f0*/  IMAD.HI.U32 R6, R2, R7, RZ ;  /* 0x0000000702067227 */ /* 0x000fe200078e00ff */
[-C--:B------:R-:W-:Y:S02]  /*3a00*/  @!P2 IADD3 R76, PT, PT, R76, -R10.reuse, RZ ;  /* 0x8000000a4c4ca210 */ /* 0x080fe40007ffe0ff */
[----:B------:R-:W-:Y:S01]  /*3a10*/  @!P5 IADD3 R71, PT, PT, R71, -R10, RZ ;  /* 0x8000000a4747d210 */ /* 0x000fe20007ffe0ff */
[----:B------:R-:W-:Y:S01]  /*3a20*/  @!P1 IMAD.MOV R68, RZ, RZ, -R68 ;  /* 0x000000ffff449224 */ /* 0x000fe200078e0a44 */
[----:B------:R-:W-:Y:S01]  /*3a30*/  ISETP.GT.U32.AND P1, PT, R10, R78, PT ;  /* 0x0000004e0a00720c */ /* 0x000fe20003f24070 */
[----:B------:R-:W-:Y:S01]  /*3a40*/  IMAD.MOV R6, RZ, RZ, -R6 ;  /* 0x000000ffff067224 */ /* 0x000fe200078e0a06 */
[----:B------:R-:W-:Y:S01]  /*3a50*/  ISETP.GE.AND P5, PT, R72, RZ, PT ;  /* 0x000000ff4800720c */ /* 0x000fe20003fa6270 */
[----:B------:R-:W-:Y:S01]  /*3a60*/  VIADD R28, R252, 0x40 ;  /* 0x00000040fc1c7836 */ /* 0x000fe20000000000 */
[----:B------:R-:W-:Y:S01]  /*3a70*/  @!P6 IADD3 R79, PT, PT, R79, -R10, RZ ;  /* 0x8000000a4f4fe210 */ /* 0x000fe20007ffe0ff */
[----:B------:R-:W-:Y:S01]  /*3a80*/  @!P4 IMAD.MOV R74, RZ, RZ, -R74 ;  /* 0x000000ffff4ac224 */ /* 0x000fe200078e0a4a */
[----:B------:R-:W-:Y:S01]  /*3a90*/  ISETP.GT.U32.AND P6, PT, R10, R77, PT ;  /* 0x0000004d0a00720c */ /* 0x000fe20003fc4070 */
[----:B------:R-:W-:Y:S01]  /*3aa0*/  @!P3 IMAD.MOV R76, RZ, RZ, -R76 ;  /* 0x000000ffff4cb224 */ /* 0x000fe200078e0a4c */
[----:B------:R-:W-:Y:S01]  /*3ab0*/  ISETP.GE.AND P2, PT, R80, RZ, PT ;  /* 0x000000ff5000720c */ /* 0x000fe20003f46270 */
[C---:B------:R-:W-:Y:S01]  /*3ac0*/  IMAD R80, R10.reuse, R6, R7 ;  /* 0x000000060a507224 */ /* 0x040fe200078e0207 */
[----:B------:R-:W-:Y:S01]  /*3ad0*/  ISETP.GT.U32.AND P4, PT, R10, R79, PT ;  /* 0x0000004f0a00720c */ /* 0x000fe20003f84070 */
[C---:B------:R-:W-:Y:S01]  /*3ae0*/  VIADD R29, R252.reuse, 0x41 ;  /* 0x00000041fc1d7836 */ /* 0x040fe20000000000 */
[----:B------:R-:W-:Y:S01]  /*3af0*/  IABS R81, R28 ;  /* 0x0000001c00517213 */ /* 0x000fe20000000000 */
[----:B------:R-:W-:Y:S01]  /*3b00*/  VIADD R39, R252, 0x47 ;  /* 0x00000047fc277836 */ /* 0x000fe20000000000 */
[----:B------:R-:W-:Y:S01]  /*3b10*/  ISETP.GT.U32.AND P3, PT, R10, R80, PT ;  /* 0x000000500a00720c */ /* 0x000fe20003f64070 */
[----:B------:R-:W-:Y:S01]  /*3b20*/  @!P5 IMAD.MOV R71, RZ, RZ, -R71 ;  /* 0x000000ffff47d224 */ /* 0x000fe200078e0a47 */
[----:B------:R-:W-:Y:S01]  /*3b30*/  @!P1 IADD3 R78, PT, PT, R78, -R10, RZ ;  /* 0x8000000a4e4e9210 */ /* 0x000fe20007ffe0ff */
[----:B------:R-:W-:Y:S01]  /*3b40*/  IMAD.HI.U32 R6, R2, R81, RZ ;  /* 0x0000005102067227 */ /* 0x000fe200078e00ff */
[----:B------:R-:W-:-:S02]  /*3b50*/  IABS R9, R29 ;  /* 0x0000001d00097213 */ /* 0x000fc40000000000 */
[----:B------:R-:W-:Y:S01]  /*3b60*/  ISETP.GT.U32.AND P5, PT, R10, R78, PT ;  /* 0x0000004e0a00720c */ /* 0x000fe20003fa4070 */
[----:B------:R-:W-:Y:S01]  /*3b70*/  @!P6 IMAD.IADD R77, R77, 0x1, -R10 ;  /* 0x000000014d4de824 */ /* 0x000fe200078e0a0a */
[----:B------:R-:W-:Y:S01]  /*3b80*/  ISETP.GE.AND P6, PT, R83, RZ, PT ;  /* 0x000000ff5300720c */ /* 0x000fe20003fc6270 */
[----:B------:R-:W-:Y:S01]  /*3b90*/  IMAD.MOV R6, RZ, RZ, -R6 ;  /* 0x000000ffff067224 */ /* 0x000fe200078e0a06 */
[----:B------:R-:W-:Y:S01]  /*3ba0*/  @!P2 IADD3 R75, PT, PT, -R75, RZ, RZ ;  /* 0x000000ff4b4ba210 */ /* 0x000fe20007ffe1ff */
[--C-:B------:R-:W-:Y:S01]  /*3bb0*/  @!P4 IMAD.IADD R79, R79, 0x1, -R10.reuse ;  /* 0x000000014f4fc824 */ /* 0x100fe200078e0a0a */
[----:B------:R-:W-:Y:S01]  /*3bc0*/  ISETP.GE.AND P2, PT, R82, RZ, PT ;  /* 0x000000ff5200720c */ /* 0x000fe20003f46270 */
[----:B------:R-:W-:Y:S01]  /*3bd0*/  @!P3 IMAD.IADD R80, R80, 0x1, -R10 ;  /* 0x000000015050b824 */ /* 0x000fe200078e0a0a */
[----:B------:R-:W-:Y:S01]  /*3be0*/  ISETP.GE.AND P4, PT, R28, RZ, PT ;  /* 0x000000ff1c00720c */ /* 0x000fe20003f86270 */
[----:B------:R-:W-:Y:S01]  /*3bf0*/  IMAD R81, R10, R6, R81 ;  /* 0x000000060a517224 */ /* 0x000fe200078e0251 */
[----:B------:R-:W-:Y:S01]  /*3c00*/  IADD3 R6, PT, PT, R252, 0x42, RZ ;  /* 0x00000042fc067810 */ /* 0x000fe20007ffe0ff */
[----:B------:R-:W-:Y:S01]  /*3c10*/  IMAD.HI.U32 R7, R2, R9, RZ ;  /* 0x0000000902077227 */ /* 0x000fe200078e00ff */
[----:B------:R-:W-:-:S02]  /*3c20*/  ISETP.GT.U32.AND P3, PT, R10, R80, PT ;  /* 0x000000500a00720c */ /* 0x000fc40003f64070 */
[----:B------:R-:W-:Y:S01]  /*3c30*/  @!P5 IADD3 R78, PT, PT, R78, -R10, RZ ;  /* 0x8000000a4e4ed210 */ /* 0x000fe20007ffe0ff */
[C---:B------:R-:W-:Y:S01]  /*3c40*/  VIADD R28, R252.reuse, 0x44 ;  /* 0x00000044fc1c7836 */ /* 0x040fe20000000000 */
[----:B------:R-:W-:Y:S01]  /*3c50*/  @!P6 IADD3 R79, PT, PT, -R79, RZ, RZ ;  /* 0x000000ff4f4fe210 */ /* 0x000fe20007ffe1ff */
[----:B------:R-:W-:Y:S01]  /*3c60*/  VIADD R73, R252, 0x49 ;  /* 0x00000049fc497836 */ /* 0x000fe20000000000 */
[----:B------:R-:W-:Y:S01]  /*3c70*/  ISETP.GT.U32.AND P6, PT, R10, R81, PT ;  /* 0x000000510a00720c */ /* 0x000fe20003fc4070 */
[----:B------:R-:W-:Y:S01]  /*3c80*/  @!P2 IMAD.MOV R78, RZ, RZ, -R78 ;  /* 0x000000ffff4ea224 */ /* 0x000fe200078e0a4e */
[----:B------:R-:W-:Y:S01]  /*3c90*/  ISETP.GE.AND P5, PT, R84, RZ, PT ;  /* 0x000000ff5400720c */ /* 0x000fe20003fa6270 */
[C---:B------:R-:W-:Y:S01]  /*3ca0*/  VIADD R72, R252.reuse, 0x48 ;  /* 0x00000048fc487836 */ /* 0x040fe20000000000 */
[----:B------:R-:W-:Y:S01]  /*3cb0*/  IADD3 R7, PT, PT, -R7, RZ, RZ ;  /* 0x000000ff07077210 */ /* 0x000fe20007ffe1ff */
[----:B------:R-:W-:Y:S01]  /*3cc0*/  VIADD R162, R252, 0x77 ;  /* 0x00000077fca27836 */ /* 0x000fe20000000000 */
[----:B------:R-:W-:Y:S01]  /*3cd0*/  IABS R83, R6 ;  /* 0x0000000600537213 */ /* 0x000fe20000000000 */
[----:B------:R-:W-:Y:S01]  /*3ce0*/  @!P3 IMAD.IADD R80, R80, 0x1, -R10 ;  /* 0x000000015050b824 */ /* 0x000fe200078e0a0a */
[----:B------:R-:W-:Y:S01]  /*3cf0*/  ISETP.GE.AND P1, PT, R37, RZ, PT ;  /* 0x000000ff2500720c */ /* 0x000fe20003f26270 */
[----:B------:R-:W-:Y:S01]  /*3d00*/  IMAD R82, R10, R7, R9 ;  /* 0x000000070a527224 */ /* 0x000fe200078e0209 */
[----:B------:R-:W-:Y:S01]  /*3d10*/  ISETP.GE.AND P2, PT, R6, RZ, PT ;  /* 0x000000ff0600720c */ /* 0x000fe20003f46270 */
[----:B------:R-:W-:Y:S01]  /*3d20*/  VIADD R7, R252, 0x43 ;  /* 0x00000043fc077836 */ /* 0x000fe20000000000 */
[----:B------:R-:W-:Y:S01]  /*3d30*/  IABS R85, R28 ;  /* 0x0000001c00557213 */ /* 0x000fe20000000000 */
[----:B------:R-:W-:Y:S01]  /*3d40*/  IMAD.HI.U32 R6, R2, R83, RZ ;  /* 0x0000005302067227 */ /* 0x000fe200078e00ff */
[----:B------:R-:W-:-:S02]  /*3d50*/  @!P6 IADD3 R81, PT, PT, R81, -R10, RZ ;  /* 0x8000000a5151e210 */ /* 0x000fc40007ffe0ff */
[----:B------:R-:W-:Y:S01]  /*3d60*/  IABS R9, R7 ;  /* 0x0000000700097213 */ /* 0x000fe20000000000 */
[----:B------:R-:W-:Y:S01]  /*3d70*/  @!P5 IMAD.MOV R80, RZ, RZ, -R80 ;  /* 0x000000ffff50d224 */ /* 0x000fe200078e0a50 */
[----:B------:R-:W-:Y:S01]  /*3d80*/  ISETP.GT.U32.AND P5, PT, R10, R82, PT ;  /* 0x000000520a00720c */ /* 0x000fe20003fa4070 */
[----:B------:R-:W-:Y:S01]  /*3d90*/  VIADD R37, R252, 0x46 ;  /* 0x00000046fc257836 */ /* 0x000fe20000000000 */
[----:B------:R-:W-:Y:S01]  /*3da0*/  ISETP.GT.U32.AND P6, PT, R10, R81, PT ;  /* 0x000000510a00720c */ /* 0x000fe20003fc4070 */
[----:B------:R-:W-:Y:S01]  /*3db0*/  IMAD.MOV R6, RZ, RZ, -R6 ;  /* 0x000000ffff067224 */ /* 0x000fe200078e0a06 */
[----:B------:R-:W-:Y:S01]  /*3dc0*/  ISETP.GE.AND P3, PT, R7, RZ, PT ;  /* 0x000000ff0700720c */ /* 0x000fe20003f66270 */
[----:B------:R-:W-:Y:S01]  /*3dd0*/  IMAD.HI.U32 R7, R2, R9, RZ ;  /* 0x0000000902077227 */ /* 0x000fe200078e00ff */
[----:B------:R-:W-:Y:S02]  /*3de0*/  IABS R87, R37 ;  /* 0x0000002500577213 */ /* 0x000fe40000000000 */
[----:B------:R-:W-:Y:S01]  /*3df0*/  IADD3 R36, PT, PT, R252, 0x45, RZ ;  /* 0x00000045fc247810 */ /* 0x000fe20007ffe0ff */
[----:B------:R-:W-:Y:S01]  /*3e00*/  IMAD.MOV R84, RZ, RZ, -R7 ;  /* 0x000000ffff547224 */ /* 0x000fe200078e0a07 */
[----:B------:R-:W-:Y:S01]  /*3e10*/  IABS R89, R72 ;  /* 0x0000004800597213 */ /* 0x000fe20000000000 */
[C---:B------:R-:W-:Y:S01]  /*3e20*/  IMAD R83, R10.reuse, R6, R83 ;  /* 0x000000060a537224 */ /* 0x040fe200078e0253 */
[----:B------:R-:W-:Y:S01]  /*3e30*/  IABS R153, R162 ;  /* 0x000000a200997213 */ /* 0x000fe20000000000 */
[----:B------:R-:W-:Y:S01]  /*3e40*/  IMAD R84, R10, R84, R9 ;  /* 0x000000540a547224 */ /* 0x000fe200078e0209 */
[-C--:B------:R-:W-:Y:S01]  /*3e50*/  @!P5 IADD3 R82, PT, PT, R82, -R10.reuse, RZ ;  /* 0x8000000a5252d210 */ /* 0x080fe20007ffe0ff */
[----:B------:R-:W-:Y:S01]  /*3e60*/  @!P1 IMAD.MOV R77, RZ, RZ, -R77 ;  /* 0x000000ffff4d9224 */ /* 0x000fe200078e0a4d */
[----:B------:R-:W-:Y:S01]  /*3e70*/  @!P6 IADD3 R81, PT, PT, R81, -R10, RZ ;  /* 0x8000000a5151e210 */ /* 0x000fe20007ffe0ff */
[----:B------:R-:W-:Y:S01]  /*3e80*/  IMAD.HI.U32 R9, R2, R87, RZ ;  /* 0x0000005702097227 */ /* 0x000fe200078e00ff */
[----:B------:R-:W-:-:S02]  /*3e90*/  ISETP.GT.U32.AND P5, PT, R10, R82, PT ;  /* 0x000000520a00720c */ /* 0x000fc40003fa4070 */
[----:B------:R-:W-:Y:S01]  /*3ea0*/  @!P4 IADD3 R81, PT, PT, -R81, RZ, RZ ;  /* 0x000000ff5151c210 */ /* 0x000fe20007ffe1ff */
[----:B------:R-:W-:Y:S01]  /*3eb0*/  IMAD.MOV R9, RZ, RZ, -R9 ;  /* 0x000000ffff097224 */ /* 0x000fe200078e0a09 */
[----:B------:R-:W-:Y:S01]  /*3ec0*/  ISETP.GT.U32.AND P4, PT, R10, R84, PT ;  /* 0x000000540a00720c */ /* 0x000fe20003f84070 */
[----:B------:R-:W-:Y:S01]  /*3ed0*/  IMAD.HI.U32 R6, R2, R85, RZ ;  /* 0x0000005502067227 */ /* 0x000fe200078e00ff */
[----:B------:R-:W-:Y:S02]  /*3ee0*/  ISETP.GE.AND P1, PT, R29, RZ, PT ;  /* 0x000000ff1d00720c */ /* 0x000fe40003f26270 */
[C---:B------:R-:W-:Y:S01]  /*3ef0*/  ISETP.GT.U32.AND P6, PT, R10.reuse, R83, PT ;  /* 0x000000530a00720c */ /* 0x040fe20003fc4070 */
[----:B------:R-:W-:Y:S01]  /*3f00*/  IMAD R87, R10, R9, R87 ;  /* 0x000000090a577224 */ /* 0x000fe200078e0257 */
[----:B------:R-:W-:Y:S01]  /*3f10*/  IABS R9, R39 ;  /* 0x0000002700097213 */ /* 0x000fe20000000000 */
[----:B------:R-:W-:Y:S01]  /*3f20*/  IMAD.MOV R6, RZ, RZ, -R6 ;  /* 0x000000ffff067224 */ /* 0x000fe200078e0a06 */
[----:B------:R-:W-:Y:S01]  /*3f30*/  IABS R29, R36 ;  /* 0x00000024001d7213 */ /* 0x000fe20000000000 */
[----:B------:R-:W-:-:S02]  /*3f40*/  @!P5 IMAD.IADD R82, R82, 0x1, -R10 ;  /* 0x000000015252d824 */ /* 0x000fc400078e0a0a */
[----:B------:R-:W-:Y:S02]  /*3f50*/  IMAD R85, R10, R6, R85 ;  /* 0x000000060a557224 */ /* 0x000fe400078e0255 */
[----:B------:R-:W-:Y:S01]  /*3f60*/  @!P4 IADD3 R84, PT, PT, R84, -R10, RZ ;  /* 0x8000000a5454c210 */ /* 0x000fe20007ffe0ff */
[----:B------:R-:W-:Y:S02]  /*3f70*/  IMAD.HI.U32 R6, R2, R9, RZ ;  /* 0x0000000902067227 */ /* 0x000fe400078e00ff */
[----:B------:R-:W-:Y:S02]  /*3f80*/  ISETP.GT.U32.AND P5, PT, R10, R85, PT ;  /* 0x000000550a00720c */ /* 0x000fe40003fa4070 */
[----:B------:R-:W-:Y:S01]  /*3f90*/  @!P6 IMAD.IADD R83, R83, 0x1, -R10 ;  /* 0x000000015353e824 */ /* 0x000fe200078e0a0a */
[----:B------:R-:W-:Y:S01]  /*3fa0*/  IADD3 R6, PT, PT, -R6, RZ, RZ ;  /* 0x000000ff06067210 */ /* 0x000fe20007ffe1ff */
[----:B------:R-:W-:Y:S01]  /*3fb0*/  @!P1 IMAD.MOV R82, RZ, RZ, -R82 ;  /* 0x000000ffff529224 */ /* 0x000fe200078e0a52 */
[----:B------:R-:W-:Y:S01]  /*3fc0*/  ISETP.GT.U32.AND P1, PT, R10, R84, PT ;  /* 0x000000540a00720c */ /* 0x000fe20003f24070 */
[----:B------:R-:W-:Y:S01]  /*3fd0*/  IMAD.HI.U32 R7, R2, R29, RZ ;  /* 0x0000001d02077227 */ /* 0x000fe200078e00ff */
[----:B------:R-:W-:-:S03]  /*3fe0*/  ISETP.GT.U32.AND P6, PT, R10, R83, PT ;  /* 0x000000530a00720c */ /* 0x000fc60003fc4070 */
[C---:B------:R-:W-:Y:S02]  /*3ff0*/  IMAD R88, R10.reuse, R6, R9 ;  /* 0x000000060a587224 */ /* 0x040fe400078e0209 */
[----:B------:R-:W-:Y:S02]  /*4000*/  IMAD.MOV R7, RZ, RZ, -R7 ;  /* 0x000000ffff077224 */ /* 0x000fe400078e0a07 */
[--C-:B------:R-:W-:Y:S02]  /*4010*/  @!P5 IMAD.IADD R85, R85, 0x1, -R10.reuse ;  /* 0x000000015555d824 */ /* 0x100fe400078e0a0a */
[----:B------:R-:W-:Y:S01]  /*4020*/  IMAD R86, R10, R7, R29 ;  /* 0x000000070a567224 */ /* 0x000fe200078e021d */
[----:B------:R-:W-:Y:S01]  /*4030*/  IABS R29, R73 ;  /* 0x00000049001d7213 */ /* 0x000fe20000000000 */
[--C-:B------:R-:W-:Y:S01]  /*4040*/  @!P1 IMAD.IADD R84, R84, 0x1, -R10.reuse ;  /* 0x0000000154549824 */ /* 0x100fe200078e0a0a */
[C---:B------:R-:W-:Y:S01]  /*4050*/  ISETP.GT.U32.AND P1, PT, R10.reuse, R88, PT ;  /* 0x000000580a00720c */ /* 0x040fe20003f24070 */
[----:B------:R-:W-:Y:S01]  /*4060*/  @!P6 IMAD.IADD R83, R83, 0x1, -R10 ;  /* 0x000000015353e824 */ /* 0x000fe200078e0a0a */
[----:B------:R-:W-:Y:S01]  /*4070*/  ISETP.GT.U32.AND P6, PT, R10, R87, PT ;  /* 0x000000570a00720c */ /* 0x000fe20003fc4070 */
[----:B------:R-:W-:Y:S01]  /*4080*/  IMAD.HI.U32 R6, R2, R29, RZ ;  /* 0x0000001d02067227 */ /* 0x000fe200078e00ff */
[----:B------:R-:W-:-:S02]  /*4090*/  ISETP.GT.U32.AND P5, PT, R10, R85, PT ;  /* 0x000000550a00720c */ /* 0x000fc40003fa4070 */
[----:B------:R-:W-:Y:S01]  /*40a0*/  ISETP.GT.U32.AND P4, PT, R10, R86, PT ;  /* 0x000000560a00720c */ /* 0x000fe20003f84070 */
[----:B------:R-:W-:Y:S02]  /*40b0*/  @!P3 IMAD.MOV R84, RZ, RZ, -R84 ;  /* 0x000000ffff54b224 */ /* 0x000fe400078e0a54 */
[----:B------:R-:W-:-:S04]  /*40c0*/  IMAD.HI.U32 R7, R2, R89, RZ ;  /* 0x0000005902077227 */ /* 0x000fc800078e00ff */
[----:B------:R-:W-:Y:S01]  /*40d0*/  @!P1 IMAD.IADD R88, R88, 0x1, -R10 ;  /* 0x0000000158589824 */ /* 0x000fe200078e0a0a */
[----:B------:R-:W-:Y:S01]  /*40e0*/  ISETP.GE.AND P1, PT, R37, RZ, PT ;  /* 0x000000ff2500720c */ /* 0x000fe20003f26270 */
[----:B------:R-:W-:Y:S01]  /*40f0*/  IMAD.MOV R92, RZ, RZ, -R6 ;  /* 0x000000ffff5c7224 */ /* 0x000fe200078e0a06 */
[----:B------:R-:W-:Y:S01]  /*4100*/  @!P6 IADD3 R87, PT, PT, R87, -R10, RZ ;  /* 0x8000000a5757e210 */ /* 0x000fe20007ffe0ff */
[----:B------:R-:W-:Y:S01]  /*4110*/  IMAD.HI.U32 R6, R2, R93, RZ ;  /* 0x0000005d02067227 */ /* 0x000fe200078e00ff */
[C---:B------:R-:W-:Y:S02]  /*4120*/  ISETP.GT.U32.AND P3, PT, R10.reuse, R88, PT ;  /* 0x000000580a00720c */ /* 0x040fe40003f64070 */
[----:B------:R-:W-:Y:S01]  /*4130*/  ISETP.GT.U32.AND P6, PT, R10, R87, PT ;  /* 0x000000570a00720c */ /* 0x000fe20003fc4070 */
[----:B------:R-:W-:Y:S01]  /*4140*/  @!P2 IMAD.MOV R83, RZ, RZ, -R83 ;  /* 0x000000ffff53a224 */ /* 0x000fe200078e0a53 */
[----:B------:R-:W-:Y:S01]  /*4150*/  ISETP.GE.AND P2, PT, R28, RZ, PT ;  /* 0x000000ff1c00720c */ /* 0x000fe20003f46270 */
[----:B------:R-:W-:Y:S01]  /*4160*/  IMAD.MOV R7, RZ, RZ, -R7 ;  /* 0x000000ffff077224 */ /* 0x000fe200078e0a07 */
[----:B------:R-:W-:Y:S01]  /*4170*/  @!P4 IADD3 R86, PT, PT, R86, -R10, RZ ;  /* 0x8000000a5656c210 */ /* 0x000fe20007ffe0ff */
[----:B------:R-:W-:Y:S01]  /*4180*/  IMAD.MOV R6, RZ, RZ, -R6 ;  /* 0x000000ffff067224 */ /* 0x000fe200078e0a06 */
[----:B------:R-:W-:Y:S01]  /*4190*/  IADD3 R28, PT, PT, R252, 0x4c, RZ ;  /* 0x0000004cfc1c7810 */ /* 0x000fe20007ffe0ff */
[C---:B------:R-:W-:Y:S01]  /*41a0*/  IMAD R89, R10.reuse, R7, R89 ;  /* 0x000000070a597224 */ /* 0x040fe200078e0259 */
[C---:B------:R-:W-:Y:S01]  /*41b0*/  ISETP.GT.U32.AND P4, PT, R10.reuse, R86, PT ;  /* 0x000000560a00720c */ /* 0x040fe20003f84070 */
[C---:B------:R-:W-:Y:S01]  /*41c0*/  IMAD R93, R10.reuse, R6, R93 ;  /* 0x000000060a5d7224 */ /* 0x040fe200078e025d */
[----:B------:R-:W-:Y:S01]  /*41d0*/  IABS R95, R28 ;  /* 0x0000001c005f7213 */ /* 0x000fe20000000000 */
[--C-:B------:R-:W-:Y:S01]  /*41e0*/  @!P5 IMAD.IADD R85, R85, 0x1, -R10.reuse ;  /* 0x000000015555d824 */ /* 0x100fe200078e0a0a */
[C---:B------:R-:W-:Y:S01]  /*41f0*/  ISETP.GT.U32.AND P5, PT, R10.reuse, R89, PT ;  /* 0x000000590a00720c */ /* 0x040fe20003fa4070 */
[----:B------:R-:W-:Y:S01]  /*4200*/  IMAD R92, R10, R92, R29 ;  /* 0x0000005c0a5c7224 */ /* 0x000fe200078e021d */
[----:B------:R-:W-:Y:S01]  /*4210*/  @!P3 IADD3 R88, PT, PT, R88, -R10, RZ ;  /* 0x8000000a5858b210 */ /* 0x000fe20007ffe0ff */
[----:B------:R-:W-:Y:S01]  /*4220*/  @!P6 IMAD.IADD R87, R87, 0x1, -R10 ;  /* 0x000000015757e824 */ /* 0x000fe200078e0a0a */
[----:B------:R-:W-:Y:S01]  /*4230*/  ISETP.GT.U32.AND P3, PT, R10, R93, PT ;  /* 0x0000005d0a00720c */ /* 0x000fe20003f64070 */
[----:B------:R-:W-:Y:S01]  /*4240*/  VIADD R6, R252, 0x4b ;  /* 0x0000004bfc067836 */ /* 0x000fe20000000000 */
[----:B------:R-:W-:Y:S01]  /*4250*/  @!P2 IADD3 R85, PT, PT, -R85, RZ, RZ ;  /* 0x000000ff5555a210 */ /* 0x000fe20007ffe1ff */
[----:B------:R-:W-:Y:S01]  /*4260*/  @!P1 IMAD.MOV R87, RZ, RZ, -R87 ;  /* 0x000000ffff579224 */ /* 0x000fe200078e0a57 */
[----:B------:R-:W-:Y:S01]  /*4270*/  ISETP.GE.AND P2, PT, R39, RZ, PT ;  /* 0x000000ff2700720c */ /* 0x000fe20003f46270 */
[----:B------:R-:W-:Y:S01]  /*4280*/  IMAD.HI.U32 R7, R2, R95, RZ ;  /* 0x0000005f02077227 */ /* 0x000fe200078e00ff */
[----:B------:R-:W-:-:S02]  /*4290*/  ISETP.GT.U32.AND P6, PT, R10, R92, PT ;  /* 0x0000005c0a00720c */ /* 0x000fc40003fc4070 */
[----:B------:R-:W-:Y:S01]  /*42a0*/  IABS R9, R6 ;  /* 0x0000000600097213 */ /* 0x000fe20000000000 */
[----:B------:R-:W-:Y:S01]  /*42b0*/  IMAD.MOV R7, RZ, RZ, -R7 ;  /* 0x000000ffff077224 */ /* 0x000fe200078e0a07 */
[-C--:B------:R-:W-:Y:S01]  /*42c0*/  @!P5 IADD3 R89, PT, PT, R89, -R10.reuse, RZ ;  /* 0x8000000a5959d210 */ /* 0x080fe20007ffe0ff */
[----:B------:R-:W-:Y:S01]  /*42d0*/  VIADD R39, R252, 0x50 ;  /* 0x00000050fc277836 */ /* 0x000fe20000000000 */
[-C--:B------:R-:W-:Y:S01]  /*42e0*/  @!P4 IADD3 R86, PT, PT, R86, -R10.reuse, RZ ;  /* 0x8000000a5656c210 */ /* 0x080fe20007ffe0ff */
[----:B------:R-:W-:Y:S01]  /*42f0*/  IMAD R95, R10, R7, R95 ;  /* 0x000000070a5f7224 */ /* 0x000fe200078e025f */
[----:B------:R-:W-:Y:S01]  /*4300*/  @!P3 IADD3 R93, PT, PT, R93, -R10, RZ ;  /* 0x8000000a5d5db210 */ /* 0x000fe20007ffe0ff */
[----:B------:R-:W-:Y:S01]  /*4310*/  VIADD R128, R252, 0x78 ;  /* 0x00000078fc807836 */ /* 0x000fe20000000000 */
[C---:B------:R-:W-:Y:S01]  /*4320*/  ISETP.GT.U32.AND P5, PT, R10.reuse, R89, PT ;  /* 0x000000590a00720c */ /* 0x040fe20003fa4070 */
[----:B------:R-:W-:Y:S01]  /*4330*/  @!P2 IMAD.MOV R88, RZ, RZ, -R88 ;  /* 0x000000ffff58a224 */ /* 0x000fe200078e0a58 */
[----:B------:R-:W-:Y:S01]  /*4340*/  ISETP.GT.U32.AND P2, PT, R10, R93, PT ;  /* 0x0000005d0a00720c */ /* 0x000fe20003f44070 */
[----:B------:R-:W-:Y:S01]  /*4350*/  @!P6 IMAD.IADD R92, R92, 0x1, -R10 ;  /* 0x000000015c5ce824 */ /* 0x000fe200078e0a0a */
[----:B------:R-:W-:Y:S01]  /*4360*/  ISETP.GE.AND P6, PT, R6, RZ, PT ;  /* 0x000000ff0600720c */ /* 0x000fe20003fc6270 */
[----:B------:R-:W-:Y:S01]  /*4370*/  IMAD.HI.U32 R6, R2, R9, RZ ;  /* 0x0000000902067227 */ /* 0x000fe200078e00ff */
[----:B------:R-:W-:-:S02]  /*4380*/  ISETP.GE.AND P4, PT, R36, RZ, PT ;  /* 0x000000ff2400720c */ /* 0x000fc40003f86270 */
[----:B------:R-:W-:Y:S01]  /*4390*/  ISETP.GT.U32.AND P3, PT, R10, R92, PT ;  /* 0x0000005c0a00720c */ /* 0x000fe20003f64070 */
[C---:B------:R-:W-:Y:S01]  /*43a0*/  VIADD R36, R252.reuse, 0x4d ;  /* 0x0000004dfc247836 */ /* 0x040fe20000000000 */
[----:B------:R-:W-:Y:S01]  /*43b0*/  ISETP.GE.AND P1, PT, R73, RZ, PT ;  /* 0x000000ff4900720c */ /* 0x000fe20003f26270 */
[----:B------:R-:W-:Y:S01]  /*43c0*/  IMAD.MOV R94, RZ, RZ, -R6 ;  /* 0x000000ffff5e7224 */ /* 0x000fe200078e0a06 */
[----:B------:R-:W-:Y:S01]  /*43d0*/  IADD3 R37, PT, PT, R252, 0x4f, RZ ;  /* 0x0000004ffc257810 */ /* 0x000fe20007ffe0ff */
[--C-:B------:R-:W-:Y:S01]  /*43e0*/  @!P5 IMAD.IADD R89, R89, 0x1, -R10.reuse ;  /* 0x000000015959d824 */ /* 0x100fe200078e0a0a */
[----:B------:R-:W-:Y:S01]  /*43f0*/  IABS R29, R36 ;  /* 0x00000024001d7213 */ /* 0x000fe20000000000 */
[----:B------:R-:W-:Y:S01]  /*4400*/  IMAD R94, R10, R94, R9 ;  /* 0x0000005e0a5e7224 */ /* 0x000fe200078e0209 */
[----:B------:R-:W-:Y:S01]  /*4410*/  ISETP.GE.AND P5, PT, R90, RZ, PT ;  /* 0x000000ff5a00720c */ /* 0x000fe20003fa6270 */
[----:B------:R-:W-:Y:S01]  /*4420*/  @!P2 IMAD.IADD R93, R93, 0x1, -R10 ;  /* 0x000000015d5da824 */ /* 0x000fe200078e0a0a */
[----:B------:R-:W-:Y:S01]  /*4430*/  IABS R99, R39 ;  /* 0x0000002700637213 */ /* 0x000fe20000000000 */
[----:B------:R-:W-:Y:S01]  /*4440*/  IMAD.HI.U32 R6, R2, R29, RZ ;  /* 0x0000001d02067227 */ /* 0x000fe200078e00ff */
[----:B------:R-:W-:-:S02]  /*4450*/  ISETP.GT.U32.AND P2, PT, R10, R94, PT ;  /* 0x0000005e0a00720c */ /* 0x000fc40003f44070 */
[----:B------:R-:W-:Y:S01]  /*4460*/  IABS R151, R128 ;  /* 0x0000008000977213 */ /* 0x000fe20000000000 */
[----:B------:R-:W-:Y:S01]  /*4470*/  @!P4 IMAD.MOV R86, RZ, RZ, -R86 ;  /* 0x000000ffff56c224 */ /* 0x000fe200078e0a56 */
[----:B------:R-:W-:Y:S01]  /*4480*/  IADD3 R6, PT, PT, -R6, RZ, RZ ;  /* 0x000000ff06067210 */ /* 0x000fe20007ffe1ff */
[----:B------:R-:W-:Y:S01]  /*4490*/  @!P3 IMAD.IADD R92, R92, 0x1, -R10 ;  /* 0x000000015c5cb824 */ /* 0x000fe200078e0a0a */
[----:B------:R-:W-:Y:S01]  /*44a0*/  ISETP.GE.AND P4, PT, R72, RZ, PT ;  /* 0x000000ff4800720c */ /* 0x000fe20003f86270 */
[----:B------:R-:W-:Y:S01]  /*44b0*/  VIADD R72, R252, 0x51 ;  /* 0x00000051fc487836 */ /* 0x000fe20000000000 */
[----:B------:R-:W-:Y:S01]  /*44c0*/  ISETP.GE.AND P3, PT, R36, RZ, PT ;  /* 0x000000ff2400720c */ /* 0x000fe20003f66270 */
[----:B------:R-:W-:Y:S02]  /*44d0*/  VIADD R36, R252, 0x4e ;  /* 0x0000004efc247836 */ /* 0x000fe40000000000 */
[----:B------:R-:W-:Y:S01]  /*44e0*/  IMAD R96, R10, R6, R29 ;  /* 0x000000060a607224 */ /* 0x000fe200078e021d */
[----:B------:R-:W-:Y:S01]  /*44f0*/  IABS R29, R37 ;  /* 0x00000025001d7213 */ /* 0x000fe20000000000 */
[----:B------:R-:W-:Y:S01]  /*4500*/  @!P5 IMAD.MOV R93, RZ, RZ, -R93 ;  /* 0x000000ffff5dd224 */ /* 0x000fe200078e0a5d */
[----:B------:R-:W-:Y:S01]  /*4510*/  IABS R97, R36 ;  /* 0x0000002400617213 */ /* 0x000fe20000000000 */
[----:B------:R-:W-:Y:S01]  /*4520*/  @!P1 IMAD.MOV R92, RZ, RZ, -R92 ;  /* 0x000000ffff5c9224 */ /* 0x000fe200078e0a5c */
[----:B------:R-:W-:Y:S01]  /*4530*/  @!P2 IADD3 R94, PT, PT, R94, -R10, RZ ;  /* 0x8000000a5e5ea210 */ /* 0x000fe20007ffe0ff */
[----:B------:R-:W-:Y:S01]  /*4540*/  IMAD.HI.U32 R7, R2, R29, RZ ;  /* 0x0000001d02077227 */ /* 0x000fe200078e00ff */
[----:B------:R-:W-:-:S02]  /*4550*/  ISETP.GT.U32.AND P5, PT, R10, R96, PT ;  /* 0x000000600a00720c */ /* 0x000fc40003fa4070 */
[----:B------:R-:W-:Y:S01]  /*4560*/  ISETP.GT.U32.AND P2, PT, R10, R94, PT ;  /* 0x0000005e0a00720c */ /* 0x000fe20003f44070 */
[----:B------:R-:W-:Y:S01]  /*4570*/  IMAD.HI.U32 R6, R2, R97, RZ ;  /* 0x0000006102067227 */ /* 0x000fe200078e00ff */
[----:B------:R-:W-:Y:S02]  /*4580*/  ISETP.GT.U32.AND P1, PT, R10, R95, PT ;  /* 0x0000005f0a00720c */ /* 0x000fe40003f24070 */
[----:B------:R-:W-:Y:S01]  /*4590*/  @!P4 IADD3 R89, PT, PT, -R89, RZ, RZ ;  /* 0x000000ff5959c210 */ /* 0x000fe20007ffe1ff */
[----:B------:R-:W-:Y:S01]  /*45a0*/  IMAD.MOV R6, RZ, RZ, -R6 ;  /* 0x000000ffff067224 */ /* 0x000fe200078e0a06 */
[----:B------:R-:W-:Y:S01]  /*45b0*/  IADD3 R7, PT, PT, -R7, RZ, RZ ;  /* 0x000000ff07077210 */ /* 0x000fe20007ffe1ff */
[----:B------:R-:W-:Y:S01]  /*45c0*/  IMAD.HI.U32 R9, R2, R99, RZ ;  /* 0x0000006302097227 */ /* 0x000fe200078e00ff */
[----:B------:R-:W-:Y:S02]  /*45d0*/  ISETP.GE.AND P4, PT, R28, RZ, PT ;  /* 0x000000ff1c00720c */ /* 0x000fe40003f86270 */
[----:B------:R-:W-:Y:S01]  /*45e0*/  IABS R28, R72 ;  /* 0x00000048001c7213 */ /* 0x000fe20000000000 */
[----:B------:R-:W-:-:S02]  /*45f0*/  IMAD R98, R10, R7, R29 ;  /* 0x000000070a627224 */ /* 0x000fc400078e021d */
[----:B------:R-:W-:Y:S01]  /*4600*/  IMAD R97, R10, R6, R97 ;  /* 0x000000060a617224 */ /* 0x000fe200078e0261 */
[----:B------:R-:W-:Y:S01]  /*4610*/  MOV R7, R28 ;  /* 0x0000001c00077202 */ /* 0x000fe20000000f00 */
[--C-:B------:R-:W-:Y:S01]  /*4620*/  @!P5 IMAD.IADD R96, R96, 0x1, -R10.reuse ;  /* 0x000000016060d824 */ /* 0x100fe200078e0a0a */
[----:B------:R-:W-:Y:S01]  /*4630*/  IADD3 R28, PT, PT, R252, 0x52, RZ ;  /* 0x00000052fc1c7810 */ /* 0x000fe20007ffe0ff */
[--C-:B------:R-:W-:Y:S01]  /*4640*/  @!P2 IMAD.IADD R94, R94, 0x1, -R10.reuse ;  /* 0x000000015e5ea824 */ /* 0x100fe200078e0a0a */
[C---:B------:R-:W-:Y:S01]  /*4650*/  ISETP.GT.U32.AND P2, PT, R10.reuse, R97, PT ;  /* 0x000000610a00720c */ /* 0x040fe20003f44070 */
[----:B------:R-:W-:Y:S01]  /*4660*/  @!P1 IMAD.IADD R95, R95, 0x1, -R10 ;  /* 0x000000015f5f9824 */ /* 0x000fe200078e0a0a */
[----:B------:R-:W-:Y:S01]  /*4670*/  ISETP.GT.U32.AND P5, PT, R10, R96, PT ;  /* 0x000000600a00720c */ /* 0x000fe20003fa4070 */
[----:B------:R-:W-:Y:S01]  /*4680*/  IMAD.HI.U32 R6, R2, R7, RZ ;  /* 0x0000000702067227 */ /* 0x000fe200078e00ff */
[----:B------:R-:W-:Y:S02]  /*4690*/  IABS R101, R28 ;  /* 0x0000001c00657213 */ /* 0x000fe40000000000 */
[----:B------:R-:W-:Y:S01]  /*46a0*/  ISETP.GT.U32.AND P1, PT, R10, R95, PT ;  /* 0x0000005f0a00720c */ /* 0x000fe20003f24070 */
[----:B------:R-:W-:Y:S01]  /*46b0*/  IMAD.MOV R9, RZ, RZ, -R9 ;  /* 0x000000ffff097224 */ /* 0x000fe200078e0a09 */
[----:B------:R-:W-:Y:S01]  /*46c0*/  IADD3 R6, PT, PT, -R6, RZ, RZ ;  /* 0x000000ff06067210 */ /* 0x000fe20007ffe1ff */
[----:B------:R-:W-:-:S02]  /*46d0*/  VIADD R29, R252, 0x53 ;  /* 0x00000053fc1d7836 */ /* 0x000fc40000000000 */
[----:B------:R-:W-:Y:S01]  /*46e0*/  @!P6 IMAD.MOV R94, RZ, RZ, -R94 ;  /* 0x000000ffff5ee224 */ /* 0x000fe200078e0a5e */
[C---:B------:R-:W-:Y:S01]  /*46f0*/  ISETP.GT.U32.AND P6, PT, R10.reuse, R98, PT ;  /* 0x000000620a00720c */ /* 0x040fe20003fc4070 */
[C---:B------:R-:W-:Y:S01]  /*4700*/  IMAD R99, R10.reuse, R9, R99 ;  /* 0x000000090a637224 */ /* 0x040fe200078e0263 */
[----:B------:R-:W-:Y:S01]  /*4710*/  IABS R9, R29 ;  /* 0x0000001d00097213 */ /* 0x000fe20000000000 */
[----:B------:R-:W-:Y:S02]  /*4720*/  IMAD R100, R10, R6, R7 ;  /* 0x000000060a647224 */ /* 0x000fe400078e0207 */
[--C-:B------:R-:W-:Y:S02]  /*4730*/  @!P2 IMAD.IADD R97, R97, 0x1, -R10.reuse ;  /* 0x000000016161a824 */ /* 0x100fe400078e0a0a */
[----:B------:R-:W-:Y:S01]  /*4740*/  @!P5 IMAD.IADD R96, R96, 0x1, -R10 ;  /* 0x000000016060d824 */ /* 0x000fe200078e0a0a */
[----:B------:R-:W-:Y:S01]  /*4750*/  ISETP.GT.U32.AND P5, PT, R10, R100, PT ;  /* 0x000000640a00720c */ /* 0x000fe20003fa4070 */
[----:B------:R-:W-:Y:S01]  /*4760*/  IMAD.HI.U32 R7, R2, R9, RZ ;  /* 0x0000000902077227 */ /* 0x000fe200078e00ff */
[----:B------:R-:W-:-:S02]  /*4770*/  @!P1 IADD3 R95, PT, PT, R95, -R10, RZ ;  /* 0x8000000a5f5f9210 */ /* 0x000fc40007ffe0ff */
[----:B------:R-:W-:Y:S01]  /*4780*/  ISETP.GT.U32.AND P2, PT, R10, R97, PT ;  /* 0x000000610a00720c */ /* 0x000fe20003f44070 */
[----:B------:R-:W-:Y:S01]  /*4790*/  @!P6 IMAD.IADD R98, R98, 0x1, -R10 ;  /* 0x000000016262e824 */ /* 0x000fe200078e0a0a */
[----:B------:R-:W-:Y:S01]  /*47a0*/  ISETP.GT.U32.AND P1, PT, R10, R99, PT ;  /* 0x000000630a00720c */ /* 0x000fe20003f24070 */
[----:B------:R-:W-:Y:S01]  /*47b0*/  IMAD.HI.U32 R6, R2, R101, RZ ;  /* 0x0000006502067227 */ /* 0x000fe200078e00ff */
[----:B------:R-:W-:Y:S02]  /*47c0*/  IADD3 R7, PT, PT, -R7, RZ, RZ ;  /* 0x000000ff07077210 */ /* 0x000fe40007ffe1ff */
[----:B------:R-:W-:Y:S01]  /*47d0*/  @!P4 IADD3 R95, PT, PT, -R95, RZ, RZ ;  /* 0x000000ff5f5fc210 */ /* 0x000fe20007ffe1ff */
[----:B------:R-:W-:Y:S01]  /*47e0*/  IMAD.MOV R6, RZ, RZ, -R6 ;  /* 0x000000ffff067224 */ /* 0x000fe200078e0a06 */
[----:B------:R-:W-:Y:S01]  /*47f0*/  ISETP.GE.AND P4, PT, R36, RZ, PT ;  /* 0x000000ff2400720c */ /* 0x000fe20003f86270 */
[C---:B------:R-:W-:Y:S01]  /*4800*/  IMAD R102, R10.reuse, R7, R9 ;  /* 0x000000070a667224 */ /* 0x040fe200078e0209 */
[----:B------:R-:W-:Y:S01]  /*4810*/  ISETP.GT.U32.AND P6, PT, R10, R98, PT ;  /* 0x000000620a00720c */ /* 0x000fe20003fc4070 */
[----:B------:R-:W-:Y:S01]  /*4820*/  VIADD R7, R252, 0x54 ;  /* 0x00000054fc077836 */ /* 0x000fe20000000000 */
[----:B------:R-:W-:Y:S01]  /*4830*/  @!P3 IADD3 R96, PT, PT, -R96, RZ, RZ ;  /* 0x000000ff6060b210 */ /* 0x000fe20007ffe1ff */
[----:B------:R-:W-:-:S02]  /*4840*/  @!P5 IMAD.IADD R100, R100, 0x1, -R10 ;  /* 0x000000016464d824 */ /* 0x000fc400078e0a0a */
[--C-:B------:R-:W-:Y:S01]  /*4850*/  @!P2 IMAD.IADD R97, R97, 0x1, -R10.reuse ;  /* 0x000000016161a824 */ /* 0x100fe200078e0a0a */
[----:B------:R-:W-:Y:S01]  /*4860*/  IABS R103, R7 ;  /* 0x0000000700677213 */ /* 0x000fe20000000000 */
[--C-:B------:R-:W-:Y:S01]  /*4870*/  @!P1 IMAD.IADD R99, R99, 0x1, -R10.reuse ;  /* 0x0000000163639824 */ /* 0x100fe200078e0a0a */
[C---:B------:R-:W-:Y:S01]  /*4880*/  ISETP.GT.U32.AND P3, PT, R10.reuse, R100, PT ;  /* 0x000000640a00720c */ /* 0x040fe20003f64070 */
[----:B------:R-:W-:Y:S01]  /*4890*/  IMAD R101, R10, R6, R101 ;  /* 0x000000060a657224 */ /* 0x000fe200078e0265 */
[----:B------:R-:W-:Y:S01]  /*48a0*/  ISETP.GE.AND P2, PT, R37, RZ, PT ;  /* 0x000000ff2500720c */ /* 0x000fe20003f46270 */
[----:B------:R-:W-:Y:S01]  /*48b0*/  IMAD.HI.U32 R6, R2, R103, RZ ;  /* 0x0000006702067227 */ /* 0x000fe200078e00ff */
[----:B------:R-:W-:Y:S02]  /*48c0*/  ISETP.GT.U32.AND P5, PT, R10, R99, PT ;  /* 0x000000630a00720c */ /* 0x000fe40003fa4070 */
[----:B------:R-:W-:Y:S01]  /*48d0*/  @!P4 IADD3 R97, PT, PT, -R97, RZ, RZ ;  /* 0x000000ff6161c210 */ /* 0x000fe20007ffe1ff */
[----:B------:R-:W-:Y:S01]  /*48e0*/  @!P6 IMAD.IADD R98, R98, 0x1, -R10 ;  /* 0x000000016262e824 */ /* 0x000fe200078e0a0a */
[----:B------:R-:W-:Y:S01]  /*48f0*/  ISETP.GE.AND P4, PT, R72, RZ, PT ;  /* 0x000000ff4800720c */ /* 0x000fe20003f86270 */
[----:B------:R-:W-:Y:S01]  /*4900*/  VIADD R36, R252, 0x5a ;  /* 0x0000005afc247836 */ /* 0x000fe20000000000 */
[----:B------:R-:W-:Y:S01]  /*4910*/  ISETP.GT.U32.AND P6, PT, R10, R101, PT ;  /* 0x000000650a00720c */ /* 0x000fe20003fc4070 */
[----:B------:R-:W-:Y:S01]  /*4920*/  VIADD R72, R252, 0x5d ;  /* 0x0000005dfc487836 */ /* 0x000fe20000000000 */
[----:B------:R-:W-:Y:S01]  /*4930*/  IADD3 R6, PT, PT, -R6, RZ, RZ ;  /* 0x000000ff06067210 */ /* 0x000fe20007ffe1ff */
[----:B------:R-:W-:Y:S01]  /*4940*/  VIADD R158, R252, 0x7a ;  /* 0x0000007afc9e7836 */ /* 0x000fe20000000000 */
[----:B------:R-:W-:Y:S01]  /*4950*/  ISETP.GE.AND P1, PT, R39, RZ, PT ;  /* 0x000000ff2700720c */ /* 0x000fe20003f26270 */
[----:B------:R-:W-:Y:S01]  /*4960*/  @!P2 IMAD.MOV R98, RZ, RZ, -R98 ;  /* 0x000000ffff62a224 */ /* 0x000fe200078e0a62 */
[----:B------:R-:W-:Y:S01]  /*4970*/  @!P3 IADD3 R100, PT, PT, R100, -R10, RZ ;  /* 0x8000000a6464b210 */ /* 0x000fe20007ffe0ff */
[C---:B------:R-:W-:Y:S01]  /*4980*/  IMAD R103, R10.reuse, R6, R103 ;  /* 0x000000060a677224 */ /* 0x040fe200078e0267 */
[----:B------:R-:W-:Y:S01]  /*4990*/  ISETP.GT.U32.AND P2, PT, R10, R102, PT ;  /* 0x000000660a00720c */ /* 0x000fe20003f44070 */
[----:B------:R-:W-:Y:S01]  /*49a0*/  @!P5 IMAD.IADD R99, R99, 0x1, -R10 ;  /* 0x000000016363d824 */ /* 0x000fe200078e0a0a */
[----:B------:R-:W-:Y:S01]  /*49b0*/  ISETP.GE.AND P5, PT, R28, RZ, PT ;  /* 0x000000ff1c00720c */ /* 0x000fe20003fa6270 */
[----:B------:R-:W-:Y:S01]  /*49c0*/  @!P4 IMAD.MOV R100, RZ, RZ, -R100 ;  /* 0x000000ffff64c224 */ /* 0x000fe200078e0a64 */
[----:B------:R-:W-:Y:S01]  /*49d0*/  ISETP.GT.U32.AND P4, PT, R10, R103, PT ;  /* 0x000000670a00720c */ /* 0x000fe20003f84070 */
[C---:B------:R-:W-:Y:S01]  /*49e0*/  VIADD R28, R252.reuse, 0x55 ;  /* 0x00000055fc1c7836 */ /* 0x040fe20000000000 */
[----:B------:R-:W-:Y:S01]  /*49f0*/  ISETP.GE.AND P3, PT, R29, RZ, PT ;  /* 0x000000ff1d00720c */ /* 0x000fe20003f66270 */
[--C-:B------:R-:W-:Y:S01]  /*4a00*/  @!P6 IMAD.IADD R101, R101, 0x1, -R10.reuse ;  /* 0x000000016565e824 */ /* 0x100fe200078e0a0a */
[----:B------:R-:W-:Y:S01]  /*4a10*/  ISETP.GE.AND P6, PT, R7, RZ, PT ;  /* 0x000000ff0700720c */ /* 0x000fe20003fc6270 */
[C---:B------:R-:W-:Y:S01]  /*4a20*/  VIADD R29, R252.reuse, 0x56 ;  /* 0x00000056fc1d7836 */ /* 0x040fe20000000000 */
[----:B------:R-:W-:Y:S01]  /*4a30*/  IABS R9, R28 ;  /* 0x0000001c00097213 */ /* 0x000fe20000000000 */
[----:B------:R-:W-:Y:S01]  /*4a40*/  VIADD R39, R252, 0x5c ;  /* 0x0000005cfc277836 */ /* 0x000fe20000000000 */
[----:B------:R-:W-:Y:S01]  /*4a50*/  @!P1 IADD3 R99, PT, PT, -R99, RZ, RZ ;  /* 0x000000ff63639210 */ /* 0x000fe20007ffe1ff */
[----:B------:R-:W-:Y:S01]  /*4a60*/  @!P2 IMAD.IADD R102, R102, 0x1, -R10 ;  /* 0x000000016666a824 */ /* 0x000fe200078e0a0a */
[----:B------:R-:W-:Y:S01]  /*4a70*/  ISETP.GT.U32.AND P1, PT, R10, R101, PT ;  /* 0x000000650a00720c */ /* 0x000fe20003f24070 */
[----:B------:R-:W-:Y:S01]  /*4a80*/  IMAD.HI.U32 R6, R2, R9, RZ ;  /* 0x0000000902067227 */ /* 0x000fe200078e00ff */
[----:B------:R-:W-:-:S02]  /*4a90*/  IABS R105, R29 ;  /* 0x0000001d00697213 */ /* 0x000fc40000000000 */
[----:B------:R-:W-:Y:S01]  /*4aa0*/  @!P4 IADD3 R103, PT, PT, R103, -R10, RZ ;  /* 0x8000000a6767c210 */ /* 0x000fe20007ffe0ff */
[----:B------:R-:W-:Y:S01]  /*4ab0*/  VIADD R154, R252, 0x7c ;  /* 0x0000007cfc9a7836 */ /* 0x000fe20000000000 */
[----:B------:R-:W-:Y:S01]  /*4ac0*/  IADD3 R6, PT, PT, -R6, RZ, RZ ;  /* 0x000000ff06067210 */ /* 0x000fe20007ffe1ff */
[----:B------:R-:W-:Y:S01]  /*4ad0*/  IMAD.HI.U32 R7, R2, R105, RZ ;  /* 0x0000006902077227 */ /* 0x000fe200078e00ff */
[C---:B------:R-:W-:Y:S02]  /*4ae0*/  ISETP.GT.U32.AND P4, PT, R10.reuse, R103, PT ;  /* 0x000000670a00720c */ /* 0x040fe40003f84070 */
[C---:B------:R-:W-:Y:S01]  /*4af0*/  ISETP.GT.U32.AND P2, PT, R10.reuse, R102, PT ;  /* 0x000000660a00720c */ /* 0x040fe20003f44070 */
[----:B------:R-:W-:Y:S01]  /*4b00*/  IMAD R104, R10, R6, R9 ;  /* 0x000000060a687224 */ /* 0x000fe200078e0209 */
[----:B------:R-:W-:Y:S01]  /*4b10*/  IADD3 R37, PT, PT, R252, 0x5b, RZ ;  /* 0x0000005bfc257810 */ /* 0x000fe20007ffe0ff */
[--C-:B------:R-:W-:Y:S01]  /*4b20*/  @!P1 IMAD.IADD R101, R101, 0x1, -R10.reuse ;  /* 0x0000000165659824 */ /* 0x100fe200078e0a0a */
[----:B------:R-:W-:Y:S01]  /*4b30*/  ISETP.GE.AND P1, PT, R28, RZ, PT ;  /* 0x000000ff1c00720c */ /* 0x000fe20003f26270 */
[----:B------:R-:W-:Y:S01]  /*4b40*/  IMAD.MOV R7, RZ, RZ, -R7 ;  /* 0x000000ffff077224 */ /* 0x000fe200078e0a07 */
[----:B------:R-:W-:Y:S01]  /*4b50*/  IABS R131, R37 ;  /* 0x0000002500837213 */ /* 0x000fe20000000000 */
[----:B------:R-:W-:Y:S01]  /*4b60*/  @!P5 IMAD.MOV R101, RZ, RZ, -R101 ;  /* 0x000000ffff65d224 */ /* 0x000fe200078e0a65 */
[C---:B------:R-:W-:Y:S01]  /*4b70*/  ISETP.GT.U32.AND P5, PT, R10.reuse, R104, PT ;  /* 0x000000680a00720c */ /* 0x040fe20003fa4070 */
[----:B------:R-:W-:Y:S01]  /*4b80*/  IMAD R105, R10, R7, R105 ;  /* 0x000000070a697224 */ /* 0x000fe200078e0269 */
[C---:B------:R-:W-:Y:S01]  /*4b90*/  IADD3 R7, PT, PT, R252.reuse, 0x58, RZ ;  /* 0x00000058fc077810 */ /* 0x040fe20007ffe0ff */
[----:B------:R-:W-:Y:S01]  /*4ba0*/  VIADD R6, R252, 0x57 ;  /* 0x00000057fc067836 */ /* 0x000fe20000000000 */
[----:B------:R-:W-:Y:S01]  /*4bb0*/  @!P4 IADD3 R103, PT, PT, R103, -R10, RZ ;  /* 0x8000000a6767c210 */ /* 0x000fe20007ffe0ff */
[----:B------:R-:W-:Y:S01]  /*4bc0*/  @!P2 IMAD.IADD R102, R102, 0x1, -R10 ;  /* 0x000000016666a824 */ /* 0x000fe200078e0a0a */
[----:B------:R-:W-:Y:S01]  /*4bd0*/  ISETP.GT.U32.AND P4, PT, R10, R105, PT ;  /* 0x000000690a00720c */ /* 0x000fe20003f84070 */
[----:B------:R-:W-:Y:S01]  /*4be0*/  VIADD R28, R252, 0x59 ;  /* 0x00000059fc1c7836 */ /* 0x000fe20000000000 */
[----:B------:R-:W-:Y:S01]  /*4bf0*/  IABS R9, R6 ;  /* 0x0000000600097213 */ /* 0x000fe20000000000 */
[----:B------:R-:W-:Y:S01]  /*4c00*/  @!P3 IMAD.MOV R102, RZ, RZ, -R102 ;  /* 0x000000ffff66b224 */ /* 0x000fe200078e0a66 */
[----:B------:R-:W-:Y:S01]  /*4c10*/  ISETP.GE.AND P3, PT, R6, RZ, PT ;  /* 0x000000ff0600720c */ /* 0x000fe20003f66270 */
[----:B------:R-:W-:Y:S01]  /*4c20*/  @!P6 IMAD.MOV R103, RZ, RZ, -R103 ;  /* 0x000000ffff67e224 */ /* 0x000fe200078e0a67 */
[----:B------:R-:W-:Y:S01]  /*4c30*/  IABS R109, R7 ;  /* 0x00000007006d7213 */ /* 0x000fe20000000000 */
[----:B------:R-:W-:Y:S01]  /*4c40*/  @!P5 IMAD.IADD R104, R104, 0x1, -R10 ;  /* 0x000000016868d824 */ /* 0x000fe200078e0a0a */
[----:B------:R-:W-:Y:S01]  /*4c50*/  ISETP.GE.AND P2, PT, R29, RZ, PT ;  /* 0x000000ff1d00720c */ /* 0x000fe20003f46270 */
[----:B------:R-:W-:Y:S01]  /*4c60*/  IMAD.HI.U32 R6, R2, R9, RZ ;  /* 0x0000000902067227 */ /* 0x000fe200078e00ff */
[----:B------:R-:W-:-:S02]  /*4c70*/  IABS R29, R28 ;  /* 0x0000001c001d7213 */ /* 0x000fc40000000000 */
[----:B------:R-:W-:Y:S01]  /*4c80*/  ISETP.GT.U32.AND P5, PT, R10, R104, PT ;  /* 0x000000680a00720c */ /* 0x000fe20003fa4070 */
[----:B------:R-:W-:Y:S01]  /*4c90*/  @!P4 IMAD.IADD R105, R105, 0x1, -R10 ;  /* 0x000000016969c824 */ /* 0x000fe200078e0a0a */
[----:B------:R-:W-:Y:S01]  /*4ca0*/  IADD3 R108, PT, PT, -R6, RZ, RZ ;  /* 0x000000ff066c7210 */ /* 0x000fe20007ffe1ff */
[----:B------:R-:W-:Y:S01]  /*4cb0*/  IMAD.HI.U32 R6, R2, R109, RZ ;  /* 0x0000006d02067227 */ /* 0x000fe200078e00ff */
[----:B------:R-:W-:Y:S02]  /*4cc0*/  ISETP.GE.AND P6, PT, R7, RZ, PT ;  /* 0x000000ff0700720c */ /* 0x000fe40003fc6270 */
[C---:B------:R-:W-:Y:S01]  /*4cd0*/  ISETP.GT.U32.AND P4, PT, R10.reuse, R105, PT ;  /* 0x000000690a00720c */ /* 0x040fe20003f84070 */
[----:B------:R-:W-:Y:S01]  /*4ce0*/  IMAD R108, R10, R108, R9 ;  /* 0x0000006c0a6c7224 */ /* 0x000fe200078e0209 */
[----:B------:R-:W-:Y:S01]  /*4cf0*/  IABS R9, R36 ;  /* 0x0000002400097213 */ /* 0x000fe20000000000 */
[----:B------:R-:W-:Y:S01]  /*4d00*/  IMAD.MOV R6, RZ, RZ, -R6 ;  /* 0x000000ffff067224 */ /* 0x000fe200078e0a06 */
[----:B------:R-:W-:Y:S01]  /*4d10*/  IABS R133, R72 ;  /* 0x0000004800857213 */ /* 0x000fe20000000000 */
[----:B------:R-:W-:Y:S01]  /*4d20*/  IMAD.HI.U32 R7, R2, R29, RZ ;  /* 0x0000001d02077227 */ /* 0x000fe200078e00ff */
[----:B------:R-:W-:-:S02]  /*4d30*/  IABS R129, R158 ;  /* 0x0000009e00817213 */ /* 0x000fc40000000000 */
[----:B------:R-:W-:Y:S01]  /*4d40*/  IABS R143, R154 ;  /* 0x0000009a008f7213 */ /* 0x000fe20000000000 */
[--C-:B------:R-:W-:Y:S01]  /*4d50*/  @!P5 IMAD.IADD R104, R104, 0x1, -R10.reuse ;  /* 0x000000016868d824 */ /* 0x100fe200078e0a0a */
[C---:B------:R-:W-:Y:S01]  /*4d60*/  ISETP.GT.U32.AND P5, PT, R10.reuse, R108, PT ;  /* 0x0000006c0a00720c */ /* 0x040fe20003fa4070 */
[----:B------:R-:W-:Y:S01]  /*4d70*/  IMAD R109, R10, R6, R109 ;  /* 0x000000060a6d7224 */ /* 0x000fe200078e026d */
[----:B------:R-:W-:Y:S01]  /*4d80*/  IADD3 R7, PT, PT, -R7, RZ, RZ ;  /* 0x000000ff07077210 */ /* 0x000fe20007ffe1ff */
[----:B------:R-:W-:Y:S01]  /*4d90*/  @!P4 IMAD.IADD R105, R105, 0x1, -R10 ;  /* 0x000000016969c824 */ /* 0x000fe200078e0a0a */
[----:B------:R-:W-:Y:S01]  /*4da0*/  @!P1 IADD3 R104, PT, PT, -R104, RZ, RZ ;  /* 0x000000ff68689210 */ /* 0x000fe20007ffe1ff */
[----:B------:R-:W-:Y:S01]  /*4db0*/  IMAD.HI.U32 R6, R2, R9, RZ ;  /* 0x0000000902067227 */ /* 0x000fe200078e00ff */
[----:B------:R-:W-:-:S03]  /*4dc0*/  ISETP.GT.U32.AND P4, PT, R10, R109, PT ;  /* 0x0000006d0a00720c */ /* 0x000fc60003f84070 */
[----:B------:R-:W-:Y:S01]  /*4dd0*/  IMAD R110, R10, R7, R29 ;  /* 0x000000070a6e7224 */ /* 0x000fe200078e021d */
[----:B------:R-:W-:Y:S01]  /*4de0*/  IABS R29, R39 ;  /* 0x00000027001d7213 */ /* 0x000fe20000000000 */
[----:B------:R-:W-:Y:S02]  /*4df0*/  IMAD.MOV R6, RZ, RZ, -R6 ;  /* 0x000000ffff067224 */ /* 0x000fe400078e0a06 */
[----:B------:R-:W-:Y:S01]  /*4e00*/  @!P5 IADD3 R108, PT, PT, R108, -R10, RZ ;  /* 0x8000000a6c6cd210 */ /* 0x000fe20007ffe0ff */
[----:B------:R-:W-:Y:S01]  /*4e10*/  IMAD.HI.U32 R7, R2, R131, RZ ;  /* 0x0000008302077227 */ /* 0x000fe200078e00ff */
[----:B------:R-:W-:-:S03]  /*4e20*/  ISETP.GT.U32.AND P5, PT, R10, R110, PT ;  /* 0x0000006e0a00720c */ /* 0x000fc60003fa4070 */
[C---:B------:R-:W-:Y:S01]  /*4e30*/  IMAD R130, R10.reuse, R6, R9 ;  /* 0x000000060a827224 */ /* 0x040fe200078e0209 */
[----:B------:R-:W-:Y:S01]  /*4e40*/  @!P4 IADD3 R109, PT, PT, R109, -R10, RZ ;  /* 0x8000000a6d6dc210 */ /* 0x000fe20007ffe0ff */
[----:B------:R-:W-:Y:S01]  /*4e50*/  IMAD.MOV R7, RZ, RZ, -R7 ;  /* 0x000000ffff077224 */ /* 0x000fe200078e0a07 */
[----:B------:R-:W-:Y:S01]  /*4e60*/  ISETP.GT.U32.AND P4, PT, R10, R108, PT ;  /* 0x0000006c0a00720c */ /* 0x000fe20003f84070 */
[----:B------:R-:W-:-:S04]  /*4e70*/  IMAD.HI.U32 R6, R2, R29, RZ ;  /* 0x0000001d02067227 */ /* 0x000fc800078e00ff */
[----:B------:R-:W-:Y:S02]  /*4e80*/  IMAD R131, R10, R7, R131 ;  /* 0x000000070a837224 */ /* 0x000fe400078e0283 */
[----:B------:R-:W-:Y:S01]  /*4e90*/  @!P5 IMAD.IADD R110, R110, 0x1, -R10 ;  /* 0x000000016e6ed824 */ /* 0x000fe200078e0a0a */
[C---:B------:R-:W-:Y:S01]  /*4ea0*/  ISETP.GT.U32.AND P5, PT, R10.reuse, R109, PT ;  /* 0x0000006d0a00720c */ /* 0x040fe20003fa4070 */
[----:B------:R-:W-:Y:S02]  /*4eb0*/  IMAD.MOV R6, RZ, RZ, -R6 ;  /* 0x000000ffff067224 */ /* 0x000fe400078e0a06 */
[----:B------:R-:W-:Y:S01]  /*4ec0*/  @!P2 IMAD.MOV R105, RZ, RZ, -R105 ;  /* 0x000000ffff69a224 */ /* 0x000fe200078e0a69 */
[----:B------:R-:W-:Y:S01]  /*4ed0*/  ISETP.GT.U32.AND P1, PT, R10, R110, PT ;  /* 0x0000006e0a00720c */ /* 0x000fe20003f24070 */
[----:B------:R-:W-:Y:S01]  /*4ee0*/  @!P4 IMAD.IADD R108, R108, 0x1, -R10 ;  /* 0x000000016c6cc824 */ /* 0x000fe200078e0a0a */
[C---:B------:R-:W-:Y:S01]  /*4ef0*/  ISETP.GT.U32.AND P4, PT, R10.reuse, R130, PT ;  /* 0x000000820a00720c */ /* 0x040fe20003f84070 */
[----:B------:R-:W-:-:S02]  /*4f00*/  IMAD R132, R10, R6, R29 ;  /* 0x000000060a847224 */ /* 0x000fc400078e021d */
[----:B------:R-:W-:Y:S01]  /*4f10*/  IMAD.HI.U32 R7, R2, R133, RZ ;  /* 0x0000008502077227 */ /* 0x000fe200078e00ff */
[----:B------:R-:W-:-:S03]  /*4f20*/  @!P3 IADD3 R108, PT, PT, -R108, RZ, RZ ;  /* 0x000000ff6c6cb210 */ /* 0x000fc60007ffe1ff */
[-C--:B------:R-:W-:Y:S01]  /*4f30*/  @!P5 IADD3 R109, PT, PT, R109, -R10.reuse, RZ ;  /* 0x8000000a6d6dd210 */ /* 0x080fe20007ffe0ff */
[----:B------:R-:W-:Y:S01]  /*4f40*/  IMAD.MOV R7, RZ, RZ, -R7 ;  /* 0x000000ffff077224 */ /* 0x000fe200078e0a07 */
[----:B------:R-:W-:Y:S01]  /*4f50*/  ISETP.GT.U32.AND P5, PT, R10, R131, PT ;  /* 0x000000830a00720c */ /* 0x000fe20003fa4070 */
[----:B------:R-:W-:Y:S02]  /*4f60*/  VIADD R9, R252, 0x5f ;  /* 0x0000005ffc097836 */ /* 0x000fe40000000000 */
[--C-:B------:R-:W-:Y:S01]  /*4f70*/  @!P1 IMAD.IADD R110, R110, 0x1, -R10.reuse ;  /* 0x000000016e6e9824 */ /* 0x100fe200078e0a0a */
[----:B------:R-:W-:Y:S01]  /*4f80*/  @!P4 IADD3 R130, PT, PT, R130, -R10, RZ ;  /* 0x8000000a8282c210 */ /* 0x000fe20007ffe0ff */
[----:B------:R-:W-:Y:S01]  /*4f90*/  @!P6 IMAD.MOV R109, RZ, RZ, -R109 ;  /* 0x000000ffff6de224 */ /* 0x000fe200078e0a6d */
[----:B------:R-:W-:Y:S01]  /*4fa0*/  ISETP.GE.AND P1, PT, R28, RZ, PT ;  /* 0x000000ff1c00720c */ /* 0x000fe20003f26270 */
[C---:B------:R-:W-:Y:S01]  /*4fb0*/  IMAD R133, R10.reuse, R7, R133 ;  /* 0x000000070a857224 */ /* 0x040fe200078e0285 */
[----:B------:R-:W-:Y:S01]  /*4fc0*/  ISETP.GT.U32.AND P2, PT, R10, R130, PT ;  /* 0x000000820a00720c */ /* 0x000fe20003f44070 */
[----:B------:R-:W-:Y:S01]  /*4fd0*/  VIADD R28, R252, 0x60 ;  /* 0x00000060fc1c7836 */ /* 0x000fe20000000000 */
[----:B------:R-:W-:Y:S01]  /*4fe0*/  ISETP.GE.AND P4, PT, R250, UR5, PT ;  /* 0x00000005fa007c0c */ /* 0x000fe2000bf86270 */
[----:B------:R-:W-:Y:S01]  /*4ff0*/  VIADD R152, R252, 0x7d ;  /* 0x0000007dfc987836 */ /* 0x000fe20000000000 */
[----:B------:R-:W-:Y:S01]  /*5000*/  ISETP.GE.AND P6, PT, R36, RZ, PT ;  /* 0x000000ff2400720c */ /* 0x000fe20003fc6270 */
[----:B------:R-:W-:Y:S01]  /*5010*/  @!P5 IMAD.IADD R131, R131, 0x1, -R10 ;  /* 0x000000018383d824 */ /* 0x000fe200078e0a0a */
[----:B------:R-:W-:Y:S01]  /*5020*/  ISETP.GT.U32.AND P5, PT, R10, R132, PT ;  /* 0x000000840a00720c */ /* 0x000fe20003fa4070 */
[----:B------:R-:W-:Y:S01]  /*5030*/  IMAD R3, R3, UR73, RZ ;  /* 0x0000004903037c24 */ /* 0x000fe2000f8e02ff */
[----:B------:R-:W-:Y:S01]  /*5040*/  SEL R6, R0, RZ, !P4 ;  /* 0x000000ff00067207 */ /* 0x000fe20006000000 */
[----:B------:R-:W1:Y:S01]  /*5050*/  LDCU UR5, c[0x0][0x3b0] ;  /* 0x00007600ff0577ac */ /* 0x000e620008000800 */
[----:B------:R-:W-:Y:S01]  /*5060*/  ISETP.GT.U32.AND P3, PT, R10, R131, PT ;  /* 0x000000830a00720c */ /* 0x000fe20003f64070 */
[----:B------:R-:W-:Y:S01]  /*5070*/  @!P1 IMAD.MOV R110, RZ, RZ, -R110 ;  /* 0x000000ffff6e9224 */ /* 0x000fe200078e0a6e */
[----:B------:R-:W-:Y:S01]  /*5080*/  ISETP.NE.U32.AND P1, PT, R6, RZ, PT ;  /* 0x000000ff0600720c */ /* 0x000fe20003f25070 */
[----:B------:R-:W-:Y:S01]  /*5090*/  VIADD R6, R252, 0x5e ;  /* 0x0000005efc067836 */ /* 0x000fe20000000000 */
[----:B------:R-:W-:-:S02]  /*50a0*/  @!P2 IADD3 R130, PT, PT, R130, -R10, RZ ;  /* 0x8000000a8282a210 */ /* 0x000fc40007ffe0ff */
[----:B------:R-:W-:Y:S02]  /*50b0*/  ISETP.GE.AND P2, PT, R37, RZ, PT ;  /* 0x000000ff2500720c */ /* 0x000fe40003f46270 */
[----:B------:R-:W-:Y:S01]  /*50c0*/  IABS R7, R6 ;  /* 0x0000000600077213 */ /* 0x000fe20000000000 */
[----:B------:R-:W-:Y:S01]  /*50d0*/  @!P5 IMAD.IADD R132, R132, 0x1, -R10 ;  /* 0x000000018484d824 */ /* 0x000fe200078e0a0a */
[C---:B------:R-:W-:Y:S01]  /*50e0*/  ISETP.GT.U32.AND P4, PT, R10.reuse, R133, PT ;  /* 0x000000850a00720c */ /* 0x040fe20003f84070 */
[----:B------:R-:W-:Y:S01]  /*50f0*/  @!P6 IMAD.MOV R130, RZ, RZ, -R130 ;  /* 0x000000ffff82e224 */ /* 0x000fe200078e0a82 */
[----:B------:R-:W-:Y:S01]  /*5100*/  IABS R135, R9 ;  /* 0x0000000900877213 */ /* 0x000fe20000000000 */
[----:B------:R-:W-:Y:S01]  /*5110*/  @!P3 IMAD.IADD R131, R131, 0x1, -R10 ;  /* 0x000000018383b824 */ /* 0x000fe200078e0a0a */
[----:B------:R-:W-:Y:S02]  /*5120*/  ISETP.GT.U32.AND P6, PT, R10, R132, PT ;  /* 0x000000840a00720c */ /* 0x000fe40003fc4070 */
[----:B------:R-:W-:-:S02]  /*5130*/  ISETP.GE.AND P3, PT, R39, RZ, PT ;  /* 0x000000ff2700720c */ /* 0x000fc40003f66270 */
[----:B------:R-:W-:Y:S02]  /*5140*/  IABS R29, R28 ;  /* 0x0000001c001d7213 */ /* 0x000fe40000000000 */
[----:B------:R-:W-:Y:S02]  /*5150*/  @!P2 IADD3 R131, PT, PT, -R131, RZ, RZ ;  /* 0x000000ff8383a210 */ /* 0x000fe40007ffe1ff */
[----:B------:R-:W-:Y:S01]  /*5160*/  ISETP.GE.AND P2, PT, R6, RZ, PT ;  /* 0x000000ff0600720c */ /* 0x000fe20003f46270 */
[----:B------:R-:W-:Y:S01]  /*5170*/  IMAD.HI.U32 R6, R2, R7, RZ ;  /* 0x0000000702067227 */ /* 0x000fe200078e00ff */
[----:B------:R-:W-:Y:S02]  /*5180*/  @!P4 IADD3 R133, PT, PT, R133, -R10, RZ ;  /* 0x8000000a8585c210 */ /* 0x000fe40007ffe0ff */
[----:B------:R-:W-:Y:S01]  /*5190*/  ISETP.GE.AND P5, PT, R72, RZ, PT ;  /* 0x000000ff4800720c */ /* 0x000fe20003fa6270 */
[----:B------:R-:W-:Y:S01]  /*51a0*/  @!P6 IMAD.IADD R132, R132, 0x1, -R10 ;  /* 0x000000018484e824 */ /* 0x000fe200078e0a0a */
[----:B------:R-:W-:-:S02]  /*51b0*/  IADD3 R6, PT, PT, -R6, RZ, RZ ;  /* 0x000000ff06067210 */ /* 0x000fc40007ffe1ff */
[----:B------:R-:W-:Y:S01]  /*51c0*/  ISETP.GT.U32.AND P4, PT, R10, R133, PT ;  /* 0x000000850a00720c */ /* 0x000fe20003f84070 */
[----:B------:R-:W-:Y:S01]  /*51d0*/  @!P3 IMAD.MOV R132, RZ, RZ, -R132 ;  /* 0x000000ffff84b224 */ /* 0x000fe200078e0a84 */
[----:B------:R-:W-:Y:S01]  /*51e0*/  IADD3 R36, PT, PT, R252, 0x61, RZ ;  /* 0x00000061fc247810 */ /* 0x000fe20007ffe0ff */
[----:B------:R-:W-:Y:S01]  /*51f0*/  IMAD R134, R10, R6, R7 ;  /* 0x000000060a867224 */ /* 0x000fe200078e0207 */
[----:B------:R-:W-:Y:S01]  /*5200*/  ISETP.GE.AND P6, PT, R9, RZ, PT ;  /* 0x000000ff0900720c */ /* 0x000fe20003fc6270 */
[----:B------:R-:W-:Y:S01]  /*5210*/  IMAD.HI.U32 R6, R2, R135, RZ ;  /* 0x0000008702067227 */ /* 0x000fe200078e00ff */
[----:B------:R-:W-:Y:S02]  /*5220*/  IABS R37, R36 ;  /* 0x0000002400257213 */ /* 0x000fe40000000000 */
[----:B------:R-:W-:Y:S01]  /*5230*/  ISETP.GT.U32.AND P3, PT, R10, R134, PT ;  /* 0x000000860a00720c */ /* 0x000fe20003f64070 */
[----:B------:R-:W-:Y:S01]  /*5240*/  IMAD.MOV R6, RZ, RZ, -R6 ;  /* 0x000000ffff067224 */ /* 0x000fe200078e0a06 */
[----:B------:R-:W-:Y:S01]  /*5250*/  IABS R39, R118 ;  /* 0x0000007600277213 */ /* 0x000fe20000000000 */
[----:B------:R-:W-:Y:S01]  /*5260*/  IMAD.HI.U32 R7, R2, R29, RZ ;  /* 0x0000001d02077227 */ /* 0x000fe200078e00ff */
[----:B------:R-:W-:-:S03]  /*5270*/  IABS R141, R152 ;  /* 0x00000098008d7213 */ /* 0x000fc60000000000 */
[----:B------:R-:W-:Y:S01]  /*5280*/  IMAD R135, R10, R6, R135 ;  /* 0x000000060a877224 */ /* 0x000fe200078e0287 */
[----:B------:R-:W-:Y:S01]  /*5290*/  IADD3 R7, PT, PT, -R7, RZ, RZ ;  /* 0x000000ff07077210 */ /* 0x000fe20007ffe1ff */
[----:B------:R-:W-:Y:S01]  /*52a0*/  @!P4 IMAD.IADD R133, R133, 0x1, -R10 ;  /* 0x000000018585c824 */ /* 0x000fe200078e0a0a */
[----:B------:R-:W-:Y:S01]  /*52b0*/  ISETP.GE.AND P4, PT, R28, RZ, PT ;  /* 0x000000ff1c00720c */ /* 0x000fe20003f86270 */
[----:B------:R-:W-:Y:S01]  /*52c0*/  IMAD.HI.U32 R9, R2, R37, RZ ;  /* 0x0000002502097227 */ /* 0x000fe200078e00ff */
[----:B------:R-:W-:Y:S02]  /*52d0*/  IADD3 R28, PT, PT, R252, 0x62, RZ ;  /* 0x00000062fc1c7810 */ /* 0x000fe40007ffe0ff */
[----:B------:R-:W-:Y:S01]  /*52e0*/  @!P3 IADD3 R134, PT, PT, R134, -R10, RZ ;  /* 0x8000000a8686b210 */ /* 0x000fe20007ffe0ff */
[C---:B------:R-:W-:Y:S01]  /*52f0*/  IMAD R136, R10.reuse, R7, R29 ;  /* 0x000000070a887224 */ /* 0x040fe200078e021d */
[----:B------:R-:W-:Y:S01]  /*5300*/  IABS R117, R28 ;  /* 0x0000001c00757213 */ /* 0x000fe20000000000 */
[----:B------:R-:W-:Y:S01]  /*5310*/  @!P5 IMAD.MOV R133, RZ, RZ, -R133 ;  /* 0x000000ffff85d224 */ /* 0x000fe200078e0a85 */
[----:B------:R-:W-:Y:S01]  /*5320*/  ISETP.GT.U32.AND P3, PT, R10, R134, PT ;  /* 0x000000860a00720c */ /* 0x000fe20003f64070 */
[----:B------:R-:W-:Y:S01]  /*5330*/  IMAD.MOV R9, RZ, RZ, -R9 ;  /* 0x000000ffff097224 */ /* 0x000fe200078e0a09 */
[----:B------:R-:W-:Y:S01]  /*5340*/  ISETP.GE.AND P5, PT, R36, RZ, PT ;  /* 0x000000ff2400720c */ /* 0x000fe20003fa6270 */
[----:B------:R-:W-:-:S04]  /*5350*/  IMAD.HI.U32 R6, R2, R117, RZ ;  /* 0x0000007502067227 */ /* 0x000fc800078e00ff */
[----:B------:R-:W-:Y:S02]  /*5360*/  IMAD.MOV R6, RZ, RZ, -R6 ;  /* 0x000000ffff067224 */ /* 0x000fe400078e0a06 */
[----:B------:R-:W-:Y:S02]  /*5370*/  VIADD R36, R252, 0x63 ;  /* 0x00000063fc247836 */ /* 0x000fe40000000000 */
[----:B------:R-:W-:Y:S01]  /*5380*/  IMAD R138, R10, R9, R37 ;  /* 0x000000090a8a7224 */ /* 0x000fe200078e0225 */
[----:B------:R-:W-:Y:S01]  /*5390*/  IABS R37, R116 ;  /* 0x0000007400257213 */ /* 0x000fe20000000000 */
[----:B------:R-:W-:Y:S01]  /*53a0*/  @!P3 IMAD.IADD R134, R134, 0x1, -R10 ;  /* 0x000000018686b824 */ /* 0x000fe200078e0a0a */
[C---:B------:R-:W-:Y:S01]  /*53b0*/  ISETP.GT.U32.AND P3, PT, R10.reuse, R135, PT ;  /* 0x000000870a00720c */ /* 0x040fe20003f64070 */
[C---:B------:R-:W-:Y:S01]  /*53c0*/  IMAD R117, R10.reuse, R6, R117 ;  /* 0x000000060a757224 */ /* 0x040fe200078e0275 */
[----:B------:R-:W-:Y:S01]  /*53d0*/  IABS R29, R36 ;  /* 0x00000024001d7213 */ /* 0x000fe20000000000 */
[----:B------:R-:W-:Y:S01]  /*53e0*/  @!P2 IMAD.MOV R134, RZ, RZ, -R134 ;  /* 0x000000ffff86a224 */ /* 0x000fe200078e0a86 */
[----:B------:R-:W-:Y:S01]  /*53f0*/  ISETP.GT.U32.AND P2, PT, R10, R136, PT ;  /* 0x000000880a00720c */ /* 0x000fe20003f44070 */
[----:B------:R-:W-:-:S04]  /*5400*/  IMAD.HI.U32 R9, R2, R37, RZ ;  /* 0x0000002502097227 */ /* 0x000fc800078e00ff */
[----:B------:R-:W-:-:S04]  /*5410*/  IMAD.HI.U32 R7, R2, R29, RZ ;  /* 0x0000001d02077227 */ /* 0x000fc800078e00ff */
[----:B------:R-:W-:Y:S01]  /*5420*/  @!P3 IADD3 R135, PT, PT, R135, -R10, RZ ;  /* 0x8000000a8787b210 */ /* 0x000fe20007ffe0ff */
[----:B------:R-:W-:Y:S01]  /*5430*/  IMAD.MOV R9, RZ, RZ, -R9 ;  /* 0x000000ffff097224 */ /* 0x000fe200078e0a09 */
[----:B------:R-:W-:Y:S02]  /*5440*/  IADD3 R7, PT, PT, -R7, RZ, RZ ;  /* 0x000000ff07077210 */ /* 0x000fe40007ffe1ff */
[----:B------:R-:W-:Y:S01]  /*5450*/  ISETP.GT.U32.AND P3, PT, R10, R135, PT ;  /* 0x000000870a00720c */ /* 0x000fe20003f64070 */
[----:B------:R-:W-:Y:S02]  /*5460*/  @!P2 IMAD.IADD R136, R136, 0x1, -R10 ;  /* 0x000000018888a824 */ /* 0x000fe400078e0a0a */
[C---:B------:R-:W-:Y:S01]  /*5470*/  IMAD R142, R10.reuse, R7, R29 ;  /* 0x000000070a8e7224 */ /* 0x040fe200078e021d */
[----:B------:R-:W-:Y:S01]  /*5480*/  MOV R7, R39 ;  /* 0x0000002700077202 */ /* 0x000fe20000000f00 */
[C---:B------:R-:W-:Y:S01]  /*5490*/  IMAD R144, R10.reuse, R9, R37 ;  /* 0x000000090a907224 */ /* 0x040fe200078e0225 */
[----:B------:R-:W-:Y:S01]  /*54a0*/  ISETP.GT.U32.AND P2, PT, R10, R136, PT ;  /* 0x000000880a00720c */ /* 0x000fe20003f44070 */
[----:B------:R-:W-:Y:S01]  /*54b0*/  IMAD.HI.U32 R9, R2, R159, RZ ;  /* 0x0000009f02097227 */ /* 0x000fe200078e00ff */
[----:B------:R-:W-:-:S02]  /*54c0*/  IABS R37, R126 ;  /* 0x0000007e00257213 */ /* 0x000fc40000000000 */
[----:B------:R-:W-:Y:S01]  /*54d0*/  IABS R39, R166 ;  /* 0x000000a600277213 */ /* 0x000fe20000000000 */
[----:B------:R-:W-:Y:S01]  /*54e0*/  IMAD.HI.U32 R6, R2, R7, RZ ;  /* 0x0000000702067227 */ /* 0x000fe200078e00ff */
[----:B------:R-:W-:-:S03]  /*54f0*/  IADD3 R9, PT, PT, -R9, RZ, RZ ;  /* 0x000000ff09097210 */ /* 0x000fc60007ffe1ff */
[----:B------:R-:W-:Y:S01]  /*5500*/  @!P3 IMAD.IADD R135, R135, 0x1, -R10 ;  /* 0x000000018787b824 */ /* 0x000fe200078e0a0a */
[C---:B------:R-:W-:Y:S01]  /*5510*/  ISETP.GT.U32.AND P3, PT, R10.reuse, R138, PT ;  /* 0x0000008a0a00720c */ /* 0x040fe20003f64070 */
[----:B------:R-:W-:Y:S02]  /*5520*/  IMAD.MOV R6, RZ, RZ, -R6 ;  /* 0x000000ffff067224 */ /* 0x000fe400078e0a06 */
[----:B------:R-:W-:Y:S01]  /*5530*/  @!P6 IMAD.MOV R135, RZ, RZ, -R135 ;  /* 0x000000ffff87e224 */ /* 0x000fe200078e0a87 */
[----:B------:R-:W-:Y:S01]  /*5540*/  ISETP.GT.U32.AND P6, PT, R10, R117, PT ;  /* 0x000000750a00720c */ /* 0x000fe20003fc4070 */
[----:B------:R-:W-:Y:S01]  /*5550*/  @!P2 IMAD.IADD R136, R136, 0x1, -R10 ;  /* 0x000000018888a824 */ /* 0x000fe200078e0a0a */
[C---:B------:R-:W-:Y:S01]  /*5560*/  ISETP.GT.U32.AND P2, PT, R10.reuse, R142, PT ;  /* 0x0000008e0a00720c */ /* 0x040fe20003f44070 */
[----:B------:R-:W-:Y:S02]  /*5570*/  IMAD R146, R10, R6, R7 ;  /* 0x000000060a927224 */ /* 0x000fe400078e0207 */
[----:B------:R-:W-:-:S04]  /*5580*/  IMAD.HI.U32 R6, R2, R119, RZ ;  /* 0x0000007702067227 */ /* 0x000fc800078e00ff */
[--C-:B------:R-:W-:Y:S01]  /*5590*/  @!P3 IMAD.IADD R138, R138, 0x1, -R10.reuse ;  /* 0x000000018a8ab824 */ /* 0x100fe200078e0a0a */
[----:B------:R-:W-:Y:S01]  /*55a0*/  IADD3 R6, PT, PT, -R6, RZ, RZ ;  /* 0x000000ff06067210 */ /* 0x000fe20007ffe1ff */
[----:B------:R-:W-:Y:S02]  /*55b0*/  IMAD.HI.U32 R7, R2, R121, RZ ;  /* 0x0000007902077227 */ /* 0x000fe400078e00ff */
[----:B------:R-:W-:Y:S02]  /*55c0*/  @!P6 IADD3 R117, PT, PT, R117, -R10, RZ ;  /* 0x8000000a7575e210 */ /* 0x000fe40007ffe0ff */
[----:B------:R-:W-:Y:S01]  /*55d0*/  ISETP.GT.U32.AND P3, PT, R10, R138, PT ;  /* 0x0000008a0a00720c */ /* 0x000fe20003f64070 */
[----:B------:R-:W-:Y:S01]  /*55e0*/  @!P2 IMAD.IADD R142, R142, 0x1, -R10 ;  /* 0x000000018e8ea824 */ /* 0x000fe200078e0a0a */
[C---:B------:R-:W-:Y:S01]  /*55f0*/  ISETP.GT.U32.AND P6, PT, R10.reuse, R117, PT ;  /* 0x000000750a00720c */ /* 0x040fe20003fc4070 */
[----:B------:R-:W-:Y:S02]  /*5600*/  IMAD R119, R10, R6, R119 ;  /* 0x000000060a777224 */ /* 0x000fe400078e0277 */
[----:B------:R-:W-:Y:S01]  /*5610*/  IMAD.HI.U32 R6, R2, R115, RZ ;  /* 0x0000007302067227 */ /* 0x000fe200078e00ff */
[----:B------:R-:W-:-:S03]  /*5620*/  ISETP.GT.U32.AND P2, PT, R10, R142, PT ;  /* 0x0000008e0a00720c */ /* 0x000fc60003f44070 */
[----:B------:R-:W-:Y:S02]  /*5630*/  IMAD.MOV R7, RZ, RZ, -R7 ;  /* 0x000000ffff077224 */ /* 0x000fe400078e0a07 */
[----:B------:R-:W-:Y:S02]  /*5640*/  IMAD.MOV R6, RZ, RZ, -R6 ;  /* 0x000000ffff067224 */ /* 0x000fe400078e0a06 */
[--C-:B------:R-:W-:Y:S01]  /*5650*/  @!P3 IMAD.IADD R138, R138, 0x1, -R10.reuse ;  /* 0x000000018a8ab824 */ /* 0x100fe200078e0a0a */
[C---:B------:R-:W-:Y:S01]  /*5660*/  ISETP.GT.U32.AND P3, PT, R10.reuse, R144, PT ;  /* 0x000000900a00720c */ /* 0x040fe20003f64070 */
[C---:B------:R-:W-:Y:S01]  /*5670*/  IMAD R121, R10.reuse, R7, R121 ;  /* 0x000000070a797224 */ /* 0x040fe200078e0279 */
[----:B------:R-:W-:Y:S01]  /*5680*/  @!P6 IADD3 R117, PT, PT, R117, -R10, RZ ;  /* 0x8000000a7575e210 */ /* 0x000fe20007ffe0ff */
[C---:B------:R-:W-:Y:S01]  /*5690*/  IMAD R115, R10.reuse, R6, R115 ;  /* 0x000000060a737224 */ /* 0x040fe200078e0273 */
[----:B------:R-:W-:Y:S01]  /*56a0*/  ISETP.GT.U32.AND P6, PT, R10, R146, PT ;  /* 0x000000920a00720c */ /* 0x000fe20003fc4070 */
[----:B------:R-:W-:Y:S01]  /*56b0*/  @!P2 IMAD.IADD R142, R142, 0x1, -R10 ;  /* 0x000000018e8ea824 */ /* 0x000fe200078e0a0a */
[----:B------:R-:W-:Y:S01]  /*56c0*/  ISETP.GT.U32.AND P2, PT, R10, R119, PT ;  /* 0x000000770a00720c */ /* 0x000fe20003f44070 */
[----:B------:R-:W-:-:S04]  /*56d0*/  IMAD.HI.U32 R7, R2, R113, RZ ;  /* 0x0000007102077227 */ /* 0x000fc800078e00ff */
[----:B------:R-:W-:Y:S01]  /*56e0*/  IMAD.HI.U32 R6, R2, R139, RZ ;  /* 0x0000008b02067227 */ /* 0x000fe200078e00ff */
[----:B------:R-:W-:Y:S02]  /*56f0*/  IADD3 R7, PT, PT, -R7, RZ, RZ ;  /* 0x000000ff07077210 */ /* 0x000fe40007ffe1ff */
[----:B------:R-:W-:Y:S01]  /*5700*/  @!P3 IADD3 R144, PT, PT, R144, -R10, RZ ;  /* 0x8000000a9090b210 */ /* 0x000fe20007ffe0ff */
[----:B------:R-:W-:Y:S02]  /*5710*/  IMAD.MOV R6, RZ, RZ, -R6 ;  /* 0x000000ffff067224 */ /* 0x000fe400078e0a06 */
[----:B------:R-:W-:Y:S01]  /*5720*/  @!P6 IMAD.IADD R146, R146, 0x1, -R10 ;  /* 0x000000019292e824 */ /* 0x000fe200078e0a0a */
[C---:B------:R-:W-:Y:S01]  /*5730*/  ISETP.GT.U32.AND P3, PT, R10.reuse, R144, PT ;  /* 0x000000900a00720c */ /* 0x040fe20003f64070 */
[C---:B------:R-:W-:Y:S01]  /*5740*/  IMAD R113, R10.reuse, R7, R113 ;  /* 0x000000070a717224 */ /* 0x040fe200078e0271 */
[----:B------:R-:W-:Y:S01]  /*5750*/  @!P2 IADD3 R119, PT, PT, R119, -R10, RZ ;  /* 0x8000000a7777a210 */ /* 0x000fe20007ffe0ff */
[C---:B------:R-:W-:Y:S01]  /*5760*/  IMAD R139, R10.reuse, R6, R139 ;  /* 0x000000060a8b7224 */ /* 0x040fe200078e028b */
[----:B------:R-:W-:Y:S01]  /*5770*/  ISETP.GT.U32.AND P6, PT, R10, R146, PT ;  /* 0x000000920a00720c */ /* 0x000fe20003fc4070 */
[----:B------:R-:W-:Y:S01]  /*5780*/  IMAD.HI.U32 R6, R2, R111, RZ ;  /* 0x0000006f02067227 */ /* 0x000fe200078e00ff */
[----:B------:R-:W-:-:S03]  /*5790*/  ISETP.GT.U32.AND P2, PT, R10, R119, PT ;  /* 0x000000770a00720c */ /* 0x000fc60003f44070 */
[----:B------:R-:W-:Y:S02]  /*57a0*/  IMAD.MOV R6, RZ, RZ, -R6 ;  /* 0x000000ffff067224 */ /* 0x000fe400078e0a06 */
[----:B------:R-:W-:Y:S02]  /*57b0*/  IMAD.HI.U32 R7, R2, R37, RZ ;  /* 0x0000002502077227 */ /* 0x000fe400078e00ff */
[----:B------:R-:W-:Y:S02]  /*57c0*/  @!P3 IADD3 R144, PT, PT, R144, -R10, RZ ;  /* 0x8000000a9090b210 */ /* 0x000fe40007ffe0ff */
[C---:B------:R-:W-:Y:S01]  /*57d0*/  ISETP.GT.U32.AND P3, PT, R10.reuse, R121, PT ;  /* 0x000000790a00720c */ /* 0x040fe20003f64070 */
[----:B------:R-:W-:Y:S01]  /*57e0*/  IMAD R111, R10, R6, R111 ;  /* 0x000000060a6f7224 */ /* 0x000fe200078e026f */
[----:B------:R-:W-:Y:S01]  /*57f0*/  IADD3 R7, PT, PT, -R7, RZ, RZ ;  /* 0x000000ff07077210 */ /* 0x000fe20007ffe1ff */
[----:B------:R-:W-:Y:S01]  /*5800*/  @!P6 IMAD.IADD R146, R146, 0x1, -R10 ;  /* 0x000000019292e824 */ /* 0x000fe200078e0a0a */
[----:B------:R-:W-:Y:S01]  /*5810*/  ISETP.GT.U32.AND P6, PT, R10, R115, PT ;  /* 0x000000730a00720c */ /* 0x000fe20003fc4070 */
[----:B------:R-:W-:Y:S01]  /*5820*/  IMAD.HI.U32 R6, R2, R167, RZ ;  /* 0x000000a702067227 */ /* 0x000fe200078e00ff */
[----:B------:R-:W-:-:S02]  /*5830*/  @!P2 IADD3 R119, PT, PT, R119, -R10, RZ ;  /* 0x8000000a7777a210 */ /* 0x000fc40007ffe0ff */
[C---:B------:R-:W-:Y:S01]  /*5840*/  ISETP.GT.U32.AND P2, PT, R10.reuse, R113, PT ;  /* 0x000000710a00720c */ /* 0x040fe20003f44070 */
[----:B------:R-:W-:Y:S02]  /*5850*/  IMAD.MOV R6, RZ, RZ, -R6 ;  /* 0x000000ffff067224 */ /* 0x000fe400078e0a06 */
[C---:B------:R-:W-:Y:S02]  /*5860*/  IMAD R37, R10.reuse, R7, R37 ;  /* 0x000000070a257224 */ /* 0x040fe400078e0225 */
[--C-:B------:R-:W-:Y:S02]  /*5870*/  @!P3 IMAD.IADD R121, R121, 0x1, -R10.reuse ;  /* 0x000000017979b824 */ /* 0x100fe400078e0a0a */
[C---:B------:R-:W-:Y:S02]  /*5880*/  IMAD R167, R10.reuse, R6, R167 ;  /* 0x000000060aa77224 */ /* 0x040fe400078e02a7 */
[----:B------:R-:W-:Y:S01]  /*5890*/  @!P6 IMAD.IADD R115, R115, 0x1, -R10 ;  /* 0x000000017373e824 */ /* 0x000fe200078e0a0a */
[----:B------:R-:W-:Y:S01]  /*58a0*/  ISETP.GT.U32.AND P3, PT, R10, R121, PT ;  /* 0x000000790a00720c */ /* 0x000fe20003f64070 */
[----:B------:R-:W-:-:S02]  /*58b0*/  IMAD.HI.U32 R6, R2, R39, RZ ;  /* 0x0000002702067227 */ /* 0x000fc400078e00ff */
[----:B------:R-:W-:Y:S02]  /*58c0*/  @!P2 IADD3 R113, PT, PT, R113, -R10, RZ ;  /* 0x8000000a7171a210 */ /* 0x000fe40007ffe0ff */
[C---:B------:R-:W-:Y:S01]  /*58d0*/  ISETP.GT.U32.AND P6, PT, R10.reuse, R115, PT ;  /* 0x000000730a00720c */ /* 0x040fe20003fc4070 */
[----:B------:R-:W-:Y:S01]  /*58e0*/  IMAD.MOV R6, RZ, RZ, -R6 ;  /* 0x000000ffff067224 */ /* 0x000fe200078e0a06 */
[----:B------:R-:W-:Y:S01]  /*58f0*/  ISETP.GT.U32.AND P2, PT, R10, R113, PT ;  /* 0x000000710a00720c */ /* 0x000fe20003f44070 */
[----:B------:R-:W-:-:S04]  /*5900*/  IMAD.HI.U32 R7, R2, R127, RZ ;  /* 0x0000007f02077227 */ /* 0x000fc800078e00ff */
[C---:B------:R-:W-:Y:S01]  /*5910*/  IMAD R39, R10.reuse, R6, R39 ;  /* 0x000000060a277224 */ /* 0x040fe200078e0227 */
[----:B------:R-:W-:Y:S01]  /*5920*/  IADD3 R7, PT, PT, -R7, RZ, RZ ;  /* 0x000000ff07077210 */ /* 0x000fe20007ffe1ff */
[----:B------:R-:W-:Y:S01]  /*5930*/  @!P3 IMAD.IADD R121, R121, 0x1, -R10 ;  /* 0x000000017979b824 */ /* 0x000fe200078e0a0a */
[----:B------:R-:W-:Y:S01]  /*5940*/  ISETP.GT.U32.AND P3, PT, R10, R139, PT ;  /* 0x0000008b0a00720c */ /* 0x000fe20003f64070 */
[----:B------:R-:W-:-:S04]  /*5950*/  IMAD.HI.U32 R6, R2, R163, RZ ;  /* 0x000000a302067227 */ /* 0x000fc800078e00ff */
[--C-:B------:R-:W-:Y:S01]  /*5960*/  @!P6 IMAD.IADD R115, R115, 0x1, -R10.reuse ;  /* 0x000000017373e824 */ /* 0x100fe200078e0a0a */
[C---:B------:R-:W-:Y:S01]  /*5970*/  ISETP.GT.U32.AND P6, PT, R10.reuse, R111, PT ;  /* 0x0000006f0a00720c */ /* 0x040fe20003fc4070 */
[----:B------:R-:W-:Y:S01]  /*5980*/  @!P2 IMAD.IADD R113, R113, 0x1, -R10 ;  /* 0x000000017171a824 */ /* 0x000fe200078e0a0a */
[C---:B------:R-:W-:Y:S01]  /*5990*/  ISETP.GT.U32.AND P2, PT, R10.reuse, R167, PT ;  /* 0x000000a70a00720c */ /* 0x040fe20003f44070 */
[----:B------:R-:W-:Y:S02]  /*59a0*/  IMAD.MOV R6, RZ, RZ, -R6 ;  /* 0x000000ffff067224 */ /* 0x000fe400078e0a06 */
[C---:B------:R-:W-:Y:S02]  /*59b0*/  IMAD R127, R10.reuse, R7, R127 ;  /* 0x000000070a7f7224 */ /* 0x040fe400078e027f */
[----:B------:R-:W-:Y:S02]  /*59c0*/  @!P3 IMAD.IADD R139, R139, 0x1, -R10 ;  /* 0x000000018b8bb824 */ /* 0x000fe400078e0a0a */
[----:B------:R-:W-:-:S02]  /*59d0*/  IMAD R163, R10, R6, R163 ;  /* 0x000000060aa37224 */ /* 0x000fc400078e02a3 */
[----:B------:R-:W-:Y:S01]  /*59e0*/  IMAD.HI.U32 R6, R2, R165, RZ ;  /* 0x000000a502067227 */ /* 0x000fe200078e00ff */
[C---:B------:R-:W-:Y:S02]  /*59f0*/  ISETP.GT.U32.AND P3, PT, R10.reuse, R139, PT ;  /* 0x0000008b0a00720c */ /* 0x040fe40003f64070 */
[----:B------:R-:W-:Y:S01]  /*5a00*/  @!P6 IADD3 R111, PT, PT, R111, -R10, RZ ;  /* 0x8000000a6f6fe210 */ /* 0x000fe20007ffe0ff */
[----:B------:R-:W-:Y:S02]  /*5a10*/  @!P2 IMAD.IADD R167, R167, 0x1, -R10 ;  /* 0x00000001a7a7a824 */ /* 0x000fe400078e0a0a */
[----:B------:R-:W-:Y:S01]  /*5a20*/  IMAD.MOV R6, RZ, RZ, -R6 ;  /* 0x000000ffff067224 */ /* 0x000fe200078e0a06 */
[----:B------:R-:W-:Y:S01]  /*5a30*/  ISETP.GT.U32.AND P6, PT, R10, R111, PT ;  /* 0x0000006f0a00720c */ /* 0x000fe20003fc4070 */
[----:B------:R-:W-:Y:S01]  /*5a40*/  IMAD.HI.U32 R7, R2, R161, RZ ;  /* 0x000000a102077227 */ /* 0x000fe200078e00ff */
[----:B------:R-:W-:-:S03]  /*5a50*/  ISETP.GT.U32.AND P2, PT, R10, R167, PT ;  /* 0x000000a70a00720c */ /* 0x000fc60003f44070 */
[C---:B------:R-:W-:Y:S02]  /*5a60*/  IMAD R165, R10.reuse, R6, R165 ;  /* 0x000000060aa57224 */ /* 0x040fe400078e02a5 */
[----:B------:R-:W-:Y:S01]  /*5a70*/  @!P3 IMAD.IADD R139, R139, 0x1, -R10 ;  /* 0x000000018b8bb824 */ /* 0x000fe200078e0a0a */
[----:B------:R-:W-:Y:S01]  /*5a80*/  ISETP.GT.U32.AND P3, PT, R10, R37, PT ;  /* 0x000000250a00720c */ /* 0x000fe20003f64070 */
[----:B------:R-:W-:-:S04]  /*5a90*/  IMAD.HI.U32 R6, R2, R169, RZ ;  /* 0x000000a902067227 */ /* 0x000fc800078e00ff */
[----:B------:R-:W-:Y:S01]  /*5aa0*/  @!P6 IMAD.IADD R111, R111, 0x1, -R10 ;  /* 0x000000016f6fe824 */ /* 0x000fe200078e0a0a */
[C---:B------:R-:W-:Y:S01]  /*5ab0*/  ISETP.GT.U32.AND P6, PT, R10.reuse, R39, PT ;  /* 0x000000270a00720c */ /* 0x040fe20003fc4070 */
[----:B------:R-:W-:Y:S01]  /*5ac0*/  IMAD.MOV R6, RZ, RZ, -R6 ;  /* 0x000000ffff067224 */ /* 0x000fe200078e0a06 */
[----:B------:R-:W-:Y:S01]  /*5ad0*/  @!P2 IADD3 R167, PT, PT, R167, -R10, RZ ;  /* 0x8000000aa7a7a210 */ /* 0x000fe20007ffe0ff */
[----:B------:R-:W-:Y:S01]  /*5ae0*/  IMAD.MOV R7, RZ, RZ, -R7 ;  /* 0x000000ffff077224 */ /* 0x000fe200078e0a07 */
[C---:B------:R-:W-:Y:S01]  /*5af0*/  ISETP.GT.U32.AND P2, PT, R10.reuse, R163, PT ;  /* 0x000000a30a00720c */ /* 0x040fe20003f44070 */
[C---:B------:R-:W-:Y:S02]  /*5b00*/  IMAD R169, R10.reuse, R6, R169 ;  /* 0x000000060aa97224 */ /* 0x040fe400078e02a9 */
[----:B------:R-:W-:Y:S02]  /*5b10*/  @!P3 IMAD.IADD R37, R37, 0x1, -R10 ;  /* 0x000000012525b824 */ /* 0x000fe400078e0a0a */
[----:B------:R-:W-:-:S02]  /*5b20*/  IMAD R161, R10, R7, R161 ;  /* 0x000000070aa17224 */ /* 0x000fc400078e02a1 */
[C---:B------:R-:W-:Y:S01]  /*5b30*/  IMAD R159, R10.reuse, R9, R159 ;  /* 0x000000090a9f7224 */ /* 0x040fe200078e029f */
[----:B------:R-:W-:Y:S01]  /*5b40*/  ISETP.GT.U32.AND P3, PT, R10, R37, PT ;  /* 0x000000250a00720c */ /* 0x000fe20003f64070 */
[----:B------:R-:W-:Y:S02]  /*5b50*/  @!P6 IMAD.IADD R39, R39, 0x1, -R10 ;  /* 0x000000012727e824 */ /* 0x000fe400078e0a0a */
[----:B------:R-:W-:-:S03]  /*5b60*/  IMAD.HI.U32 R6, R2, R157, RZ ;  /* 0x0000009d02067227 */ /* 0x000fc600078e00ff */
[----:B------:R-:W-:Y:S01]  /*5b70*/  ISETP.GT.U32.AND P6, PT, R10, R39, PT ;  /* 0x000000270a00720c */ /* 0x000fe20003fc4070 */
[----:B------:R-:W-:Y:S02]  /*5b80*/  @!P2 IMAD.IADD R163, R163, 0x1, -R10 ;  /* 0x00000001a3a3a824 */ /* 0x000fe400078e0a0a */
[----:B------:R-:W-:Y:S02]  /*5b90*/  IMAD.MOV R6, RZ, RZ, -R6 ;  /* 0x000000ffff067224 */ /* 0x000fe400078e0a06 */
[----:B------:R-:W-:Y:S01]  /*5ba0*/  IMAD.HI.U32 R7, R2, R155, RZ ;  /* 0x0000009b02077227 */ /* 0x000fe200078e00ff */
[----:B------:R-:W-:-:S03]  /*5bb0*/  ISETP.GT.U32.AND P2, PT, R10, R163, PT ;  /* 0x000000a30a00720c */ /* 0x000fc60003f44070 */
[----:B------:R-:W-:Y:S01]  /*5bc0*/  @!P3 IMAD.IADD R37, R37, 0x1, -R10 ;  /* 0x000000012525b824 */ /* 0x000fe200078e0a0a */
[C---:B------:R-:W-:Y:S01]  /*5bd0*/  ISETP.GT.U32.AND P3, PT, R10.reuse, R165, PT ;  /* 0x000000a50a00720c */ /* 0x040fe20003f64070 */
[----:B------:R-:W-:Y:S02]  /*5be0*/  IMAD R157, R10, R6, R157 ;  /* 0x000000060a9d7224 */ /* 0x000fe400078e029d */
[----:B------:R-:W-:Y:S01]  /*5bf0*/  @!P6 IADD3 R39, PT, PT, R39, -R10, RZ ;  /* 0x8000000a2727e210 */ /* 0x000fe20007ffe0ff */
[----:B------:R-:W-:Y:S01]  /*5c00*/  IMAD.HI.U32 R6, R2, R153, RZ ;  /* 0x0000009902067227 */ /* 0x000fe200078e00ff */
[----:B------:R-:W-:-:S03]  /*5c10*/  ISETP.GT.U32.AND P6, PT, R10, R127, PT ;  /* 0x0000007f0a00720c */ /* 0x000fc60003fc4070 */
[----:B------:R-:W-:Y:S01]  /*5c20*/  IMAD.MOV R7, RZ, RZ, -R7 ;  /* 0x000000ffff077224 */ /* 0x000fe200078e0a07 */
[-C--:B------:R-:W-:Y:S01]  /*5c30*/  @!P2 IADD3 R163, PT, PT, R163, -R10.reuse, RZ ;  /* 0x8000000aa3a3a210 */ /* 0x080fe20007ffe0ff */
[----:B------:R-:W-:Y:S01]  /*5c40*/  IMAD.MOV R6, RZ, RZ, -R6 ;  /* 0x000000ffff067224 */ /* 0x000fe200078e0a06 */
[C---:B------:R-:W-:Y:S01]  /*5c50*/  ISETP.GT.U32.AND P2, PT, R10.reuse, R169, PT ;  /* 0x000000a90a00720c */ /* 0x040fe20003f44070 */
[C---:B------:R-:W-:Y:S01]  /*5c60*/  IMAD R155, R10.reuse, R7, R155 ;  /* 0x000000070a9b7224 */ /* 0x040fe200078e029b */
[----:B------:R-:W-:Y:S01]  /*5c70*/  @!P3 IADD3 R165, PT, PT, R165, -R10, RZ ;  /* 0x8000000aa5a5b210 */ /* 0x000fe20007ffe0ff */
[----:B------:R-:W-:Y:S02]  /*5c80*/  IMAD R153, R10, R6, R153 ;  /* 0x000000060a997224 */ /* 0x000fe400078e0299 */
[----:B------:R-:W-:Y:S01]  /*5c90*/  IMAD.HI.U32 R6, R2, R151, RZ ;  /* 0x0000009702067227 */ /* 0x000fe200078e00ff */
[----:B------:R-:W-:-:S03]  /*5ca0*/  ISETP.GT.U32.AND P3, PT, R10, R165, PT ;  /* 0x000000a50a00720c */ /* 0x000fc60003f64070 */
[----:B------:R-:W-:Y:S02]  /*5cb0*/  @!P6 IMAD.IADD R127, R127, 0x1, -R10 ;  /* 0x000000017f7fe824 */ /* 0x000fe400078e0a0a */
[----:B------:R-:W-:Y:S02]  /*5cc0*/  IMAD.MOV R6, RZ, RZ, -R6 ;  /* 0x000000ffff067224 */ /* 0x000fe400078e0a06 */
[----:B------:R-:W-:Y:S01]  /*5cd0*/  @!P2 IADD3 R169, PT, PT, R169, -R10, RZ ;  /* 0x8000000aa9a9a210 */ /* 0x000fe20007ffe0ff */
[----:B------:R-:W-:Y:S01]  /*5ce0*/  IMAD.HI.U32 R7, R2, R129, RZ ;  /* 0x0000008102077227 */ /* 0x000fe200078e00ff */
[C---:B------:R-:W-:Y:S02]  /*5cf0*/  ISETP.GT.U32.AND P6, PT, R10.reuse, R127, PT ;  /* 0x0000007f0a00720c */ /* 0x040fe40003fc4070 */
[C---:B------:R-:W-:Y:S01]  /*5d00*/  ISETP.GT.U32.AND P2, PT, R10.reuse, R169, PT ;  /* 0x000000a90a00720c */ /* 0x040fe20003f44070 */
[----:B------:R-:W-:Y:S01]  /*5d10*/  IMAD R151, R10, R6, R151 ;  /* 0x000000060a977224 */ /* 0x000fe200078e0297 */
[----:B------:R-:W-:Y:S01]  /*5d20*/  @!P3 IADD3 R165, PT, PT, R165, -R10, RZ ;  /* 0x8000000aa5a5b210 */ /* 0x000fe20007ffe0ff */
[----:B------:R-:W-:Y:S01]  /*5d30*/  IMAD.HI.U32 R6, R2, R149, RZ ;  /* 0x0000009502067227 */ /* 0x000fe200078e00ff */
[----:B------:R-:W-:-:S03]  /*5d40*/  ISETP.GT.U32.AND P3, PT, R10, R161, PT ;  /* 0x000000a10a00720c */ /* 0x000fc60003f64070 */
[----:B------:R-:W-:Y:S01]  /*5d50*/  IMAD.MOV R7, RZ, RZ, -R7 ;  /* 0x000000ffff077224 */ /* 0x000fe200078e0a07 */
[----:B------:R-:W-:Y:S01]  /*5d60*/  IADD3 R6, PT, PT, -R6, RZ, RZ ;  /* 0x000000ff06067210 */ /* 0x000fe20007ffe1ff */
[----:B------:R-:W-:Y:S02]  /*5d70*/  @!P5 IMAD.MOV R138, RZ, RZ, -R138 ;  /* 0x000000ffff8ad224 */ /* 0x000fe400078e0a8a */
[--C-:B------:R-:W-:Y:S01]  /*5d80*/  @!P6 IMAD.IADD R127, R127, 0x1, -R10.reuse ;  /* 0x000000017f7fe824 */ /* 0x100fe200078e0a0a */
[C---:B------:R-:W-:Y:S01]  /*5d90*/  ISETP.GT.U32.AND P6, PT, R10.reuse, R159, PT ;  /* 0x0000009f0a00720c */ /* 0x040fe20003fc4070 */
[C---:B------:R-:W-:Y:S01]  /*5da0*/  IMAD R129, R10.reuse, R7, R129 ;  /* 0x000000070a817224 */ /* 0x040fe200078e0281 */
[----:B------:R-:W-:Y:S01]  /*5db0*/  @!P2 IADD3 R169, PT, PT, R169, -R10, RZ ;  /* 0x8000000aa9a9a210 */ /* 0x000fe20007ffe0ff */
[C---:B------:R-:W-:Y:S01]  /*5dc0*/  IMAD R149, R10.reuse, R6, R149 ;  /* 0x000000060a957224 */ /* 0x040fe200078e0295 */
[----:B------:R-:W-:Y:S01]  /*5dd0*/  ISETP.GT.U32.AND P2, PT, R10, R157, PT ;  /* 0x0000009d0a00720c */ /* 0x000fe20003f44070 */
[----:B------:R-:W-:-:S02]  /*5de0*/  @!P3 IMAD.IADD R161, R161, 0x1, -R10 ;  /* 0x00000001a1a1b824 */ /* 0x000fc400078e0a0a */
[----:B------:R-:W-:-:S03]  /*5df0*/  IMAD.HI.U32 R6, R2, R145, RZ ;  /* 0x0000009102067227 */ /* 0x000fc600078e00ff */
[----:B------:R-:W-:Y:S01]  /*5e00*/  ISETP.GT.U32.AND P3, PT, R10, R161, PT ;  /* 0x000000a10a00720c */ /* 0x000fe20003f64070 */
[----:B------:R-:W-:Y:S01]  /*5e10*/  IMAD.HI.U32 R7, R2, R137, RZ ;  /* 0x0000008902077227 */ /* 0x000fe200078e00ff */
[----:B------:R-:W-:-:S03]  /*5e20*/  IADD3 R6, PT, PT, -R6, RZ, RZ ;  /* 0x000000ff06067210 */ /* 0x000fc60007ffe1ff */
[--C-:B------:R-:W-:Y:S02]  /*5e30*/  @!P6 IMAD.IADD R159, R159, 0x1, -R10.reuse ;  /* 0x000000019f9fe824 */ /* 0x100fe400078e0a0a */
[----:B------:R-:W-:Y:S02]  /*5e40*/  @!P2 IMAD.IADD R157, R157, 0x1, -R10 ;  /* 0x000000019d9da824 */ /* 0x000fe400078e0a0a */
[C---:B------:R-:W-:Y:S01]  /*5e50*/  IMAD R145, R10.reuse, R6, R145 ;  /* 0x000000060a917224 */ /* 0x040fe200078e0291 */
[----:B------:R-:W-:Y:S01]  /*5e60*/  ISETP.GT.U32.AND P6, PT, R10, R159, PT ;  /* 0x0000009f0a00720c */ /* 0x000fe20003fc4070 */
[----:B------:R-:W-:Y:S01]  /*5e70*/  IMAD.HI.U32 R6, R2, R143, RZ ;  /* 0x0000008f02067227 */ /* 0x000fe200078e00ff */
[----:B------:R-:W-:-:S03]  /*5e80*/  ISETP.GT.U32.AND P2, PT, R10, R157, PT ;  /* 0x0000009d0a00720c */ /* 0x000fc60003f44070 */
[----:B------:R-:W-:Y:S01]  /*5e90*/  @!P3 IMAD.IADD R161, R161, 0x1, -R10 ;  /* 0x00000001a1a1b824 */ /* 0x000fe200078e0a0a */
[C---:B------:R-:W-:Y:S01]  /*5ea0*/  ISETP.GT.U32.AND P3, PT, R10.reuse, R155, PT ;  /* 0x0000009b0a00720c */ /* 0x040fe20003f64070 */
[----:B------:R-:W-:Y:S02]  /*5eb0*/  IMAD.MOV R6, RZ, RZ, -R6 ;  /* 0x000000ffff067224 */ /* 0x000fe400078e0a06 */
[----:B------:R-:W-:Y:S02]  /*5ec0*/  IMAD.MOV R7, RZ, RZ, -R7 ;  /* 0x000000ffff077224 */ /* 0x000fe400078e0a07 */
[C---:B------:R-:W-:Y:S02]  /*5ed0*/  IMAD R143, R10.reuse, R6, R143 ;  /* 0x000000060a8f7224 */ /* 0x040fe400078e028f */
[--C-:B------:R-:W-:Y:S01]  /*5ee0*/  @!P6 IMAD.IADD R159, R159, 0x1, -R10.reuse ;  /* 0x000000019f9fe824 */ /* 0x100fe200078e0a0a */
[C---:B------:R-:W-:Y:S01]  /*5ef0*/  ISETP.GT.U32.AND P6, PT, R10.reuse, R153, PT ;  /* 0x000000990a00720c */ /* 0x040fe20003fc4070 */
[----:B------:R-:W-:Y:S01]  /*5f00*/  @!P2 IMAD.IADD R157, R157, 0x1, -R10 ;  /* 0x000000019d9da824 */ /* 0x000fe200078e0a0a */
[----:B------:R-:W-:Y:S01]  /*5f10*/  ISETP.GT.U32.AND P2, PT, R10, R151, PT ;  /* 0x000000970a00720c */ /* 0x000fe20003f44070 */
[----:B------:R-:W-:-:S04]  /*5f20*/  IMAD.HI.U32 R6, R2, R141, RZ ;  /* 0x0000008d02067227 */ /* 0x000fc800078e00ff */
[----:B------:R-:W-:Y:S02]  /*5f30*/  @!P3 IMAD.IADD R155, R155, 0x1, -R10 ;  /* 0x000000019b9bb824 */ /* 0x000fe400078e0a0a */
[----:B------:R-:W-:Y:S02]  /*5f40*/  IMAD.MOV R6, RZ, RZ, -R6 ;  /* 0x000000ffff067224 */ /* 0x000fe400078e0a06 */
[C---:B------:R-:W-:Y:S01]  /*5f50*/  IMAD R137, R10.reuse, R7, R137 ;  /* 0x000000070a897224 */ /* 0x040fe200078e0289 */
[C---:B------:R-:W-:Y:S01]  /*5f60*/  ISETP.GT.U32.AND P3, PT, R10.reuse, R155, PT ;  /* 0x0000009b0a00720c */ /* 0x040fe20003f64070 */
[----:B------:R-:W-:Y:S01]  /*5f70*/  IMAD R141, R10, R6, R141 ;  /* 0x000000060a8d7224 */ /* 0x000fe200078e028d */
[----:B------:R-:W-:Y:S01]  /*5f80*/  @!P6 IADD3 R153, PT, PT, R153, -R10, RZ ;  /* 0x8000000a9999e210 */ /* 0x000fe20007ffe0ff */
[----:B------:R-:W-:Y:S01]  /*5f90*/  @!P2 IMAD.IADD R151, R151, 0x1, -R10 ;  /* 0x000000019797a824 */ /* 0x000fe200078e0a0a */
[----:B------:R-:W2:Y:S01]  /*5fa0*/  LDC.64 R6, c[0x0][0x3a8] ;  /* 0x0000ea00ff067b82 */ /* 0x000ea20000000a00 */
[----:B------:R-:W-:Y:S01]  /*5fb0*/  IMAD.HI.U32 R2, R2, R123, RZ ;  /* 0x0000007b02027227 */ /* 0x000fe200078e00ff */
[----:B------:R-:W-:-:S02]  /*5fc0*/  ISETP.GT.U32.AND P6, PT, R10, R153, PT ;  /* 0x000000990a00720c */ /* 0x000fc40003fc4070 */
[----:B------:R-:W-:Y:S01]  /*5fd0*/  ISETP.GT.U32.AND P2, PT, R10, R151, PT ;  /* 0x000000970a00720c */ /* 0x000fe20003f44070 */
[----:B------:R-:W-:Y:S01]  /*5fe0*/  @!P4 IMAD.MOV R136, RZ, RZ, -R136 ;  /* 0x000000ffff88c224 */ /* 0x000fe200078e0a88 */
[----:B------:R-:W-:Y:S01]  /*5ff0*/  ISETP.GE.AND P4, PT, R28, RZ, PT ;  /* 0x000000ff1c00720c */ /* 0x000fe20003f86270 */
[----:B------:R-:W-:Y:S01]  /*6000*/  IMAD R9, R8, UR73, RZ ;  /* 0x0000004908097c24 */ /* 0x000fe2000f8e02ff */
[----:B------:R-:W1:Y:S01]  /*6010*/  LDCU UR73, c[0x0][0x3b0] ;  /* 0x00007600ff4977ac */ /* 0x000e620008000800 */
[----:B------:R-:W-:Y:S01]  /*6020*/  @!P3 IMAD.IADD R155, R155, 0x1, -R10 ;  /* 0x000000019b9bb824 */ /* 0x000fe200078e0a0a */
[C---:B------:R-:W-:Y:S01]  /*6030*/  ISETP.GT.U32.AND P3, PT, R10.reuse, R149, PT ;  /* 0x000000950a00720c */ /* 0x040fe20003f64070 */
[----:B------:R-:W-:Y:S02]  /*6040*/  IMAD.MOV R2, RZ, RZ, -R2 ;  /* 0x000000ffff027224 */ /* 0x000fe400078e0a02 */
[----:B------:R-:W-:Y:S02]  /*6050*/  IMAD.MOV.U32 R148, RZ, RZ, R121 ;  /* 0x000000ffff947224 */ /* 0x000fe400078e0079 */
[----:B------:R-:W-:Y:S01]  /*6060*/  @!P6 IMAD.IADD R153, R153, 0x1, -R10 ;  /* 0x000000019999e824 */ /* 0x000fe200078e0a0a */
[C---:B------:R-:W-:Y:S01]  /*6070*/  ISETP.GT.U32.AND P6, PT, R10.reuse, R129, PT ;  /* 0x000000810a00720c */ /* 0x040fe20003fc4070 */
[----:B------:R-:W-:Y:S01]  /*6080*/  IMAD R123, R10, R2, R123 ;  /* 0x000000020a7b7224 */ /* 0x000fe200078e027b */
[----:B------:R-:W-:-:S02]  /*6090*/  @!P2 IADD3 R151, PT, PT, R151, -R10, RZ ;  /* 0x8000000a9797a210 */ /* 0x000fc40007ffe0ff */
[----:B------:R-:W-:-:S03]  /*60a0*/  ISETP.GT.U32.AND P2, PT, R10, R145, PT ;  /* 0x000000910a00720c */ /* 0x000fc60003f44070 */
[----:B------:R-:W-:Y:S01]  /*60b0*/  @!P3 IADD3 R149, PT, PT, R149, -R10, RZ ;  /* 0x8000000a9595b210 */ /* 0x000fe20007ffe0ff */
[C---:B--2---:R-:W-:Y:S01]  /*60c0*/  IMAD R28, R125.reuse, R7, RZ ;  /* 0x000000077d1c7224 */ /* 0x044fe200078e02ff */
[----:B------:R-:W-:Y:S01]  /*60d0*/  LOP3.LUT R125, R125, 0x40, RZ, 0xfc, !PT ;  /* 0x000000407d7d7812 */ /* 0x000fe200078efcff */
[----:B------:R-:W-:Y:S01]  /*60e0*/  IMAD R188, R6, 0x2c, RZ ;  /* 0x0000002c06bc7824 */ /* 0x000fe200078e02ff */
[----:B------:R-:W-:Y:S01]  /*60f0*/  ISETP.GT.U32.AND P3, PT, R10, R149, PT ;  /* 0x000000950a00720c */ /* 0x000fe20003f64070 */
[C---:B------:R-:W-:Y:S02]  /*6100*/  IMAD R184, R6.reuse, 0x2d, RZ ;  /* 0x0000002d06b87824 */ /* 0x040fe400078e02ff */
[--C-:B------:R-:W-:Y:S02]  /*6110*/  @!P6 IMAD.IADD R129, R129, 0x1, -R10.reuse ;  /* 0x000000018181e824 */ /* 0x100fe400078e0a0a */
[----:B------:R-:W-:Y:S02]  /*6120*/  IMAD R194, R6, 0x26, RZ ;  /* 0x0000002606c27824 */ /* 0x000fe400078e02ff */
[----:B------:R-:W-:Y:S01]  /*6130*/  @!P2 IMAD.IADD R145, R145, 0x1, -R10 ;  /* 0x000000019191a824 */ /* 0x000fe200078e0a0a */
[----:B------:R-:W-:Y:S01]  /*6140*/  ISETP.GT.U32.AND P6, PT, R10, R129, PT ;  /* 0x000000810a00720c */ /* 0x000fe20003fc4070 */
[----:B------:R-:W-:Y:S01]  /*6150*/  IMAD R236, R6, 0x2a, RZ ;  /* 0x0000002a06ec7824 */ /* 0x000fe200078e02ff */
[----:B------:R-:W-:Y:S01]  /*6160*/  ISETP.GT.U32.AND P2, PT, R10, R137, PT ;  /* 0x000000890a00720c */ /* 0x000fe20003f44070 */
[----:B------:R-:W-:-:S02]  /*6170*/  IMAD R180, R6, 0x2e, RZ ;  /* 0x0000002e06b47824 */ /* 0x000fc400078e02ff */
[-C--:B------:R-:W-:Y:S01]  /*6180*/  @!P3 IADD3 R149, PT, PT, R149, -R10.reuse, RZ ;  /* 0x8000000a9595b210 */ /* 0x080fe20007ffe0ff */
[----:B------:R-:W-:Y:S01]  /*6190*/  IMAD R198, R6, 0x3, RZ ;  /* 0x0000000306c67824 */ /* 0x000fe200078e02ff */
[----:B------:R-:W-:Y:S01]  /*61a0*/  ISETP.GT.U32.AND P3, PT, R10, R143, PT ;  /* 0x0000008f0a00720c */ /* 0x000fe20003f64070 */
[C---:B------:R-:W-:Y:S02]  /*61b0*/  IMAD R202, R6.reuse, 0x7, RZ ;  /* 0x0000000706ca7824 */ /* 0x040fe400078e02ff */
[C---:B------:R-:W-:Y:S02]  /*61c0*/  IMAD R206, R6.reuse, 0xb, RZ ;  /* 0x0000000b06ce7824 */ /* 0x040fe400078e02ff */
[----:B------:R-:W-:Y:S02]  /*61d0*/  IMAD R210, R6, 0xf, RZ ;  /* 0x0000000f06d27824 */ /* 0x000fe400078e02ff */
[----:B------:R-:W-:Y:S01]  /*61e0*/  @!P6 IMAD.IADD R129, R129, 0x1, -R10 ;  /* 0x000000018181e824 */ /* 0x000fe200078e0a0a */
[----:B------:R-:W-:Y:S01]  /*61f0*/  ISETP.GT.U32.AND P6, PT, R10, R141, PT ;  /* 0x0000008d0a00720c */ /* 0x000fe20003fc4070 */
[C---:B------:R-:W-:Y:S01]  /*6200*/  IMAD R214, R6.reuse, 0x13, RZ ;  /* 0x0000001306d67824 */ /* 0x040fe200078e02ff */
[----:B------:R-:W-:Y:S01]  /*6210*/  @!P2 IADD3 R137, PT, PT, R137, -R10, RZ ;  /* 0x8000000a8989a210 */ /* 0x000fe20007ffe0ff */
[----:B------:R-:W-:-:S02]  /*6220*/  IMAD R218, R6, 0x17, RZ ;  /* 0x0000001706da7824 */ /* 0x000fc400078e02ff */
[----:B------:R-:W-:Y:S01]  /*6230*/  @!P3 IADD3 R143, PT, PT, R143, -R10, RZ ;  /* 0x8000000a8f8fb210 */ /* 0x000fe20007ffe0ff */
[----:B------:R-:W-:Y:S01]  /*6240*/  IMAD R222, R6, 0x1b, RZ ;  /* 0x0000001b06de7824 */ /* 0x000fe200078e02ff */
[----:B------:R-:W-:Y:S01]  /*6250*/  ISETP.GT.U32.AND P3, PT, R10, R145, PT ;  /* 0x000000910a00720c */ /* 0x000fe20003f64070 */
[----:B------:R-:W-:Y:S01]  /*6260*/  IMAD R226, R6, 0x1f, RZ ;  /* 0x0000001f06e27824 */ /* 0x000fe200078e02ff */
[----:B------:R-:W-:Y:S01]  /*6270*/  ISETP.GT.U32.AND P2, PT, R10, R137, PT ;  /* 0x000000890a00720c */ /* 0x000fe20003f44070 */
[C---:B------:R-:W-:Y:S02]  /*6280*/  IMAD R230, R6.reuse, 0x23, RZ ;  /* 0x0000002306e67824 */ /* 0x040fe400078e02ff */
[----:B------:R-:W-:Y:S02]  /*6290*/  IMAD R242, R6, 0x27, RZ ;  /* 0x0000002706f27824 */ /* 0x000fe400078e02ff */
[----:B------:R-:W-:Y:S01]  /*62a0*/  @!P6 IMAD.IADD R141, R141, 0x1, -R10 ;  /* 0x000000018d8de824 */ /* 0x000fe200078e0a0a */
[----:B------:R-:W-:Y:S01]  /*62b0*/  ISETP.GT.U32.AND P6, PT, R10, R143, PT ;  /* 0x0000008f0a00720c */ /* 0x000fe20003fc4070 */
[----:B------:R-:W-:-:S02]  /*62c0*/  IMAD R232, R6, 0x2b, RZ ;  /* 0x0000002b06e87824 */ /* 0x000fc400078e02ff */
[----:B------:R-:W-:Y:S01]  /*62d0*/  IMAD R248, R6, 0x3f, RZ ;  /* 0x0000003f06f87824 */ /* 0x000fe200078e02ff */
[----:B------:R-:W-:Y:S02]  /*62e0*/  ISETP.GT.U32.AND P5, PT, R10, R141, PT ;  /* 0x0000008d0a00720c */ /* 0x000fe40003fa4070 */
[----:B------:R-:W-:Y:S01]  /*62f0*/  @!P3 IADD3 R145, PT, PT, R145, -R10, RZ ;  /* 0x8000000a9191b210 */ /* 0x000fe20007ffe0ff */
[----:B------:R-:W-:Y:S01]  /*6300*/  @!P2 IMAD.IADD R137, R137, 0x1, -R10 ;  /* 0x000000018989a824 */ /* 0x000fe200078e0a0a */
[----:B------:R-:W-:Y:S01]  /*6310*/  ISETP.GE.AND P3, PT, R36, RZ, PT ;  /* 0x000000ff2400720c */ /* 0x000fe20003f66270 */
[----:B------:R-:W-:Y:S01]  /*6320*/  IMAD R36, R7, 0x20, R28 ;  /* 0x0000002007247824 */ /* 0x000fe200078e021c */
[----:B------:R-:W-:-:S03]  /*6330*/  LEA R8, P2, R9, UR24, 0x2 ;  /* 0x0000001809087c11 */ /* 0x000fc6000f8410ff */
[----:B------:R-:W-:Y:S01]  /*6340*/  IMAD R112, R7, 0x20, R36 ;  /* 0x0000002007707824 */ /* 0x000fe200078e0224 */
[----:B------:R-:W-:Y:S01]  /*6350*/  LEA.HI.X.SX32 R9, R9, UR25, 0x2, P2 ;  /* 0x0000001909097c11 */ /* 0x000fe200090f16ff */
[----:B------:R-:W-:Y:S01]  /*6360*/  @!P6 IMAD.IADD R143, R143, 0x1, -R10 ;  /* 0x000000018f8fe824 */ /* 0x000fe200078e0a0a */
[----:B------:R-:W-:Y:S02]  /*6370*/  ISETP.GT.U32.AND P2, PT, R10, R123, PT ;  /* 0x0000007b0a00720c */ /* 0x000fe40003f44070 */
[----:B------:R-:W-:Y:S02]  /*6380*/  @!P5 IADD3 R141, PT, PT, R141, -R10, RZ ;  /* 0x8000000a8d8dd210 */ /* 0x000fe40007ffe0ff */
[C---:B------:R-:W-:Y:S01]  /*6390*/  LEA R2, P5, R3.reuse, UR24, 0x2 ;  /* 0x0000001803027c11 */ /* 0x040fe2000f8a10ff */
[----:B------:R-:W-:Y:S01]  /*63a0*/  @!P3 IMAD.MOV R142, RZ, RZ, -R142 ;  /* 0x000000ffff8eb224 */ /* 0x000fe200078e0a8e */
[----:B------:R-:W-:Y:S01]  /*63b0*/  LEA R106, P6, R28, UR26, 0x2 ;  /* 0x0000001a1c6a7c11 */ /* 0x000fe2000f8c10ff */
[----:B------:R-:W2:Y:S01]  /*63c0*/  LDCU UR24, c[0x0][0x3b0] ;  /* 0x00007600ff1877ac */ /* 0x000ea20008000800 */
[----:B------:R-:W-:-:S02]  /*63d0*/  LEA.HI.X.SX32 R3, R3, UR25, 0x2, P5 ;  /* 0x0000001903037c11 */ /* 0x000fc4000a8f16ff */
[----:B------:R-:W-:Y:S01]  /*63e0*/  LEA R90, P5, R36, UR26, 0x2 ;  /* 0x0000001a245a7c11 */ /* 0x000fe2000f8a10ff */
[----:B------:R-:W1:Y:S01]  /*63f0*/  LDCU UR25, c[0x0][0x3b0] ;  /* 0x00007600ff1977ac */ /* 0x000e620008000800 */
[----:B------:R-:W-:Y:S01]  /*6400*/  LEA R7, R7, R112, 0x5 ;  /* 0x0000007007077211 */ /* 0x000fe200078e28ff */
[----:B------:R-:W-:Y:S01]  /*6410*/  @!P2 IMAD.IADD R123, R123, 0x1, -R10 ;  /* 0x000000017b7ba824 */ /* 0x000fe200078e0a0a */
[----:B------:R-:W-:Y:S01]  /*6420*/  LEA.HI.X.SX32 R107, R28, UR27, 0x2, P6 ;  /* 0x0000001b1c6b7c11 */ /* 0x000fe2000b0f16ff */
[----:B------:R-:W-:Y:S01]  /*6430*/  IMAD.WIDE R190, R188, 0x4, R2 ;  /* 0x00000004bcbe7825 */ /* 0x000fe200078e0202 */
[----:B------:R-:W-:Y:S02]  /*6440*/  LEA.HI.X.SX32 R91, R36, UR27, 0x2, P5 ;  /* 0x0000001b245b7c11 */ /* 0x000fe4000a8f16ff */
[----:B------:R-:W-:Y:S01]  /*6450*/  LEA R28, P5, R7, UR26, 0x2 ;  /* 0x0000001a071c7c11 */ /* 0x000fe2000f8a10ff */
[----:B------:R-:W-:Y:S01]  /*6460*/  IMAD.WIDE R188, R188, 0x4, R8 ;  /* 0x00000004bcbc7825 */ /* 0x000fe200078e0208 */
[----:B------:R-:W-:-:S02]  /*6470*/  ISETP.GE.AND P3, PT, R122, RZ, PT ;  /* 0x000000ff7a00720c */ /* 0x000fc40003f66270 */
[----:B------:R-:W-:Y:S01]  /*6480*/  LEA.HI.X.SX32 R29, R7, UR27, 0x2, P5 ;  /* 0x0000001b071d7c11 */ /* 0x000fe2000a8f16ff */
[----:B------:R-:W-:Y:S01]  /*6490*/  IMAD.MOV.U32 R7, RZ, RZ, R117 ;  /* 0x000000ffff077224 */ /* 0x000fe200078e0075 */
[----:B------:R-:W-:Y:S01]  /*64a0*/  ISETP.GE.AND P5, PT, R118, RZ, PT ;  /* 0x000000ff7600720c */ /* 0x000fe20003fa6270 */
[----:B------:R-:W-:Y:S01]  /*64b0*/  IMAD.WIDE R186, R184, 0x4, R2 ;  /* 0x00000004b8ba7825 */ /* 0x000fe200078e0202 */
[----:B------:R-:W-:Y:S01]  /*64c0*/  LEA R72, P6, R112, UR26, 0x2 ;  /* 0x0000001a70487c11 */ /* 0x000fe2000f8c10ff */
[----:B------:R-:W1:Y:S01]  /*64d0*/  LDCU UR26, c[0x0][0x3b0] ;  /* 0x00007600ff1a77ac */ /* 0x000e620008000800 */
[----:B------:R-:W-:Y:S01]  /*64e0*/  @!P4 IADD3 R7, PT, PT, -R7, RZ, RZ ;  /* 0x000000ff0707c210 */ /* 0x000fe20007ffe1ff */
[----:B------:R-:W-:Y:S01]  /*64f0*/  IMAD.WIDE R184, R184, 0x4, R8 ;  /* 0x00000004b8b87825 */ /* 0x000fe200078e0208 */
[----:B------:R-:W-:Y:S02]  /*6500*/  ISETP.GT.U32.AND P4, PT, R10, R123, PT ;  /* 0x0000007b0a00720c */ /* 0x000fe40003f84070 */
[----:B------:R-:W-:Y:S01]  /*6510*/  LEA.HI.X.SX32 R73, R112, UR27, 0x2, P6 ;  /* 0x0000001b70497c11 */ /* 0x000fe2000b0f16ff */
[----:B------:R-:W1:Y:S01]  /*6520*/  LDCU UR27, c[0x0][0x3b0] ;  /* 0x00007600ff1b77ac */ /* 0x000e620008000800 */
[----:B------:R-:W-:Y:S01]  /*6530*/  ISETP.GE.AND P6, PT, R116, RZ, PT ;  /* 0x000000ff7400720c */ /* 0x000fe20003fc6270 */
[C---:B------:R-:W-:Y:S01]  /*6540*/  IMAD.WIDE R192, R194.reuse, 0x4, R2 ;  /* 0x00000004c2c07825 */ /* 0x040fe200078e0202 */
[----:B------:R-:W-:Y:S01]  /*6550*/  ISETP.GE.AND P2, PT, R125, UR72, PT ;  /* 0x000000487d007c0c */ /* 0x000fe2000bf46270 */
[----:B------:R-:W1:Y:S02]  /*6560*/  LDCU UR72, c[0x0][0x3b0] ;  /* 0x00007600ff4877ac */ /* 0x000e640008000800 */
[----:B------:R-:W-:Y:S01]  /*6570*/  @!P5 IMAD.MOV R146, RZ, RZ, -R146 ;  /* 0x000000ffff92d224 */ /* 0x000fe200078e0a92 */
[----:B------:R-:W-:Y:S01]  /*6580*/  ISETP.NE.AND P5, PT, R5, RZ, PT ;  /* 0x000000ff0500720c */ /* 0x000fe20003fa5270 */
[----:B------:R-:W-:Y:S01]  /*6590*/  IMAD.WIDE R194, R194, 0x4, R8 ;  /* 0x00000004c2c27825 */ /* 0x000fe200078e0208 */
[----:B------:R-:W-:-:S02]  /*65a0*/  LOP3.LUT R5, RZ, R5, RZ, 0x33, !PT ;  /* 0x00000005ff057212 */ /* 0x000fc400078e33ff */
[----:B------:R-:W-:Y:S01]  /*65b0*/  @!P4 IADD3 R123, PT, PT, R123, -R10, RZ ;  /* 0x8000000a7b7bc210 */ /* 0x000fe20007ffe0ff */
[----:B------:R-:W-:Y:S01]  /*65c0*/  IMAD.MOV.U32 R10, RZ, RZ, R119 ;  /* 0x000000ffff0a7224 */ /* 0x000fe200078e0077 */
[----:B------:R-:W-:Y:S01]  /*65d0*/  ISETP.GE.AND P4, PT, R120, RZ, PT ;  /* 0x000000ff7800720c */ /* 0x000fe20003f86270 */
[----:B------:R-:W-:Y:S01]  /*65e0*/  @!P6 IMAD.MOV R144, RZ, RZ, -R144 ;  /* 0x000000ffff90e224 */ /* 0x000fe200078e0a90 */
[C---:B------:R-:W-:Y:S01]  /*65f0*/  SEL R122, R5.reuse, R14, !P5 ;  /* 0x0000000e057a7207 */ /* 0x040fe20006800000 */
[----:B------:R-:W-:Y:S01]  /*6600*/  @!P3 IMAD.MOV R10, RZ, RZ, -R10 ;  /* 0x000000ffff0ab224 */ /* 0x000fe200078e0a0a */
[----:B------:R-:W-:Y:S01]  /*6610*/  ISETP.GE.AND P3, PT, R124, RZ, PT ;  /* 0x000000ff7c00720c */ /* 0x000fe20003f66270 */
[----:B------:R-:W-:Y:S01]  /*6620*/  IMAD.WIDE R238, R236, 0x4, R2 ;  /* 0x00000004ecee7825 */ /* 0x000fe200078e0202 */
[C---:B------:R-:W-:Y:S02]  /*6630*/  SEL R124, R5.reuse, R12, !P5 ;  /* 0x0000000c057c7207 */ /* 0x040fe40006800000 */
[----:B------:R-:W-:Y:S01]  /*6640*/  MOV R14, R113 ;  /* 0x00000071000e7202 */ /* 0x000fe20000000f00 */
[----:B------:R-:W-:Y:S01]  /*6650*/  IMAD.MOV.U32 R12, RZ, RZ, R115 ;  /* 0x000000ffff0c7224 */ /* 0x000fe200078e0073 */
[C---:B------:R-:W-:Y:S01]  /*6660*/  SEL R116, R5.reuse, R16, !P5 ;  /* 0x0000001005747207 */ /* 0x040fe20006800000 */
[----:B------:R-:W-:Y:S01]  /*6670*/  IMAD.MOV.U32 R16, RZ, RZ, R139 ;  /* 0x000000ffff107224 */ /* 0x000fe200078e008b */
[C---:B------:R-:W-:Y:S01]  /*6680*/  SEL R120, R5.reuse, R18, !P5 ;  /* 0x0000001205787207 */ /* 0x040fe20006800000 */
[----:B------:R-:W-:Y:S01]  /*6690*/  IMAD.MOV.U32 R18, RZ, RZ, R111 ;  /* 0x000000ffff127224 */ /* 0x000fe200078e006f */
[----:B------:R-:W-:Y:S01]  /*66a0*/  @!P4 IADD3 R148, PT, PT, -R148, RZ, RZ ;  /* 0x000000ff9494c210 */ /* 0x000fe20007ffe1ff */
[----:B------:R-:W-:Y:S01]  /*66b0*/  IMAD R124, R124, UR56, RZ ;  /* 0x000000387c7c7c24 */ /* 0x000fe2000f8e02ff */
[----:B------:R-:W-:Y:S01]  /*66c0*/  ISETP.GE.AND P4, PT, R174, RZ, PT ;  /* 0x000000ffae00720c */ /* 0x000fe20003f86270 */
[----:B------:R-:W-:Y:S01]  /*66d0*/  @!P3 IMAD.MOV R12, RZ, RZ, -R12 ;  /* 0x000000ffff0cb224 */ /* 0x000fe200078e0a0c */
[----:B------:R-:W-:Y:S01]  /*66e0*/  ISETP.GE.AND P3, PT, R114, RZ, PT ;  /* 0x000000ff7200720c */ /* 0x000fe20003f66270 */
[----:B------:R-:W-:Y:S01]  /*66f0*/  IMAD R122, R122, UR56, RZ ;  /* 0x000000387a7a7c24 */ /* 0x000fe2000f8e02ff */
[C---:B------:R-:W-:Y:S01]  /*6700*/  SEL R113, R5.reuse, R20, !P5 ;  /* 0x0000001405717207 */ /* 0x040fe20006800000 */
[----:B------:R-:W-:Y:S01]  /*6710*/  IMAD.MOV.U32 R20, RZ, RZ, R37 ;  /* 0x000000ffff147224 */ /* 0x000fe200078e0025 */
[----:B------:R-:W-:Y:S01]  /*6720*/  SEL R139, R5, R22, !P5 ;  /* 0x00000016058b7207 */ /* 0x000fe20006800000 */
[----:B------:R-:W-:Y:S01]  /*6730*/  IMAD R120, R120, UR56, RZ ;  /* 0x0000003878787c24 */ /* 0x000fe2000f8e02ff */
[----:B------:R-:W-:Y:S01]  /*6740*/  MOV R22, R39 ;  /* 0x0000002700167202 */ /* 0x000fe20000000f00 */
[----:B------:R-:W-:Y:S01]  /*6750*/  IMAD R113, R113, UR51, RZ ;  /* 0x0000003371717c24 */ /* 0x000fe2000f8e02ff */
[----:B------:R-:W-:Y:S01]  /*6760*/  SEL R112, R5, R24, !P5 ;  /* 0x0000001805707207 */ /* 0x000fe20006800000 */
[----:B------:R-:W-:Y:S01]  /*6770*/  IMAD.MOV.U32 R24, RZ, RZ, R127 ;  /* 0x000000ffff187224 */ /* 0x000fe200078e007f */
[----:B------:R-:W-:Y:S01]  /*6780*/  ISETP.GE.AND P6, PT, R252, RZ, PT ;  /* 0x000000fffc00720c */ /* 0x000fe20003fc6270 */
[----:B------:R-:W-:Y:S01]  /*6790*/  @!P4 IMAD.MOV R14, RZ, RZ, -R14 ;  /* 0x000000ffff0ec224 */ /* 0x000fe200078e0a0e */
[----:B------:R-:W-:Y:S01]  /*67a0*/  ISETP.GE.AND P4, PT, R175, RZ, PT ;  /* 0x000000ffaf00720c */ /* 0x000fe20003f86270 */
[----:B------:R-:W1:Y:S01]  /*67b0*/  LDCU UR51, c[0x0][0x3b0] ;  /* 0x00007600ff3377ac */ /* 0x000e620008000800 */
[----:B------:R-:W-:Y:S01]  /*67c0*/  @!P3 IADD3 R16, PT, PT, -R16, RZ, RZ ;  /* 0x000000ff1010b210 */ /* 0x000fe20007ffe1ff */
[----:B------:R-:W-:Y:S01]  /*67d0*/  IMAD R112, R112, UR50, RZ ;  /* 0x0000003270707c24 */ /* 0x000fe2000f8e02ff */
[----:B------:R-:W-:Y:S01]  /*67e0*/  ISETP.GE.AND P3, PT, R176, RZ, PT ;  /* 0x000000ffb000720c */ /* 0x000fe20003f66270 */
[----:B------:R-:W1:Y:S01]  /*67f0*/  LDCU UR50, c[0x0][0x3b0] ;  /* 0x00007600ff3277ac */ /* 0x000e620008000800 */
[----:B------:R-:W-:Y:S01]  /*6800*/  SEL R125, R5, R11, !P5 ;  /* 0x0000000b057d7207 */ /* 0x000fe20006800000 */
[----:B------:R-:W-:Y:S01]  /*6810*/  IMAD R139, R139, UR49, RZ ;  /* 0x000000318b8b7c24 */ /* 0x000fe2000f8e02ff */
[C---:B------:R-:W-:Y:S01]  /*6820*/  SEL R11, R5.reuse, R38, !P5 ;  /* 0x00000026050b7207 */ /* 0x040fe20006800000 */
[----:B------:R-:W-:Y:S01]  /*6830*/  IMAD R116, R116, UR54, RZ ;  /* 0x0000003674747c24 */ /* 0x000fe2000f8e02ff */
[----:B------:R-:W-:Y:S01]  /*6840*/  SEL R127, R5, R47, !P5 ;  /* 0x0000002f057f7207 */ /* 0x000fe20006800000 */
[----:B------:R-:W-:Y:S01]  /*6850*/  IMAD R125, R125, UR56, RZ ;  /* 0x000000387d7d7c24 */ /* 0x000fe2000f8e02ff */
[----:B------:R-:W-:Y:S01]  /*6860*/  SEL R47, R5, R48, !P5 ;  /* 0x00000030052f7207 */ /* 0x000fe20006800000 */
[----:B------:R-:W-:Y:S01]  /*6870*/  @!P4 IMAD.MOV R18, RZ, RZ, -R18 ;  /* 0x000000ffff12c224 */ /* 0x000fe200078e0a12 */
[----:B------:R-:W-:Y:S01]  /*6880*/  ISETP.GE.AND P4, PT, R126, RZ, PT ;  /* 0x000000ff7e00720c */ /* 0x000fe20003f86270 */
[----:B----4-:R-:W-:Y:S01]  /*6890*/  IMAD R39, R11, UR42, RZ ;  /* 0x0000002a0b277c24 */ /* 0x010fe2000f8e02ff */
[----:B------:R-:W-:Y:S01]  /*68a0*/  SEL R58, R5, R58, !P5 ;  /* 0x0000003a053a7207 */ /* 0x000fe20006800000 */
[----:B------:R-:W4:Y:S01]  /*68b0*/  LDCU UR42, c[0x0][0x3b0] ;  /* 0x00007600ff2a77ac */ /* 0x000f220008000800 */
[----:B------:R-:W-:Y:S01]  /*68c0*/  @!P3 IADD3 R167, PT, PT, -R167, RZ, RZ ;  /* 0x000000ffa7a7b210 */ /* 0x000fe20007ffe1ff */
[----:B------:R-:W-:Y:S01]  /*68d0*/  IMAD R127, R127, UR33, RZ ;  /* 0x000000217f7f7c24 */ /* 0x000fe2000f8e02ff */
[----:B------:R-:W-:Y:S01]  /*68e0*/  ISETP.GE.AND P3, PT, R166, RZ, PT ;  /* 0x000000ffa600720c */ /* 0x000fe20003f66270 */
[----:B------:R-:W-:Y:S01]  /*68f0*/  IMAD R47, R47, UR32, RZ ;  /* 0x000000202f2f7c24 */ /* 0x000fe2000f8e02ff */
[C---:B------:R-:W-:Y:S01]  /*6900*/  SEL R48, R5.reuse, R49, !P5 ;  /* 0x0000003105307207 */ /* 0x040fe20006800000 */
[----:B------:R-:W1:Y:S01]  /*6910*/  LDCU UR54, c[0x0][0x3b0] ;  /* 0x00007600ff3677ac */ /* 0x000e620008000800 */
[C---:B------:R-:W-:Y:S01]  /*6920*/  SEL R43, R5.reuse, R43, !P5 ;  /* 0x0000002b052b7207 */ /* 0x040fe20006800000 */
[----:B------:R-:W-:Y:S01]  /*6930*/  IMAD.WIDE R236, R236, 0x4, R8 ;  /* 0x00000004ecec7825 */ /* 0x000fe200078e0208 */
[C---:B------:R-:W-:Y:S01]  /*6940*/  SEL R49, R5.reuse, R50, !P5 ;  /* 0x0000003205317207 */ /* 0x040fe20006800000 */
[----:B------:R-:W1:Y:S01]  /*6950*/  LDCU UR49, c[0x0][0x3b0] ;  /* 0x00007600ff3177ac */ /* 0x000e620008000800 */
[----:B------:R-:W-:Y:S01]  /*6960*/  SEL R11, R5, R42, !P5 ;  /* 0x0000002a050b7207 */ /* 0x000fe20006800000 */
[----:B------:R-:W-:Y:S01]  /*6970*/  @!P4 IMAD.MOV R20, RZ, RZ, -R20 ;  /* 0x000000ffff14c224 */ /* 0x000fe200078e0a14 */
[----:B------:R-:W-:Y:S01]  /*6980*/  ISETP.GE.AND P4, PT, R177, RZ, PT ;  /* 0x000000ffb100720c */ /* 0x000fe20003f86270 */
[----:B------:R-:W-:Y:S01]  /*6990*/  IMAD R42, R43, UR38, RZ ;  /* 0x000000262b2a7c24 */ /* 0x000fe2000f8e02ff */
[----:B------:R-:W-:Y:S01]  /*69a0*/  SEL R50, R5, R52, !P5 ;  /* 0x0000003405327207 */ /* 0x000fe20006800000 */
[----:B------:R-:W-:Y:S01]  /*69b0*/  @!P3 IMAD.MOV R22, RZ, RZ, -R22 ;  /* 0x000000ffff16b224 */ /* 0x000fe200078e0a16 */
[----:B------:R-:W-:Y:S01]  /*69c0*/  ISETP.GE.AND P3, PT, R173, RZ, PT ;  /* 0x000000ffad00720c */ /* 0x000fe20003f66270 */
[----:B------:R-:W-:Y:S01]  /*69d0*/  IMAD R43, R11, UR37, RZ ;  /* 0x000000250b2b7c24 */ /* 0x000fe2000f8e02ff */
[C---:B------:R-:W-:Y:S01]  /*69e0*/  SEL R52, R5.reuse, R51, !P5 ;  /* 0x0000003305347207 */ /* 0x040fe20006800000 */
[----:B------:R-:W-:Y:S01]  /*69f0*/  IMAD R51, R58, UR28, RZ ;  /* 0x0000001c3a337c24 */ /* 0x000fe2000f8e02ff */
[C---:B------:R-:W-:Y:S01]  /*6a00*/  SEL R58, R5.reuse, R60, !P5 ;  /* 0x0000003c053a7207 */ /* 0x040fe20006800000 */
[----:B------:R-:W-:Y:S01]  /*6a10*/  IMAD R48, R48, UR31, RZ ;  /* 0x0000001f30307c24 */ /* 0x000fe2000f8e02ff */
[----:B------:R-:W-:Y:S01]  /*6a20*/  SEL R60, R5, R62, !P5 ;  /* 0x0000003e053c7207 */ /* 0x000fe20006800000 */
[----:B------:R-:W-:Y:S01]  /*6a30*/  IMAD R49, R49, UR30, RZ ;  /* 0x0000001e31317c24 */ /* 0x000fe2000f8e02ff */
[----:B------:R-:W-:Y:S01]  /*6a40*/  @!P6 IADD3 R123, PT, PT, -R123, RZ, RZ ;  /* 0x000000ff7b7be210 */ /* 0x000fe20007ffe1ff */
[----:B------:R-:W-:Y:S01]  /*6a50*/  @!P4 IMAD.MOV R163, RZ, RZ, -R163 ;  /* 0x000000ffffa3c224 */ /* 0x000fe200078e0aa3 */
[----:B------:R-:W-:Y:S01]  /*6a60*/  ISETP.GE.AND P4, PT, R168, RZ, PT ;  /* 0x000000ffa800720c */ /* 0x000fe20003f86270 */
[----:B------:R-:W-:Y:S01]  /*6a70*/  IMAD R60, R60, UR14, RZ ;  /* 0x0000000e3c3c7c24 */ /* 0x000fe2000f8e02ff */
[----:B------:R-:W-:Y:S01]  /*6a80*/  SEL R45, R5, R45, !P5 ;  /* 0x0000002d052d7207 */ /* 0x000fe20006800000 */
[----:B------:R-:W1:Y:S01]  /*6a90*/  LDCU UR14, c[0x0][0x3a0] ;  /* 0x00007400ff0e77ac */ /* 0x000e620008000800 */
[----:B------:R-:W-:Y:S01]  /*6aa0*/  @!P3 IADD3 R165, PT, PT, -R165, RZ, RZ ;  /* 0x000000ffa5a5b210 */ /* 0x000fe20007ffe1ff */
[----:B------:R-:W-:Y:S01]  /*6ab0*/  IMAD R50, R50, UR29, RZ ;  /* 0x0000001d32327c24 */ /* 0x000fe2000f8e02ff */
[----:B------:R-:W-:Y:S01]  /*6ac0*/  ISETP.GE.AND P3, PT, R178, RZ, PT ;  /* 0x000000ffb200720c */ /* 0x000fe20003f66270 */
[----:B------:R-:W-:Y:S01]  /*6ad0*/  IMAD R52, R52, UR23, RZ ;  /* 0x0000001734347c24 */ /* 0x000fe2000f8e02ff */
[----:B------:R-:W-:Y:S01]  /*6ae0*/  SEL R11, R5, R44, !P5 ;  /* 0x0000002c050b7207 */ /* 0x000fe20006800000 */
[----:B------:R-:W-:Y:S01]  /*6af0*/  IMAD R44, R45, UR36, RZ ;  /* 0x000000242d2c7c24 */ /* 0x000fe2000f8e02ff */
[----:B------:R-:W-:Y:S01]  /*6b00*/  ISETP.GE.AND P6, PT, R154, RZ, PT ;  /* 0x000000ff9a00720c */ /* 0x000fe20003fc6270 */
[----:B------:R-:W-:Y:S01]  /*6b10*/  IMAD R58, R58, UR16, RZ ;  /* 0x000000103a3a7c24 */ /* 0x000fe2000f8e02ff */
[----:B------:R-:W-:Y:S01]  /*6b20*/  SEL R36, R0, RZ, !P2 ;  /* 0x000000ff00247207 */ /* 0x000fe20005000000 */
[----:B------:R-:W-:Y:S01]  /*6b30*/  @!P4 IMAD.MOV R24, RZ, RZ, -R24 ;  /* 0x000000ffff18c224 */ /* 0x000fe200078e0a18 */
[----:B------:R-:W-:Y:S01]  /*6b40*/  ISETP.GE.AND P4, PT, R172, RZ, PT ;  /* 0x000000ffac00720c */ /* 0x000fe20003f86270 */
[----:B------:R-:W-:Y:S01]  /*6b50*/  IMAD R45, R11, UR35, RZ ;  /* 0x000000230b2d7c24 */ /* 0x000fe2000f8e02ff */
[----:B------:R-:W-:Y:S01]  /*6b60*/  SEL R59, R5, R59, !P5 ;  /* 0x0000003b053b7207 */ /* 0x000fe20006800000 */
[----:B------:R-:W1:Y:S01]  /*6b70*/  LDCU UR38, c[0x0][0x3b0] ;  /* 0x00007600ff2677ac */ /* 0x000e620008000800 */
[----:B------:R-:W-:Y:S01]  /*6b80*/  ISETP.NE.U32.AND P2, PT, R36, RZ, PT ;  /* 0x000000ff2400720c */ /* 0x000fe20003f45070 */
[----:B------:R-:W-:Y:S01]  /*6b90*/  IMAD R172, R6, 0x30, RZ ;  /* 0x0000003006ac7824 */ /* 0x000fe200078e02ff */
[----:B------:R-:W-:Y:S01]  /*6ba0*/  @!P3 IADD3 R169, PT, PT, -R169, RZ, RZ ;  /* 0x000000ffa9a9b210 */ /* 0x000fe20007ffe1ff */
[----:B------:R-:W1:Y:S01]  /*6bb0*/  LDCU UR37, c[0x0][0x3b0] ;  /* 0x00007600ff2577ac */ /* 0x000e620008000800 */
[----:B------:R-:W-:Y:S01]  /*6bc0*/  ISETP.GE.AND P3, PT, R170, RZ, PT ;  /* 0x000000ffaa00720c */ /* 0x000fe20003f66270 */
[----:B------:R-:W-:Y:S01]  /*6bd0*/  @!P6 IMAD.MOV R143, RZ, RZ, -R143 ;  /* 0x000000ffff8fe224 */ /* 0x000fe200078e0a8f */
[----:B------:R-:W-:Y:S01]  /*6be0*/  SEL R11, R5, R53, !P5 ;  /* 0x00000035050b7207 */ /* 0x000fe20006800000 */
[----:B------:R-:W-:Y:S01]  /*6bf0*/  IMAD R53, R59, UR22, RZ ;  /* 0x000000163b357c24 */ /* 0x000fe2000f8e02ff */
[----:B------:R-:W-:Y:S01]  /*6c00*/  SEL R36, R5, R26, !P5 ;  /* 0x0000001a05247207 */ /* 0x000fe20006800000 */
[----:B------:R-:W-:Y:S01]  /*6c10*/  @!P4 IMAD.MOV R161, RZ, RZ, -R161 ;  /* 0x000000ffffa1c224 */ /* 0x000fe200078e0aa1 */
[----:B------:R-:W-:Y:S01]  /*6c20*/  ISETP.GE.AND P4, PT, R171, RZ, PT ;  /* 0x000000ffab00720c */ /* 0x000fe20003f86270 */
[----:B------:R-:W-:Y:S01]  /*6c30*/  IMAD.MOV.U32 R26, RZ, RZ, R129 ;  /* 0x000000ffff1a7224 */ /* 0x000fe200078e0081 */
[C---:B------:R-:W-:Y:S01]  /*6c40*/  SEL R31, R5.reuse, R31, !P5 ;  /* 0x0000001f051f7207 */ /* 0x040fe20006800000 */
[----:B------:R-:W-:Y:S01]  /*6c50*/  IMAD R36, R36, UR45, RZ ;  /* 0x0000002d24247c24 */ /* 0x000fe2000f8e02ff */
[C---:B------:R-:W-:Y:S01]  /*6c60*/  SEL R147, R5.reuse, R123, !P5 ;  /* 0x0000007b05937207 */ /* 0x040fe20006800000 */
[----:B------:R-:W1:Y:S01]  /*6c70*/  LDCU UR45, c[0x0][0x3b0] ;  /* 0x00007600ff2d77ac */ /* 0x000e620008000800 */
[----:B------:R-:W-:Y:S01]  /*6c80*/  SEL R56, R5, R56, !P5 ;  /* 0x0000003805387207 */ /* 0x000fe20006800000 */
[----:B------:R-:W-:Y:S01]  /*6c90*/  @!P3 IMAD.MOV R159, RZ, RZ, -R159 ;  /* 0x000000ffff9fb224 */ /* 0x000fe200078e0a9f */
[----:B------:R-:W-:Y:S01]  /*6ca0*/  ISETP.GE.AND P3, PT, R164, RZ, PT ;  /* 0x000000ffa400720c */ /* 0x000fe20003f66270 */
[----:B------:R-:W-:Y:S01]  /*6cb0*/  IMAD R38, R31, UR43, RZ ;  /* 0x0000002b1f267c24 */ /* 0x000fe2000f8e02ff */
[C---:B------:R-:W-:Y:S01]  /*6cc0*/  SEL R59, R5.reuse, R61, !P5 ;  /* 0x0000003d053b7207 */ /* 0x040fe20006800000 */
[----:B------:R-:W1:Y:S01]  /*6cd0*/  LDCU UR43, c[0x0][0x3b0] ;  /* 0x00007600ff2b77ac */ /* 0x000e620008000800 */
[----:B------:R-:W-:Y:S01]  /*6ce0*/  SEL R123, R5, R13, !P5 ;  /* 0x0000000d057b7207 */ /* 0x000fe20006800000 */
[----:B------:R-:W-:Y:S01]  /*6cf0*/  IMAD R147, R147, UR56, RZ ;  /* 0x0000003893937c24 */ /* 0x000fe2000f8e02ff */
[----:B------:R-:W-:Y:S01]  /*6d00*/  @!P4 IADD3 R157, PT, PT, -R157, RZ, RZ ;  /* 0x000000ff9d9dc210 */ /* 0x000fe20007ffe1ff */
[----:B------:R-:W-:Y:S01]  /*6d10*/  IMAD R59, R59, UR15, RZ ;  /* 0x0000000f3b3b7c24 */ /* 0x000fe2000f8e02ff */
[----:B------:R-:W-:Y:S01]  /*6d20*/  ISETP.GE.AND P4, PT, R162, RZ, PT ;  /* 0x000000ffa200720c */ /* 0x000fe20003f86270 */
[----:B------:R-:W-:Y:S01]  /*6d30*/  IMAD R123, R123, UR56, RZ ;  /* 0x000000387b7b7c24 */ /* 0x000fe2000f8e02ff */
[C---:B------:R-:W-:Y:S01]  /*6d40*/  SEL R121, R5.reuse, R15, !P5 ;  /* 0x0000000f05797207 */ /* 0x040fe20006800000 */
[----:B------:R-:W1:Y:S01]  /*6d50*/  LDCU UR15, c[0x0][0x3b0] ;  /* 0x00007600ff0f77ac */ /* 0x000e620008000800 */
[----:B------:R-:W-:Y:S01]  /*6d60*/  SEL R119, R5, R23, !P5 ;  /* 0x0000001705777207 */ /* 0x000fe20006800000 */
[----:B------:R-:W-:Y:S01]  /*6d70*/  @!P3 IMAD.MOV R155, RZ, RZ, -R155 ;  /* 0x000000ffff9bb224 */ /* 0x000fe200078e0a9b */
[----:B------:R-:W-:Y:S01]  /*6d80*/  ISETP.GE.AND P3, PT, R128, RZ, PT ;  /* 0x000000ff8000720c */ /* 0x000fe20003f66270 */
[----:B------:R-:W-:Y:S01]  /*6d90*/  IMAD R128, R11, UR21, RZ ;  /* 0x000000150b807c24 */ /* 0x000fe2000f8e02ff */
[----:B------:R-:W-:Y:S01]  /*6da0*/  SEL R140, R5, R30, !P5 ;  /* 0x0000001e058c7207 */ /* 0x000fe20006800000 */
[----:B------:R-:W-:Y:S01]  /*6db0*/  IMAD R121, R121, UR56, RZ ;  /* 0x0000003879797c24 */ /* 0x000fe2000f8e02ff */
[----:B------:R-:W-:Y:S01]  /*6dc0*/  SEL R118, R5, R34, !P5 ;  /* 0x0000002205767207 */ /* 0x000fe20006800000 */
[----:B------:R-:W-:Y:S01]  /*6dd0*/  IMAD R119, R119, UR56, RZ ;  /* 0x0000003877777c24 */ /* 0x000fe2000f8e02ff */
[C---:B------:R-:W-:Y:S01]  /*6de0*/  SEL R46, R5.reuse, R46, !P5 ;  /* 0x0000002e052e7207 */ /* 0x040fe20006800000 */
[----:B------:R-:W-:Y:S01]  /*6df0*/  @!P4 IMAD.MOV R153, RZ, RZ, -R153 ;  /* 0x000000ffff99c224 */ /* 0x000fe200078e0a99 */
[----:B------:R-:W-:Y:S01]  /*6e00*/  ISETP.GE.AND P4, PT, R160, RZ, PT ;  /* 0x000000ffa000720c */ /* 0x000fe20003f86270 */
[----:B------:R-:W-:Y:S01]  /*6e10*/  IMAD R140, R140, UR56, RZ ;  /* 0x000000388c8c7c24 */ /* 0x000fe2000f8e02ff */
[C---:B------:R-:W-:Y:S01]  /*6e20*/  SEL R61, R5.reuse, R64, !P5 ;  /* 0x00000040053d7207 */ /* 0x040fe20006800000 */
[----:B------:R-:W-:Y:S01]  /*6e30*/  IMAD R118, R118, UR56, RZ ;  /* 0x0000003876767c24 */ /* 0x000fe2000f8e02ff */
[----:B------:R-:W-:Y:S01]  /*6e40*/  SEL R19, R5, R19, !P5 ;  /* 0x0000001305137207 */ /* 0x000fe20006800000 */
[----:B------:R-:W-:Y:S01]  /*6e50*/  IMAD R46, R46, UR34, RZ ;  /* 0x000000222e2e7c24 */ /* 0x000fe2000f8e02ff */
[----:B------:R-:W-:Y:S01]  /*6e60*/  @!P3 IADD3 R151, PT, PT, -R151, RZ, RZ ;  /* 0x000000ff9797b210 */ /* 0x000fe20007ffe1ff */
[----:B------:R-:W1:Y:S01]  /*6e70*/  LDCU UR56, c[0x0][0x3b0] ;  /* 0x00007600ff3877ac */ /* 0x000e620008000800 */
[----:B------:R-:W-:Y:S01]  /*6e80*/  ISETP.GE.AND P3, PT, R158, RZ, PT ;  /* 0x000000ff9e00720c */ /* 0x000fe20003f66270 */
[----:B------:R-:W-:Y:S01]  /*6e90*/  IMAD R111, R19, UR48, RZ ;  /* 0x00000030136f7c24 */ /* 0x000fe2000f8e02ff */
[C---:B------:R-:W-:Y:S01]  /*6ea0*/  SEL R126, R5.reuse, R33, !P5 ;  /* 0x00000021057e7207 */ /* 0x040fe20006800000 */
[----:B------:R-:W1:Y:S01]  /*6eb0*/  LDCU UR34, c[0x0][0x3b0] ;  /* 0x00007600ff2277ac */ /* 0x000e620008000800 */
        /* <DEDUP_REMOVED lines=8> */
[C---:B------:R-:W-:Y:S01]  /*6f40*/  SEL R129, R5.reuse, R63, !P5 ;  /* 0x0000003f05817207 */ /* 0x040fe20006800000 */
[----:B------:R-:W1:Y:S01]  /*6f50*/  LDCU UR48, c[0x0][0x3b0] ;  /* 0x00007600ff3077ac */ /* 0x000e620008000800 */
[----:B------:R-:W-:Y:S01]  /*6f60*/  @!P3 IADD3 R26, PT, PT, -R26, RZ, RZ ;  /* 0x000000ff1a1ab210 */ /* 0x000fe20007ffe1ff */
[----:B------:R-:W-:Y:S01]  /*6f70*/  IMAD R64, R64, UR9, RZ ;  /* 0x0000000940407c24 */ /* 0x000fe2000f8e02ff */
[----:B------:R-:W-:Y:S01]  /*6f80*/  SEL R65, R5, R70, !P5 ;  /* 0x0000004605417207 */ /* 0x000fe20006800000 */
[----:B------:R-:W1:Y:S01]  /*6f90*/  LDCU UR41, c[0x0][0x3b0] ;  /* 0x00007600ff2977ac */ /* 0x000e620008000800 */
[----:B------:R-:W-:Y:S01]  /*6fa0*/  ISETP.GE.AND P3, PT, R152, RZ, PT ;  /* 0x000000ff9800720c */ /* 0x000fe20003f66270 */
[----:B------:R-:W-:Y:S01]  /*6fb0*/  IMAD R129, R129, UR10, RZ ;  /* 0x0000000a81817c24 */ /* 0x000fe2000f8e02ff */
[----:B------:R-:W-:Y:S01]  /*6fc0*/  LOP3.LUT R252, R179, 0x1f, RZ, 0xc0, !PT ;  /* 0x0000001fb3fc7812 */ /* 0x000fe200078ec0ff */
[----:B------:R-:W2:Y:S01]  /*6fd0*/  LDC R152, c[0x0][0x3a0] ;  /* 0x0000e800ff987b82 */ /* 0x000ea20000000800 */
[----:B------:R-:W-:Y:S01]  /*6fe0*/  ISETP.GE.AND P6, PT, R150, RZ, PT ;  /* 0x000000ff9600720c */ /* 0x000fe20003fc6270 */
[----:B------:R-:W2:Y:S01]  /*6ff0*/  LDCU UR13, c[0x0][0x3b0] ;  /* 0x00007600ff0d77ac */ /* 0x000ea20008000800 */
[----:B------:R-:W-:Y:S01]  /*7000*/  SEL R115, R5, R17, !P5 ;  /* 0x0000001105737207 */ /* 0x000fe20006800000 */
[----:B------:R-:W-:Y:S01]  /*7010*/  IMAD R65, R65, UR8, RZ ;  /* 0x0000000841417c24 */ /* 0x000fe2000f8e02ff */
[----:B------:R-:W-:Y:S01]  /*7020*/  SEL R56, R5, R55, !P5 ;  /* 0x0000003705387207 */ /* 0x000fe20006800000 */
[----:B------:R-:W-:Y:S01]  /*7030*/  IMAD R55, R11, UR19, RZ ;  /* 0x000000130b377c24 */ /* 0x000fe2000f8e02ff */
[C---:B------:R-:W-:Y:S01]  /*7040*/  SEL R117, R5.reuse, R35, !P5 ;  /* 0x0000002305757207 */ /* 0x040fe20006800000 */
[----:B------:R-:W2:Y:S01]  /*7050*/  LDCU UR9, c[0x0][0x3b0] ;  /* 0x00007600ff0977ac */ /* 0x000ea20008000800 */
[----:B------:R-:W-:Y:S01]  /*7060*/  SEL R34, R5, R27, !P5 ;  /* 0x0000001b05227207 */ /* 0x000fe20006800000 */
[----:B------:R-:W-:Y:S01]  /*7070*/  IMAD R115, R115, UR53, RZ ;  /* 0x0000003573737c24 */ /* 0x000fe2000f8e02ff */
[----:B------:R-:W-:Y:S01]  /*7080*/  LOP3.LUT R11, R252, 0x60, RZ, 0xfc, !PT ;  /* 0x00000060fc0b7812 */ /* 0x000fe200078efcff */
[----:B------:R-:W2:Y:S01]  /*7090*/  LDCU UR10, c[0x0][0x3b0] ;  /* 0x00007600ff0a77ac */ /* 0x000ea20008000800 */
[----:B------:R-:W-:Y:S01]  /*70a0*/  @!P4 IMAD.MOV R145, RZ, RZ, -R145 ;  /* 0x000000ffff91c224 */ /* 0x000fe200078e0a91 */
[----:B------:R-:W-:Y:S01]  /*70b0*/  SEL R99, R5, R99, !P5 ;  /* 0x0000006305637207 */ /* 0x000fe20006800000 */
[----:B------:R-:W-:Y:S01]  /*70c0*/  IMAD R117, R117, UR55, RZ ;  /* 0x0000003775757c24 */ /* 0x000fe2000f8e02ff */
[----:B------:R-:W2:Y:S01]  /*70d0*/  LDCU UR8, c[0x0][0x3b0] ;  /* 0x00007600ff0877ac */ /* 0x000ea20008000800 */
[----:B-1----:R-:W-:Y:S01]  /*70e0*/  ISETP.GE.AND P4, PT, R11, UR14, PT ;  /* 0x0000000e0b007c0c */ /* 0x002fe2000bf86270 */
[----:B------:R-:W-:Y:S01]  /*70f0*/  IMAD R34, R34, UR47, RZ ;  /* 0x0000002f22227c24 */ /* 0x000fe2000f8e02ff */
[----:B------:R-:W-:Y:S01]  /*7100*/  SEL R63, R5, R69, !P5 ;  /* 0x00000045053f7207 */ /* 0x000fe20006800000 */
[----:B------:R-:W1:Y:S01]  /*7110*/  LDCU UR53, c[0x0][0x3b0] ;  /* 0x00007600ff3577ac */ /* 0x000e620008000800 */
[----:B------:R-:W-:Y:S01]  /*7120*/  IMAD R62, R62, UR12, RZ ;  /* 0x0000000c3e3e7c24 */ /* 0x000fe2000f8e02ff */
[----:B------:R-:W-:Y:S01]  /*7130*/  SEL R0, R0, RZ, !P4 ;  /* 0x000000ff00007207 */ /* 0x000fe20006000000 */
[----:B------:R-:W-:Y:S01]  /*7140*/  @!P6 IMAD.MOV R137, RZ, RZ, -R137 ;  /* 0x000000ffff89e224 */ /* 0x000fe200078e0a89 */
[----:B------:R-:W1:Y:S01]  /*7150*/  LDCU UR55, c[0x0][0x3b0] ;  /* 0x00007600ff3777ac */ /* 0x000e620008000800 */
[----:B------:R-:W-:Y:S01]  /*7160*/  @!P3 IADD3 R141, PT, PT, -R141, RZ, RZ ;  /* 0x000000ff8d8db210 */ /* 0x000fe20007ffe1ff */
[----:B------:R-:W-:Y:S01]  /*7170*/  IMAD R56, R56, UR18, RZ ;  /* 0x0000001238387c24 */ /* 0x000fe2000f8e02ff */
[C---:B------:R-:W-:Y:S01]  /*7180*/  SEL R81, R5.reuse, R81, !P5 ;  /* 0x0000005105517207 */ /* 0x040fe20006800000 */
[----:B------:R-:W1:Y:S01]  /*7190*/  LDCU UR47, c[0x0][0x3b0] ;  /* 0x00007600ff2f77ac */ /* 0x000e620008000800 */
[----:B------:R-:W-:Y:S01]  /*71a0*/  SEL R108, R5, R108, !P5 ;  /* 0x0000006c056c7207 */ /* 0x000fe20006800000 */
[----:B------:R-:W-:Y:S01]  /*71b0*/  IMAD R63, R63, UR11, RZ ;  /* 0x0000000b3f3f7c24 */ /* 0x000fe2000f8e02ff */
[C---:B------:R-:W-:Y:S01]  /*71c0*/  SEL R67, R5.reuse, R68, !P5 ;  /* 0x0000004405437207 */ /* 0x040fe20006800000 */
[----:B------:R-:W1:Y:S01]  /*71d0*/  LDCU UR12, c[0x0][0x3b0] ;  /* 0x00007600ff0c77ac */ /* 0x000e620008000800 */
[C---:B------:R-:W-:Y:S01]  /*71e0*/  SEL R69, R5.reuse, R75, !P5 ;  /* 0x0000004b05457207 */ /* 0x040fe20006800000 */
[C---:B------:R-:W-:Y:S01]  /*71f0*/  IMAD.WIDE R174, R172.reuse, 0x4, R2 ;  /* 0x00000004acae7825 */ /* 0x040fe200078e0202 */
[C---:B------:R-:W-:Y:S01]  /*7200*/  SEL R70, R5.reuse, R76, !P5 ;  /* 0x0000004c05467207 */ /* 0x040fe20006800000 */
[----:B------:R-:W1:Y:S01]  /*7210*/  LDCU UR14, c[0x0][0x3b0] ;  /* 0x00007600ff0e77ac */ /* 0x000e620008000800 */
[----:B------:R-:W-:Y:S01]  /*7220*/  SEL R86, R5, R86, !P5 ;  /* 0x0000005605567207 */ /* 0x000fe20006800000 */
[----:B------:R-:W-:Y:S01]  /*7230*/  IMAD R67, R67, UR6, RZ ;  /* 0x0000000643437c24 */ /* 0x000fe2000f8e02ff */
[C---:B------:R-:W-:Y:S01]  /*7240*/  SEL R135, R5.reuse, R135, !P5 ;  /* 0x0000008705877207 */ /* 0x040fe20006800000 */
[----:B------:R-:W1:Y:S01]  /*7250*/  LDCU UR22, c[0x0][0x3b0] ;  /* 0x00007600ff1677ac */ /* 0x000e620008000800 */
[C---:B------:R-:W-:Y:S01]  /*7260*/  SEL R32, R5.reuse, R32, !P5 ;  /* 0x0000002005207207 */ /* 0x040fe20006800000 */
[----:B------:R-:W-:Y:S01]  /*7270*/  IMAD.WIDE R172, R172, 0x4, R8 ;  /* 0x00000004acac7825 */ /* 0x000fe200078e0208 */
[C---:B------:R-:W-:Y:S01]  /*7280*/  SEL R68, R5.reuse, R74, !P5 ;  /* 0x0000004a05447207 */ /* 0x040fe20006800000 */
[----:B------:R-:W1:Y:S01]  /*7290*/  LDCU UR36, c[0x0][0x3b0] ;  /* 0x00007600ff2477ac */ /* 0x000e620008000800 */
[C---:B------:R-:W-:Y:S01]  /*72a0*/  SEL R75, R5.reuse, R79, !P5 ;  /* 0x0000004f054b7207 */ /* 0x040fe20006800000 */
[----:B------:R-:W-:Y:S01]  /*72b0*/  IMAD R37, R32, UR44, RZ ;  /* 0x0000002c20257c24 */ /* 0x000fe2000f8e02ff */
[C---:B------:R-:W-:Y:S01]  /*72c0*/  SEL R76, R5.reuse, R80, !P5 ;  /* 0x00000050054c7207 */ /* 0x040fe20006800000 */
[----:B------:R-:W-:Y:S01]  /*72d0*/  IMAD R68, R68, UR57, RZ ;  /* 0x0000003944447c24 */ /* 0x000fe2000f8e02ff */
[C---:B------:R-:W-:Y:S01]  /*72e0*/  SEL R94, R5.reuse, R94, !P5 ;  /* 0x0000005e055e7207 */ /* 0x040fe20006800000 */
[----:B------:R-:W1:Y:S01]  /*72f0*/  LDCU UR57, c[0x0][0x3b0] ;  /* 0x00007600ff3977ac */ /* 0x000e620008000800 */
[----:B------:R-:W-:Y:S01]  /*7300*/  SEL R136, R5, R136, !P5 ;  /* 0x0000008805887207 */ /* 0x000fe20006800000 */
[----:B------:R-:W-:Y:S01]  /*7310*/  IMAD R75, R75, UR71, RZ ;  /* 0x000000474b4b7c24 */ /* 0x000fe2000f8e02ff */
[----:B------:R-:W-:Y:S01]  /*7320*/  ISETP.NE.U32.AND P4, PT, R0, RZ, PT ;  /* 0x000000ff0000720c */ /* 0x000fe20003f85070 */
[----:B------:R-:W-:Y:S01]  /*7330*/  IMAD R76, R76, UR70, RZ ;  /* 0x000000464c4c7c24 */ /* 0x000fe2000f8e02ff */
[C---:B------:R-:W-:Y:S01]  /*7340*/  SEL R74, R5.reuse, R78, !P5 ;  /* 0x0000004e054a7207 */ /* 0x040fe20006800000 */
[----:B------:R-:W1:Y:S01]  /*7350*/  LDCU UR44, c[0x0][0x3b0] ;  /* 0x00007600ff2c77ac */ /* 0x000e620008000800 */
[C---:B------:R-:W-:Y:S01]  /*7360*/  SEL R79, R5.reuse, R84, !P5 ;  /* 0x00000054054f7207 */ /* 0x040fe20006800000 */
[----:B------:R-:W-:Y:S01]  /*7370*/  IMAD R168, R6, 0x31, RZ ;  /* 0x0000003106a87824 */ /* 0x000fe200078e02ff */
[C---:B------:R-:W-:Y:S01]  /*7380*/  SEL R80, R5.reuse, R85, !P5 ;  /* 0x0000005505507207 */ /* 0x040fe20006800000 */
[----:B------:R-:W-:Y:S01]  /*7390*/  IMAD R74, R74, UR59, RZ ;  /* 0x0000003b4a4a7c24 */ /* 0x000fe2000f8e02ff */
[----:B------:R-:W-:Y:S01]  /*73a0*/  SEL R101, R5, R101, !P5 ;  /* 0x0000006505657207 */ /* 0x000fe20006800000 */
[----:B------:R-:W-:Y:S01]  /*73b0*/  IMAD R79, R79, UR66, RZ ;  /* 0x000000424f4f7c24 */ /* 0x000fe2000f8e02ff */
        /* <DEDUP_REMOVED lines=9> */
[----:B----4-:R-:W-:Y:S01]  /*7450*/  IMAD R135, R136, UR42, RZ ;  /* 0x0000002a88877c24 */ /* 0x010fe2000f8e02ff */
[C---:B------:R-:W-:Y:S01]  /*7460*/  SEL R78, R5.reuse, R83, !P5 ;  /* 0x00000053054e7207 */ /* 0x040fe20006800000 */
[----:B------:R-:W-:Y:S01]  /*7470*/  IMAD R136, R12, UR34, RZ ;  /* 0x000000220c887c24 */ /* 0x000fe2000f8e02ff */
[----:B------:R-:W-:Y:S01]  /*7480*/  SEL R84, R5, R92, !P5 ;  /* 0x0000005c05547207 */ /* 0x000fe20006800000 */
[----:B-1----:R-:W-:Y:S01]  /*7490*/  IMAD R69, R69, UR57, RZ ;  /* 0x0000003945457c24 */ /* 0x002fe2000f8e02ff */
[C---:B------:R-:W-:Y:S01]  /*74a0*/  SEL R85, R5.reuse, R93, !P5 ;  /* 0x0000005d05557207 */ /* 0x040fe20006800000 */
[----:B------:R-:W-:Y:S01]  /*74b0*/  IMAD R78, R78, UR67, RZ ;  /* 0x000000434e4e7c24 */ /* 0x000fe2000f8e02ff */
[----:B------:R-:W-:Y:S01]  /*74c0*/  SEL R0, R5, R130, !P5 ;  /* 0x0000008205007207 */ /* 0x000fe20006800000 */
[----:B------:R-:W-:Y:S01]  /*74d0*/  IMAD R130, R71, UR5, RZ ;  /* 0x0000000547827c24 */ /* 0x000fe2000f8e02ff */
[----:B------:R-:W-:Y:S01]  /*74e0*/  SEL R11, R5, R131, !P5 ;  /* 0x00000083050b7207 */ /* 0x000fe20006800000 */
[----:B------:R-:W-:Y:S01]  /*74f0*/  IMAD R131, R81, UR69, RZ ;  /* 0x0000004551837c24 */ /* 0x000fe2000f8e02ff */
[C---:B------:R-:W-:Y:S01]  /*7500*/  SEL R138, R5.reuse, R138, !P5 ;  /* 0x0000008a058a7207 */ /* 0x040fe20006800000 */
        /* <DEDUP_REMOVED lines=8> */
[----:B--2---:R-:W-:Y:S01]  /*7590*/  IMAD R12, R149, UR13, RZ ;  /* 0x0000000d950c7c24 */ /* 0x004fe2000f8e02ff */
[----:B------:R-:W-:Y:S01]  /*75a0*/  SEL R89, R5, R89, !P5 ;  /* 0x0000005905597207 */ /* 0x000fe20006800000 */
[----:B------:R-:W-:Y:S01]  /*75b0*/  IMAD R71, R77, UR58, RZ ;  /* 0x0000003a4d477c24 */ /* 0x000fe2000f8e02ff */
[C---:B------:R-:W-:Y:S01]  /*75c0*/  SEL R92, R5.reuse, R98, !P5 ;  /* 0x00000062055c7207 */ /* 0x040fe20006800000 */
[----:B------:R-:W-:Y:S01]  /*75d0*/  VIADD R141, R152, 0xffffffff ;  /* 0xffffffff988d7836 */ /* 0x000fe20000000000 */
[C---:B------:R-:W-:Y:S01]  /*75e0*/  SEL R93, R5.reuse, R100, !P5 ;  /* 0x00000064055d7207 */ /* 0x040fe20006800000 */
[----:B------:R-:W1:Y:S01]  /*75f0*/  LDCU UR5, c[0x0][0x3b0] ;  /* 0x00007600ff0577ac */ /* 0x000e620008000800 */
        /* <DEDUP_REMOVED lines=12> */
[C---:B------:R-:W-:Y:S01]  /*76c0*/  SEL R98, R5.reuse, R105, !P5 ;  /* 0x0000006905627207 */ /* 0x040fe20006800000 */
[----:B------:R-:W-:Y:S01]  /*76d0*/  IMAD R88, R88, UR73, RZ ;  /* 0x0000004958587c24 */ /* 0x000fe2000f8e02ff */
[C---:B------:R-:W-:Y:S01]  /*76e0*/  SEL R100, R5.reuse, R110, !P5 ;  /* 0x0000006e05647207 */ /* 0x040fe20006800000 */
[----:B------:R-:W-:Y:S01]  /*76f0*/  IMAD R92, R92, UR27, RZ ;  /* 0x0000001b5c5c7c24 */ /* 0x000fe2000f8e02ff */
[C---:B------:R-:W-:Y:S01]  /*7700*/  SEL R114, R5.reuse, R21, !P5 ;  /* 0x0000001505727207 */ /* 0x040fe20006800000 */
[----:B-1----:R-:W-:Y:S01]  /*7710*/  IMAD R70, R70, UR5, RZ ;  /* 0x0000000546467c24 */ /* 0x002fe2000f8e02ff */
[----:B------:R-:W-:Y:S01]  /*7720*/  SEL R87, R5, R87, !P5 ;  /* 0x0000005705577207 */ /* 0x000fe20006800000 */
[----:B------:R-:W-:Y:S01]  /*7730*/  IMAD R93, R93, UR25, RZ ;  /* 0x000000195d5d7c24 */ /* 0x000fe2000f8e02ff */
        /* <DEDUP_REMOVED lines=8> */
[----:B------:R-:W-:Y:S01]  /*77c0*/  SEL R31, R5, R146, !P5 ;  /* 0x00000092051f7207 */ /* 0x000fe20006800000 */
[----:B------:R-:W-:Y:S01]  /*77d0*/  IMAD R138, R151, UR10, RZ ;  /* 0x0000000a978a7c24 */ /* 0x000fe2000f8e02ff */
[----:B------:R-:W-:Y:S01]  /*77e0*/  SEL R30, R5, R10, !P5 ;  /* 0x0000000a051e7207 */ /* 0x000fe20006800000 */
[----:B------:R-:W-:Y:S01]  /*77f0*/  IMAD.WIDE R150, R147, 0x4, R90 ;  /* 0x0000000493967825 */ /* 0x000fe200078e025a */
[C---:B------:R-:W-:Y:S01]  /*7800*/  SEL R25, R5.reuse, R16, !P5 ;  /* 0x0000001005197207 */ /* 0x040fe20006800000 */
[----:B------:R-:W1:Y:S01]  /*7810*/  LDCU UR52, c[0x0][0x3b0] ;  /* 0x00007600ff3477ac */ /* 0x000e620008000800 */
[C---:B------:R-:W-:Y:S01]  /*7820*/  SEL R40, R5.reuse, R40, !P5 ;  /* 0x0000002805287207 */ /* 0x040fe20006800000 */
[----:B------:R-:W-:Y:S01]  /*7830*/  IMAD R96, R96, UR54, RZ ;  /* 0x0000003660607c24 */ /* 0x000fe2000f8e02ff */
[C---:B------:R-:W-:Y:S01]  /*7840*/  SEL R41, R5.reuse, R41, !P5 ;  /* 0x0000002905297207 */ /* 0x040fe20006800000 */
[----:B------:R-:W2:Y:S01]  /*7850*/  LDCU UR46, c[0x0][0x3b0] ;  /* 0x00007600ff2e77ac */ /* 0x000ea20008000800 */
[C---:B------:R-:W-:Y:S01]  /*7860*/  SEL R57, R5.reuse, R57, !P5 ;  /* 0x0000003905397207 */ /* 0x040fe20006800000 */
[----:B------:R-:W-:Y:S01]  /*7870*/  IMAD R40, R40, UR40, RZ ;  /* 0x0000002828287c24 */ /* 0x000fe2000f8e02ff */
[----:B------:R-:W-:Y:S01]  /*7880*/  SEL R4, R5, R4, !P5 ;  /* 0x0000000405047207 */ /* 0x000fe20006800000 */
[----:B------:R-:W-:Y:S01]  /*7890*/  IMAD R41, R41, UR39, RZ ;  /* 0x0000002729297c24 */ /* 0x000fe2000f8e02ff */
[----:B------:R-:W-:Y:S01]  /*78a0*/  SEL R66, R5, R66, !P5 ;  /* 0x0000004205427207 */ /* 0x000fe20006800000 */
[----:B------:R-:W-:Y:S01]  /*78b0*/  IMAD R57, R57, UR17, RZ ;  /* 0x0000001139397c24 */ /* 0x000fe2000f8e02ff */
[C---:B------:R-:W-:Y:S01]  /*78c0*/  SEL R95, R5.reuse, R95, !P5 ;  /* 0x0000005f055f7207 */ /* 0x040fe20006800000 */
[----:B------:R-:W4:Y:S01]  /*78d0*/  LDCU UR40, c[0x0][0x3b0] ;  /* 0x00007600ff2877ac */ /* 0x000f220008000800 */
        /* <DEDUP_REMOVED lines=17> */
[----:B-1----:R-:W-:Y:S01]  /*79f0*/  IMAD R98, R98, UR52, RZ ;  /* 0x0000003462627c24 */ /* 0x002fe2000f8e02ff */
[C---:B------:R-:W-:Y:S01]  /*7a00*/  SEL R163, R5.reuse, R163, !P5 ;  /* 0x000000a305a37207 */ /* 0x040fe20006800000 */
[----:B------:R-:W1:Y:S01]  /*7a10*/  LDCU UR39, c[0x0][0x3b0] ;  /* 0x00007600ff2777ac */ /* 0x000e620008000800 */
[C---:B------:R-:W-:Y:S01]  /*7a20*/  SEL R165, R5.reuse, R165, !P5 ;  /* 0x000000a505a57207 */ /* 0x040fe20006800000 */
[----:B------:R-:W-:Y:S01]  /*7a30*/  IMAD R100, R100, UR49, RZ ;  /* 0x0000003164647c24 */ /* 0x000fe2000f8e02ff */
[----:B------:R-:W-:Y:S01]  /*7a40*/  SEL R19, R5, R24, !P5 ;  /* 0x0000001805137207 */ /* 0x000fe20006800000 */
[----:B--2---:R-:W-:Y:S01]  /*7a50*/  IMAD R103, R103, UR46, RZ ;  /* 0x0000002e67677c24 */ /* 0x004fe2000f8e02ff */
[----:B------:R-:W-:Y:S01]  /*7a60*/  SEL R169, R5, R169, !P5 ;  /* 0x000000a905a97207 */ /* 0x000fe20006800000 */
[----:B------:R-:W-:Y:S01]  /*7a70*/  IMAD R137, R165, UR22, RZ ;  /* 0x00000016a5897c24 */ /* 0x000fe2000f8e02ff */
[C---:B------:R-:W-:Y:S01]  /*7a80*/  SEL R17, R5.reuse, R161, !P5 ;  /* 0x000000a105117207 */ /* 0x040fe20006800000 */
[----:B------:R-:W2:Y:S01]  /*7a90*/  LDCU UR35, c[0x0][0x3b0] ;  /* 0x00007600ff2377ac */ /* 0x000ea20008000800 */
[----:B------:R-:W-:Y:S01]  /*7aa0*/  SEL R16, R5, R159, !P5 ;  /* 0x0000009f05107207 */ /* 0x000fe20006800000 */
[----:B------:R-:W-:Y:S01]  /*7ab0*/  IMAD R105, R105, UR44, RZ ;  /* 0x0000002c69697c24 */ /* 0x000fe2000f8e02ff */
[C---:B------:R-:W-:Y:S01]  /*7ac0*/  SEL R15, R5.reuse, R157, !P5 ;  /* 0x0000009d050f7207 */ /* 0x040fe20006800000 */
[----:B------:R-:W2:Y:S01]  /*7ad0*/  LDCU UR33, c[0x0][0x3b0] ;  /* 0x00007600ff2177ac */ /* 0x000ea20008000800 */
[C---:B------:R-:W-:Y:S01]  /*7ae0*/  SEL R155, R5.reuse, R155, !P5 ;  /* 0x0000009b059b7207 */ /* 0x040fe20006800000 */
[----:B----4-:R-:W-:Y:S01]  /*7af0*/  IMAD R110, R110, UR40, RZ ;  /* 0x000000286e6e7c24 */ /* 0x010fe2000f8e02ff */
[C---:B------:R-:W-:Y:S01]  /*7b00*/  SEL R153, R5.reuse, R153, !P5 ;  /* 0x0000009905997207 */ /* 0x040fe20006800000 */
[----:B------:R-:W4:Y:S01]  /*7b10*/  LDCU UR32, c[0x0][0x3b0] ;  /* 0x00007600ff2077ac */ /* 0x000f220008000800 */
[----:B------:R-:W-:Y:S01]  /*7b20*/  SEL R7, R5, R26, !P5 ;  /* 0x0000001a05077207 */ /* 0x000fe20006800000 */
[----:B-1----:R-:W-:Y:S01]  /*7b30*/  IMAD R33, R33, UR39, RZ ;  /* 0x0000002721217c24 */ /* 0x002fe2000f8e02ff */
[----:B------:R-:W-:Y:S01]  /*7b40*/  SEL R10, R5, R145, !P5 ;  /* 0x00000091050a7207 */ /* 0x000fe20006800000 */
[----:B------:R-:W-:Y:S01]  /*7b50*/  IMAD R13, R153, UR15, RZ ;  /* 0x0000000f990d7c24 */ /* 0x000fe2000f8e02ff */
[----:B------:R-:W-:Y:S01]  /*7b60*/  SEL R146, R5, R143, !P5 ;  /* 0x0000008f05927207 */ /* 0x000fe20006800000 */
[----:B------:R-:W-:Y:S01]  /*7b70*/  IMAD R5, R148, UR9, RZ ;  /* 0x0000000994057c24 */ /* 0x000fe2000f8e02ff */
[----:B------:R-:W1:Y:S01]  /*7b80*/  LDCU UR31, c[0x0][0x3b0] ;  /* 0x00007600ff1f77ac */ /* 0x000e620008000800 */
[----:B------:R-:W-:Y:S01]  /*7b90*/  IMAD.WIDE R148, R147, 0x4, R106 ;  /* 0x0000000493947825 */ /* 0x000fe200078e026a */
[----:B------:R-:W3:Y:S01]  /*7ba0*/  LDC R142, c[0x0][0x3a0] ;  /* 0x0000e800ff8e7b82 */ /* 0x000ee20000000800 */
[----:B------:R-:W-:Y:S01]  /*7bb0*/  ISETP.GE.U32.AND P5, PT, R141, 0x7fffff80, PT ;  /* 0x7fffff808d00780c */ /* 0x000fe20003fa6070 */
[----:B------:R-:W1:Y:S01]  /*7bc0*/  LDCU UR30, c[0x0][0x3b0] ;  /* 0x00007600ff1e77ac */ /* 0x000e620008000800 */
[----:B------:R-:W-:Y:S01]  /*7bd0*/  IMAD.WIDE R152, R147, 0x4, R72 ;  /* 0x0000000493987825 */ /* 0x000fe200078e0248 */
[----:B------:R2:W-:Y:S01]  /*7be0*/  STL.64 [R1+0xa98], R148 ;  /* 0x000a989401007387 */ /* 0x0005e20000100a00 */
[----:B------:R-:W1:Y:S02]  /*7bf0*/  LDCU UR29, c[0x0][0x3b0] ;  /* 0x00007600ff1d77ac */ /* 0x000e640008000800 */
[----:B------:R-:W-:Y:S01]  /*7c00*/  IMAD R11, R7, UR12, RZ ;  /* 0x0000000c070b7c24 */ /* 0x000fe2000f8e02ff */
[----:B------:R4:W-:Y:S01]  /*7c10*/  STL.64 [R1+0xaa0], R150 ;  /* 0x000aa09601007387 */ /* 0x0009e20000100a00 */
[----:B------:R-:W-:Y:S01]  /*7c20*/  IMAD R7, R146, UR14, RZ ;  /* 0x0000000e92077c24 */ /* 0x000fe2000f8e02ff */
[----:B------:R-:W1:Y:S01]  /*7c30*/  LDCU UR28, c[0x0][0x3b0] ;  /* 0x00007600ff1c77ac */ /* 0x000e620008000800 */
[----:B------:R-:W-:Y:S01]  /*7c40*/  IMAD R32, R32, UR38, RZ ;  /* 0x0000002620207c24 */ /* 0x000fe2000f8e02ff */
[----:B------:R-:W-:Y:S01]  /*7c50*/  STL.64 [R1+0xa90], R152 ;  /* 0x000a909801007387 */ /* 0x000fe20000100a00 */
[----:B------:R-:W-:Y:S01]  /*7c60*/  IMAD R31, R31, UR37, RZ ;  /* 0x000000251f1f7c24 */ /* 0x000fe2000f8e02ff */
[----:B------:R-:W1:Y:S01]  /*7c70*/  LDCU UR23, c[0x0][0x3b0] ;  /* 0x00007600ff1777ac */ /* 0x000e620008000800 */
[----:B------:R-:W-:Y:S01]  /*7c80*/  IMAD R30, R30, UR36, RZ ;  /* 0x000000241e1e7c24 */ /* 0x000fe2000f8e02ff */
[----:B------:R-:W3:Y:S01]  /*7c90*/  LDC R143, c[0x0][0x3a0] ;  /* 0x0000e800ff8f7b82 */ /* 0x000ee20000000800 */
[----:B--2---:R-:W-:Y:S01]  /*7ca0*/  IMAD.WIDE R148, R147, 0x4, R28 ;  /* 0x0000000493947825 */ /* 0x004fe200078e021c */
[----:B------:R-:W2:Y:S03]  /*7cb0*/  LDCU UR21, c[0x0][0x3b0] ;  /* 0x00007600ff1577ac */ /* 0x000ea60008000800 */
[--C-:B----4-:R-:W-:Y:S01]  /*7cc0*/  IMAD.WIDE R150, R140, 0x4, R106.reuse ;  /* 0x000000048c967825 */ /* 0x110fe200078e026a */
[----:B------:R4:W-:Y:S01]  /*7cd0*/  STL.64 [R1+0xa88], R148 ;  /* 0x000a889401007387 */ /* 0x0009e20000100a00 */
[----:B------:R-:W1:Y:S01]  /*7ce0*/  LDCU UR20, c[0x0][0x3b0] ;  /* 0x00007600ff1477ac */ /* 0x000e620008000800 */
[----:B------:R-:W3:Y:S01]  /*7cf0*/  LDC R144, c[0x0][0x3a0] ;  /* 0x0000e800ff907b82 */ /* 0x000ee20000000800 */
[--C-:B------:R-:W-:Y:S01]  /*7d00*/  IMAD.WIDE R146, R139, 0x4, R106.reuse ;  /* 0x000000048b927825 */ /* 0x100fe200078e026a */
[----:B------:R2:W-:Y:S01]  /*7d10*/  STL.64 [R1+0xb38], R150 ;  /* 0x000b389601007387 */ /* 0x0005e20000100a00 */
[----:B------:R-:W1:Y:S02]  /*7d20*/  LDCU UR19, c[0x0][0x3b0] ;  /* 0x00007600ff1377ac */ /* 0x000e640008000800 */
[----:B------:R-:W-:Y:S01]  /*7d30*/  IMAD R27, R27, UR35, RZ ;  /* 0x000000231b1b7c24 */ /* 0x000fe2000f8e02ff */
[----:B------:R1:W-:Y:S01]  /*7d40*/  STL.64 [R1+0x990], R146 ;  /* 0x0009909201007387 */ /* 0x0003e20000100a00 */
[----:B------:R-:W-:Y:S01]  /*7d50*/  IMAD R26, R14, UR33, RZ ;  /* 0x000000210e1a7c24 */ /* 0x000fe2000f8e02ff */
[----:B------:R-:W3:Y:S01]  /*7d60*/  LDCU UR18, c[0x0][0x3b0] ;  /* 0x00007600ff1277ac */ /* 0x000ee20008000800 */
[----:B------:R-:W-:Y:S01]  /*7d70*/  IMAD R25, R25, UR32, RZ ;  /* 0x0000002019197c24 */ /* 0x000fe2000f8e02ff */
[----:B------:R-:W3:Y:S01]  /*7d80*/  LDC R145, c[0x0][0x3a0] ;  /* 0x0000e800ff917b82 */ /* 0x000ee20000000800 */
[--C-:B----4-:R-:W-:Y:S01]  /*7d90*/  IMAD.WIDE R148, R126, 0x4, R106.reuse ;  /* 0x000000047e947825 */ /* 0x110fe200078e026a */
[----:B------:R-:W4:Y:S03]  /*7da0*/  LDCU UR17, c[0x0][0x3b0] ;  /* 0x00007600ff1177ac */ /* 0x000f260008000800 */
[--C-:B--2---:R-:W-:Y:S01]  /*7db0*/  IMAD.WIDE R150, R127, 0x4, R106.reuse ;  /* 0x000000047f967825 */ /* 0x104fe200078e026a */
[----:B------:R2:W-:Y:S01]  /*7dc0*/  STL.64 [R1+0xd38], R148 ;  /* 0x000d389401007387 */ /* 0x0005e20000100a00 */
[----:B------:R-:W3:Y:S02]  /*7dd0*/  LDCU UR16, c[0x0][0x3b0] ;  /* 0x00007600ff1077ac */ /* 0x000ee40008000800 */
[----:B-1----:R-:W-:Y:S01]  /*7de0*/  IMAD.WIDE R146, R128, 0x4, R106 ;  /* 0x0000000480927825 */ /* 0x002fe200078e026a */
[----:B------:R1:W-:Y:S01]  /*7df0*/  STL.64 [R1+0xe38], R150 ;  /* 0x000e389601007387 */ /* 0x0003e20000100a00 */
[----:B------:R-:W3:Y:S02]  /*7e00*/  LDCU UR11, c[0x0][0x3b0] ;  /* 0x00007600ff0b77ac */ /* 0x000ee40008000800 */
[----:B------:R-:W-:Y:S01]  /*7e10*/  IMAD R24, R18, UR31, RZ ;  /* 0x0000001f12187c24 */ /* 0x000fe2000f8e02ff */
[----:B------:R4:W-:Y:S01]  /*7e20*/  STL.64 [R1+0xf38], R146 ;  /* 0x000f389201007387 */ /* 0x0009e20000100a00 */
[----:B------:R-:W-:Y:S01]  /*7e30*/  IMAD R23, R23, UR30, RZ ;  /* 0x0000001e17177c24 */ /* 0x000fe2000f8e02ff */
[----:B------:R-:W3:Y:S01]  /*7e40*/  LDCU.64 UR6, c[0x0][0x358] ;  /* 0x00006b00ff0677ac */ /* 0x000ee20008000a00 */
[----:B------:R-:W-:-:S02]  /*7e50*/  IMAD R22, R20, UR29, RZ ;  /* 0x0000001d14167c24 */ /* 0x000fc4000f8e02ff */
[--C-:B--2---:R-:W-:Y:S01]  /*7e60*/  IMAD.WIDE R148, R129, 0x4, R106.reuse ;  /* 0x0000000481947825 */ /* 0x104fe200078e026a */
[----:B------:R-:W-:Y:S02]  /*7e70*/  UMOV UR5, 0x400 ;  /* 0x0000040000057882 */ /* 0x000fe40000000000 */
[----:B------:R-:W-:Y:S01]  /*7e80*/  ULEA UR77, UR77, UR5, 0x18 ;  /* 0x000000054d4d7291 */ /* 0x000fe2000f8ec0ff */
[--C-:B-1----:R-:W-:Y:S01]  /*7e90*/  IMAD.WIDE R150, R130, 0x4, R106.reuse ;  /* 0x0000000482967825 */ /* 0x102fe200078e026a */
[----:B------:R1:W-:Y:S03]  /*7ea0*/  STL.64 [R1+0x1038], R148 ;  /* 0x0010389401007387 */ /* 0x0003e60000100a00 */
[----:B----4-:R-:W-:Y:S01]  /*7eb0*/  IMAD.WIDE R146, R131, 0x4, R106 ;  /* 0x0000000483927825 */ /* 0x010fe200078e026a */
[----:B------:R2:W-:Y:S03]  /*7ec0*/  STL.64 [R1+0x1138], R150 ;  /* 0x0011389601007387 */ /* 0x0005e60000100a00 */
[----:B------:R-:W-:Y:S01]  /*7ed0*/  IMAD R21, R21, UR28, RZ ;  /* 0x0000001c15157c24 */ /* 0x000fe2000f8e02ff */
[----:B------:R4:W-:Y:S01]  /*7ee0*/  STL.64 [R1+0x1238], R146 ;  /* 0x0012389201007387 */ /* 0x0009e20000100a00 */
[----:B------:R-:W-:-:S02]  /*7ef0*/  IMAD R20, R163, UR23, RZ ;  /* 0x00000017a3147c24 */ /* 0x000fc4000f8e02ff */
[----:B------:R-:W-:Y:S02]  /*7f00*/  IMAD R19, R19, UR21, RZ ;  /* 0x0000001513137c24 */ /* 0x000fe4000f8e02ff */
[----:B-1----:R-:W-:-:S04]  /*7f10*/  IMAD.WIDE R148, R132, 0x4, R106 ;  /* 0x0000000484947825 */ /* 0x002fc800078e026a */
[--C-:B--2---:R-:W-:Y:S01]  /*7f20*/  IMAD.WIDE R150, R133, 0x4, R106.reuse ;  /* 0x0000000485967825 */ /* 0x104fe200078e026a */
[----:B------:R1:W-:Y:S03]  /*7f30*/  STL.64 [R1+0x1338], R148 ;  /* 0x0013389401007387 */ /* 0x0003e60000100a00 */
[----:B----4-:R-:W-:Y:S01]  /*7f40*/  IMAD.WIDE R146, R134, 0x4, R106 ;  /* 0x0000000486927825 */ /* 0x010fe200078e026a */
[----:B------:R2:W-:Y:S03]  /*7f50*/  STL.64 [R1+0x1438], R150 ;  /* 0x0014389601007387 */ /* 0x0005e60000100a00 */
[----:B------:R-:W-:Y:S01]  /*7f60*/  IMAD R18, R169, UR20, RZ ;  /* 0x00000014a9127c24 */ /* 0x000fe2000f8e02ff */
[----:B------:R4:W-:Y:S01]  /*7f70*/  STL.64 [R1+0x1538], R146 ;  /* 0x0015389201007387 */ /* 0x0009e20000100a00 */
[----:B------:R-:W-:-:S02]  /*7f80*/  IMAD R17, R17, UR19, RZ ;  /* 0x0000001311117c24 */ /* 0x000fc4000f8e02ff */
[----:B---3--:R-:W-:Y:S02]  /*7f90*/  IMAD R16, R16, UR18, RZ ;  /* 0x0000001210107c24 */ /* 0x008fe4000f8e02ff */
        /* <DEDUP_REMOVED lines=12> */
[----:B---3--:R-:W-:Y:S01]  /*8060*/  IMAD.WIDE R146, R124, 0x4, R106 ;  /* 0x000000047c927825 */ /* 0x008fe200078e026a */
[----:B------:R2:W-:Y:S03]  /*8070*/  STL.64 [R1+0xaa8], R150 ;  /* 0x000aa89601007387 */ /* 0x0005e60000100a00 */
[----:B------:R-:W-:Y:S01]  /*8080*/  IMAD R10, R10, UR11, RZ ;  /* 0x0000000b0a0a7c24 */ /* 0x000fe2000f8e02ff */
[----:B------:R3:W-:Y:S01]  /*8090*/  STL.64 [R1+0xab8], R146 ;  /* 0x000ab89201007387 */ /* 0x0007e20000100a00 */
[----:B------:R-:W-:Y:S01]  /*80a0*/  IMAD.WIDE R170, R168, 0x4, R2 ;  /* 0x00000004a8aa7825 */ /* 0x000fe200078e0202 */
[----:B------:R-:W4:Y:S03]  /*80b0*/  LDCU.64 UR10, c[0x0][0x3a8] ;  /* 0x00007500ff0a77ac */ /* 0x000f260008000a00 */
[----:B-1----:R-:W-:-:S04]  /*80c0*/  IMAD.WIDE R148, R123, 0x4, R106 ;  /* 0x000000047b947825 */ /* 0x002fc800078e026a */
[--C-:B--2---:R-:W-:Y:S01]  /*80d0*/  IMAD.WIDE R150, R122, 0x4, R106.reuse ;  /* 0x000000047a967825 */ /* 0x104fe200078e026a */
[----:B------:R1:W-:Y:S03]  /*80e0*/  STL.64 [R1+0xac8], R148 ;  /* 0x000ac89401007387 */ /* 0x0003e60000100a00 */
[----:B---3--:R-:W-:Y:S01]  /*80f0*/  IMAD.WIDE R146, R121, 0x4, R106 ;  /* 0x0000000479927825 */ /* 0x008fe200078e026a */
[----:B------:R2:W-:Y:S03]  /*8100*/  STL.64 [R1+0xa60], R150 ;  /* 0x000a609601007387 */ /* 0x0005e60000100a00 */
[----:B------:R-:W-:Y:S01]  /*8110*/  IMAD.WIDE R168, R168, 0x4, R8 ;  /* 0x00000004a8a87825 */ /* 0x000fe200078e0208 */
[----:B------:R3:W-:Y:S03]  /*8120*/  STL.64 [R1+0xa50], R146 ;  /* 0x000a509201007387 */ /* 0x0007e60000100a00 */
[----:B------:R-:W-:-:S02]  /*8130*/  IMAD R154, R6, 0x1e, RZ ;  /* 0x0000001e069a7824 */ /* 0x000fc400078e02ff */
[----:B-1----:R-:W-:-:S04]  /*8140*/  IMAD.WIDE R148, R120, 0x4, R106 ;  /* 0x0000000478947825 */ /* 0x002fc800078e026a */
[--C-:B--2---:R-:W-:Y:S01]  /*8150*/  IMAD.WIDE R150, R119, 0x4, R106.reuse ;  /* 0x0000000477967825 */ /* 0x104fe200078e026a */
[----:B------:R1:W-:Y:S03]  /*8160*/  STL.64 [R1+0xa40], R148 ;  /* 0x000a409401007387 */ /* 0x0003e60000100a00 */
[----:B---3--:R-:W-:Y:S01]  /*8170*/  IMAD.WIDE R146, R118, 0x4, R106 ;  /* 0x0000000476927825 */ /* 0x008fe200078e026a */
[----:B------:R2:W-:Y:S03]  /*8180*/  STL.64 [R1+0xb18], R150 ;  /* 0x000b189601007387 */ /* 0x0005e60000100a00 */
[C---:B------:R-:W-:Y:S01]  /*8190*/  IMAD.WIDE R152, R154.reuse, 0x4, R2 ;  /* 0x000000049a987825 */ /* 0x040fe200078e0202 */
[----:B------:R3:W-:Y:S03]  /*81a0*/  STL.64 [R1+0xb58], R146 ;  /* 0x000b589201007387 */ /* 0x0007e60000100a00 */
[----:B------:R-:W-:-:S04]  /*81b0*/  IMAD.WIDE R154, R154, 0x4, R8 ;  /* 0x000000049a9a7825 */ /* 0x000fc800078e0208 */
[----:B-1----:R-:W-:-:S04]  /*81c0*/  IMAD.WIDE R148, R117, 0x4, R106 ;  /* 0x0000000475947825 */ /* 0x002fc800078e026a */
[--C-:B--2---:R-:W-:Y:S01]  /*81d0*/  IMAD.WIDE R150, R116, 0x4, R106.reuse ;  /* 0x0000000474967825 */ /* 0x104fe200078e026a */
[----:B------:R1:W-:Y:S03]  /*81e0*/  STL.64 [R1+0xb78], R148 ;  /* 0x000b789401007387 */ /* 0x0003e60000100a00 */
[----:B---3--:R-:W-:Y:S01]  /*81f0*/  IMAD.WIDE R146, R115, 0x4, R106 ;  /* 0x0000000473927825 */ /* 0x008fe200078e026a */
[----:B------:R2:W-:Y:S03]  /*8200*/  STL.64 [R1+0x9f8], R150 ;  /* 0x0009f89601007387 */ /* 0x0005e60000100a00 */
[----:B------:R-:W-:Y:S01]  /*8210*/  IMAD R158, R6, 0x22, RZ ;  /* 0x00000022069e7824 */ /* 0x000fe200078e02ff */
[----:B------:R3:W-:Y:S01]  /*8220*/  STL.64 [R1+0x9e8], R146 ;  /* 0x0009e89201007387 */ /* 0x0007e20000100a00 */
[----:B------:R-:W-:-:S04]  /*8230*/  IMAD.WIDE R182, R180, 0x4, R2 ;  /* 0x00000004b4b67825 */ /* 0x000fc800078e0202 */
        /* <DEDUP_REMOVED lines=117> */
[C---:B------:R-:W-:Y:S01]  /*8990*/  IMAD R176, R6.reuse, 0x2f, RZ ;  /* 0x0000002f06b07824 */ /* 0x040fe200078e02ff */
[----:B------:R3:W-:Y:S01]  /*89a0*/  STL.64 [R1+0x1218], R146 ;  /* 0x0012189201007387 */ /* 0x0007e20000100a00 */
[----:B------:R-:W-:-:S02]  /*89b0*/  IMAD R160, R6, 0x33, RZ ;  /* 0x0000003306a07824 */ /* 0x000fc400078e02ff */
        /* <DEDUP_REMOVED lines=16> */
[----:B-1----:R-:W-:-:S04]  /*8ac0*/  IMAD.WIDE R148, R83, 0x4, R106 ;  /* 0x0000000453947825 */ /* 0x002fc800078e026a */
[--C-:B--2---:R-:W-:Y:S01]  /*8ad0*/  IMAD.WIDE R150, R84, 0x4, R106.reuse ;  /* 0x0000000454967825 */ /* 0x104fe200078e026a */
[----:B------:R1:W-:Y:S03]  /*8ae0*/  STL.64 [R1+0x1318], R148 ;  /* 0x0013189401007387 */ /* 0x0003e60000100a00 */
[--C-:B---3--:R-:W-:Y:S01]  /*8af0*/  IMAD.WIDE R146, R85, 0x4, R106.reuse ;  /* 0x0000000455927825 */ /* 0x108fe200078e026a */
[----:B------:R2:W-:Y:S04]  /*8b00*/  STL.64 [R1+0x1358], R150 ;  /* 0x0013589601007387 */ /* 0x0005e80000100a00 */
[----:B------:R3:W-:Y:S01]  /*8b10*/  STL.64 [R1+0x1378], R146 ;  /* 0x0013789201007387 */ /* 0x0007e20000100a00 */
        /* <DEDUP_REMOVED lines=88> */
[----:B------:R-:W-:Y:S04]  /*90a0*/  STL.64 [R1+0x19c0], R150 ;  /* 0x0019c09601007387 */ /* 0x000fe80000100a00 */
[----:B------:R2:W-:Y:S01]  /*90b0*/  STL.64 [R1+0x19b8], R146 ;  /* 0x0019b89201007387 */ /* 0x0005e20000100a00 */
[----:B-1----:R-:W-:-:S04]  /*90c0*/  IMAD.WIDE R148, R5, 0x4, R106 ;  /* 0x0000000405947825 */ /* 0x002fc800078e026a */
[----:B------:R-:W-:Y:S01]  /*90d0*/  IMAD.WIDE R106, R0, 0x4, R106 ;  /* 0x00000004006a7825 */ /* 0x000fe200078e026a */
[----:B------:R1:W-:Y:S03]  /*90e0*/  STL.64 [R1+0x19b0], R148 ;  /* 0x0019b09401007387 */ /* 0x0003e60000100a00 */
[--C-:B--2---:R-:W-:Y:S01]  /*90f0*/  IMAD.WIDE R146, R140, 0x4, R90.reuse ;  /* 0x000000048c927825 */ /* 0x104fe200078e025a */
[----:B------:R2:W-:Y:S03]  /*9100*/  STL.64 [R1+0x1980], R106 ;  /* 0x0019806a01007387 */ /* 0x0005e60000100a00 */
[----:B------:R-:W-:Y:S01]  /*9110*/  IMAD R150, R6, 0x1a, RZ ;  /* 0x0000001a06967824 */ /* 0x000fe200078e02ff */
        /* <DEDUP_REMOVED lines=250> */
[----:B---3--:R-:W-:Y:S01]  /*a0c0*/  IMAD.WIDE R146, R0, 0x4, R90 ;  /* 0x0000000400927825 */ /* 0x008fe200078e025a */
[----:B------:R2:W-:Y:S03]  /*a0d0*/  STL.64 [R1+0x1978], R106 ;  /* 0x0019786a01007387 */ /* 0x0005e60000100a00 */
[----:B------:R-:W-:Y:S01]  /*a0e0*/  IMAD.WIDE R90, R140, 0x4, R72 ;  /* 0x000000048c5a7825 */ /* 0x000fe200078e0248 */
[----:B------:R3:W-:Y:S04]  /*a0f0*/  STL.64 [R1+0x1938], R146 ;  /* 0x0019389201007387 */ /* 0x0007e80000100a00 */
[----:B------:R4:W-:Y:S01]  /*a100*/  STL.64 [R1+0xa20], R90 ;  /* 0x000a205a01007387 */ /* 0x0009e20000100a00 */
[----:B-1----:R-:W-:-:S04]  /*a110*/  IMAD.WIDE R148, R150, 0x4, R2 ;  /* 0x0000000496947825 */ /* 0x002fc800078e0202 */
[----:B--2---:R-:W-:-:S04]  /*a120*/  IMAD.WIDE R106, R139, 0x4, R72 ;  /* 0x000000048b6a7825 */ /* 0x004fc800078e0248 */
[--C-:B---3--:R-:W-:Y:S01]  /*a130*/  IMAD.WIDE R146, R126, 0x4, R72.reuse ;  /* 0x000000047e927825 */ /* 0x108fe200078e0248 */
[----:B------:R1:W-:Y:S03]  /*a140*/  STL.64 [R1+0x980], R106 ;  /* 0x0009806a01007387 */ /* 0x0003e60000100a00 */
[----:B----4-:R-:W-:Y:S01]  /*a150*/  IMAD.WIDE R90, R127, 0x4, R72 ;  /* 0x000000047f5a7825 */ /* 0x010fe200078e0248 */
        /* <DEDUP_REMOVED lines=248> */
[--C-:B------:R-:W-:Y:S01]  /*b0e0*/  IMAD.WIDE R72, R139, 0x4, R28.reuse ;  /* 0x000000048b487825 */ /* 0x100fe200078e021c */
[----:B------:R3:W-:Y:S03]  /*b0f0*/  STL.64 [R1+0x1928], R90 ;  /* 0x0019285a01007387 */ /* 0x0007e60000100a00 */
[----:B-1----:R-:W-:-:S04]  /*b100*/  IMAD.WIDE R106, R140, 0x4, R28 ;  /* 0x000000048c6a7825 */ /* 0x002fc800078e021c */
[----:B--2---:R-:W-:Y:S01]  /*b110*/  IMAD R146, R6, 0x16, RZ ;  /* 0x0000001606927824 */ /* 0x004fe200078e02ff */
[----:B------:R1:W-:Y:S01]  /*b120*/  STL.64 [R1+0xa18], R106 ;  /* 0x000a186a01007387 */ /* 0x0003e20000100a00 */
[----:B---3--:R-:W-:-:S03]  /*b130*/  IMAD.WIDE R90, R126, 0x4, R28 ;  /* 0x000000047e5a7825 */ /* 0x008fc600078e021c */
[----:B------:R2:W-:Y:S04]  /*b140*/  STL.64 [R1+0x978], R72 ;  /* 0x0009784801007387 */ /* 0x0005e80000100a00 */
[----:B------:R3:W-:Y:S01]  /*b150*/  STL.64 [R1+0xd50], R90 ;  /* 0x000d505a01007387 */ /* 0x0007e20000100a00 */
[----:B-1----:R-:W-:-:S04]  /*b160*/  IMAD.WIDE R106, R127, 0x4, R28 ;  /* 0x000000047f6a7825 */ /* 0x002fc800078e021c */
[--C-:B--2---:R-:W-:Y:S01]  /*b170*/  IMAD.WIDE R72, R128, 0x4, R28.reuse ;  /* 0x0000000480487825 */ /* 0x104fe200078e021c */
[----:B------:R1:W-:Y:S03]  /*b180*/  STL.64 [R1+0xe50], R106 ;  /* 0x000e506a01007387 */ /* 0x0003e60000100a00 */
[--C-:B---3--:R-:W-:Y:S01]  /*b190*/  IMAD.WIDE R90, R129, 0x4, R28.reuse ;  /* 0x00000004815a7825 */ /* 0x108fe200078e021c */
[----:B------:R2:W-:Y:S03]  /*b1a0*/  STL.64 [R1+0xf50], R72 ;  /* 0x000f504801007387 */ /* 0x0005e60000100a00 */
[----:B------:R-:W-:Y:S01]  /*b1b0*/  IMAD R128, R6, 0x34, RZ ;  /* 0x0000003406807824 */ /* 0x000fe200078e02ff */
[----:B------:R3:W-:Y:S01]  /*b1c0*/  STL.64 [R1+0x1050], R90 ;  /* 0x0010505a01007387 */ /* 0x0007e20000100a00 */
        /* <DEDUP_REMOVED lines=52> */
[----:B------:R2:W-:Y:S01]  /*b510*/  STL.64 [R1+0xbd0], R72 ;  /* 0x000bd04801007387 */ /* 0x0005e20000100a00 */
[----:B------:R-:W3:Y:S02]  /*b520*/  LDC R114, c[0x0][0x3a0] ;  /* 0x0000e800ff727b82 */ /* 0x000ee40000000800 */
[----:B------:R-:W-:Y:S01]  /*b530*/  IMAD.SHL.U32 R115, R252, 0x4, RZ ;  /* 0x00000004fc737824 */ /* 0x000fe200078e00ff */
[----:B------:R4:W-:Y:S01]  /*b540*/  STL.64 [R1+0xbf0], R90 ;  /* 0x000bf05a01007387 */ /* 0x0009e20000100a00 */
[----:B------:R-:W-:-:S04]  /*b550*/  IMAD.WIDE R120, R122, 0x4, R2 ;  /* 0x000000047a787825 */ /* 0x000fc800078e0202 */
[--C-:B-1----:R-:W-:Y:S02]  /*b560*/  IMAD.WIDE R106, R113, 0x4, R28.reuse ;  /* 0x00000004716a7825 */ /* 0x102fe400078e021c */
[----:B------:R-:W1:Y:S02]  /*b570*/  LDC R113, c[0x0][0x3a0] ;  /* 0x0000e800ff717b82 */ /* 0x000e640000000800 */
[--C-:B--2---:R-:W-:Y:S01]  /*b580*/  IMAD.WIDE R72, R112, 0x4, R28.reuse ;  /* 0x0000000470487825 */ /* 0x104fe200078e021c */
[----:B------:R2:W-:Y:S03]  /*b590*/  STL.64 [R1+0x9b8], R106 ;  /* 0x0009b86a01007387 */ /* 0x0005e60000100a00 */
[----:B----4-:R-:W-:Y:S01]  /*b5a0*/  IMAD.WIDE R90, R111, 0x4, R28 ;  /* 0x000000046f5a7825 */ /* 0x010fe200078e021c */
[----:B------:R4:W-:Y:S01]  /*b5b0*/  STL.64 [R1+0x998], R72 ;  /* 0x0009984801007387 */ /* 0x0009e20000100a00 */
[----:B------:R-:W1:Y:S02]  /*b5c0*/  LDC R112, c[0x0][0x3a0] ;  /* 0x0000e800ff707b82 */ /* 0x000e640000000800 */
[----:B------:R-:W-:Y:S01]  /*b5d0*/  IMAD.WIDE R122, R122, 0x4, R8 ;  /* 0x000000047a7a7825 */ /* 0x000fe200078e0208 */
[----:B------:R4:W-:Y:S03]  /*b5e0*/  STL.64 [R1+0x970], R90 ;  /* 0x0009705a01007387 */ /* 0x0009e60000100a00 */
[----:B------:R-:W-:-:S02]  /*b5f0*/  IMAD R116, R6, 0x36, RZ ;  /* 0x0000003606747824 */ /* 0x000fc400078e02ff */
[----:B--2---:R-:W-:-:S04]  /*b600*/  IMAD.WIDE R106, R34, 0x4, R28 ;  /* 0x00000004226a7825 */ /* 0x004fc800078e021c */
[--C-:B----4-:R-:W-:Y:S01]  /*b610*/  IMAD.WIDE R72, R35, 0x4, R28.reuse ;  /* 0x0000000423487825 */ /* 0x110fe200078e021c */
[----:B------:R-:W-:Y:S03]  /*b620*/  STL.64 [R1+0xc90], R106 ;  /* 0x000c906a01007387 */ /* 0x000fe60000100a00 */
[--C-:B------:R-:W-:Y:S01]  /*b630*/  IMAD.WIDE R90, R36, 0x4, R28.reuse ;  /* 0x00000004245a7825 */ /* 0x100fe200078e021c */
[----:B------:R2:W-:Y:S03]  /*b640*/  STL.64 [R1+0xcb0], R72 ;  /* 0x000cb04801007387 */ /* 0x0005e60000100a00 */
[--C-:B------:R-:W-:Y:S01]  /*b650*/  IMAD.WIDE R34, R37, 0x4, R28.reuse ;  /* 0x0000000425227825 */ /* 0x100fe200078e021c */
[----:B------:R4:W-:Y:S03]  /*b660*/  STL.64 [R1+0xcd0], R90 ;  /* 0x000cd05a01007387 */ /* 0x0009e60000100a00 */
[----:B------:R-:W-:Y:S01]  /*b670*/  IMAD.WIDE R36, R39, 0x4, R28 ;  /* 0x0000000427247825 */ /* 0x000fe200078e021c */
[----:B------:R3:W-:Y:S03]  /*b680*/  STL.64 [R1+0xcf0], R34 ;  /* 0x000cf02201007387 */ /* 0x0007e60000100a00 */
[----:B------:R-:W-:-:S04]  /*b690*/  IMAD.WIDE R118, R116, 0x4, R2 ;  /* 0x0000000474767825 */ /* 0x000fc800078e0202 */
[--C-:B--2---:R-:W-:Y:S01]  /*b6a0*/  IMAD.WIDE R72, R38, 0x4, R28.reuse ;  /* 0x0000000426487825 */ /* 0x104fe200078e021c */
[----:B----4-:R-:W2:Y:S03]  /*b6b0*/  LDC R90, c[0x0][0x3a0] ;  /* 0x0000e800ff5a7b82 */ /* 0x010ea60000000800 */
[--C-:B------:R-:W-:Y:S01]  /*b6c0*/  IMAD.WIDE R38, R41, 0x4, R28.reuse ;  /* 0x0000000429267825 */ /* 0x100fe200078e021c */
[----:B------:R4:W-:Y:S03]  /*b6d0*/  STL.64 [R1+0xd10], R72 ;  /* 0x000d104801007387 */ /* 0x0009e60000100a00 */
[----:B---3--:R-:W-:Y:S01]  /*b6e0*/  IMAD.WIDE R34, R40, 0x4, R28 ;  /* 0x0000000428227825 */ /* 0x008fe200078e021c */
[----:B------:R3:W-:Y:S01]  /*b6f0*/  STL.64 [R1+0xd30], R36 ;  /* 0x000d302401007387 */ /* 0x0007e20000100a00 */
[----:B------:R-:W1:Y:S02]  /*b700*/  LDC R91, c[0x0][0x3a0] ;  /* 0x0000e800ff5b7b82 */ /* 0x000e640000000800 */
[----:B------:R-:W-:Y:S01]  /*b710*/  IMAD.SHL.U32 R40, R6, 0x20, RZ ;  /* 0x0000002006287824 */ /* 0x000fe200078e00ff */
[----:B------:R3:W-:Y:S01]  /*b720*/  STL.64 [R1+0xd70], R34 ;  /* 0x000d702201007387 */ /* 0x0007e20000100a00 */
[----:B------:R-:W-:-:S03]  /*b730*/  IMAD.WIDE R116, R116, 0x4, R8 ;  /* 0x0000000474747825 */ /* 0x000fc600078e0208 */
[----:B------:R3:W-:Y:S01]  /*b740*/  STL.64 [R1+0xd90], R38 ;  /* 0x000d902601007387 */ /* 0x0007e20000100a00 */
[----:B----4-:R-:W-:Y:S02]  /*b750*/  IMAD R72, R6, 0x15, RZ ;  /* 0x0000001506487824 */ /* 0x010fe400078e02ff */
[----:B---3--:R-:W-:-:S04]  /*b760*/  IMAD.WIDE R36, R42, 0x4, R28 ;  /* 0x000000042a247825 */ /* 0x008fc800078e021c */
[--C-:B------:R-:W-:Y:S01]  /*b770*/  IMAD.WIDE R34, R43, 0x4, R28.reuse ;  /* 0x000000042b227825 */ /* 0x100fe200078e021c */
[----:B------:R3:W-:Y:S03]  /*b780*/  STL.64 [R1+0xdb0], R36 ;  /* 0x000db02401007387 */ /* 0x0007e60000100a00 */
[----:B------:R-:W-:Y:S01]  /*b790*/  IMAD.WIDE R38, R44, 0x4, R28 ;  /* 0x000000042c267825 */ /* 0x000fe200078e021c */
[----:B------:R4:W-:Y:S03]  /*b7a0*/  STL.64 [R1+0xdd0], R34 ;  /* 0x000dd02201007387 */ /* 0x0009e60000100a00 */
[----:B------:R-:W-:Y:S01]  /*b7b0*/  IMAD R44, R6, 0x24, RZ ;  /* 0x00000024062c7824 */ /* 0x000fe200078e02ff */
[----:B------:R2:W-:Y:S03]  /*b7c0*/  STL.64 [R1+0xdf0], R38 ;  /* 0x000df02601007387 */ /* 0x0005e60000100a00 */
[----:B------:R-:W-:-:S04]  /*b7d0*/  IMAD.WIDE R42, R44, 0x4, R2 ;  /* 0x000000042c2a7825 */ /* 0x000fc800078e0202 */
[----:B---3--:R-:W-:-:S04]  /*b7e0*/  IMAD.WIDE R36, R45, 0x4, R28 ;  /* 0x000000042d247825 */ /* 0x008fc800078e021c */
[--C-:B----4-:R-:W-:Y:S01]  /*b7f0*/  IMAD.WIDE R34, R46, 0x4, R28.reuse ;  /* 0x000000042e227825 */ /* 0x110fe200078e021c */
[----:B------:R3:W-:Y:S01]  /*b800*/  STL.64 [R1+0xe10], R36 ;  /* 0x000e102401007387 */ /* 0x0007e20000100a00 */
[----:B------:R-:W4:Y:S02]  /*b810*/  LDC R46, c[0x0][0x3a0] ;  /* 0x0000e800ff2e7b82 */ /* 0x000f240000000800 */
[----:B--2---:R-:W-:Y:S01]  /*b820*/  IMAD.WIDE R38, R47, 0x4, R28 ;  /* 0x000000042f267825 */ /* 0x004fe200078e021c */
[----:B------:R2:W-:Y:S03]  /*b830*/  STL.64 [R1+0xe30], R34 ;  /* 0x000e302201007387 */ /* 0x0005e60000100a00 */
[----:B------:R-:W-:Y:S01]  /*b840*/  IMAD.WIDE R44, R44, 0x4, R8 ;  /* 0x000000042c2c7825 */ /* 0x000fe200078e0208 */
[----:B------:R1:W-:Y:S03]  /*b850*/  STL.64 [R1+0xe70], R38 ;  /* 0x000e702601007387 */ /* 0x0003e60000100a00 */
[----:B---3--:R-:W-:-:S04]  /*b860*/  IMAD.WIDE R36, R48, 0x4, R28 ;  /* 0x0000000430247825 */ /* 0x008fc800078e021c */
[--C-:B--2---:R-:W-:Y:S01]  /*b870*/  IMAD.WIDE R34, R49, 0x4, R28.reuse ;  /* 0x0000000431227825 */ /* 0x104fe200078e021c */
[----:B------:R2:W-:Y:S03]  /*b880*/  STL.64 [R1+0xe90], R36 ;  /* 0x000e902401007387 */ /* 0x0005e60000100a00 */
[--C-:B-1----:R-:W-:Y:S01]  /*b890*/  IMAD.WIDE R38, R50, 0x4, R28.reuse ;  /* 0x0000000432267825 */ /* 0x102fe200078e021c */
[----:B------:R1:W-:Y:S01]  /*b8a0*/  STL.64 [R1+0xeb0], R34 ;  /* 0x000eb02201007387 */ /* 0x0003e20000100a00 */
[----:B------:R-:W3:Y:S02]  /*b8b0*/  LDC R50, c[0x0][0x3a0] ;  /* 0x0000e800ff327b82 */ /* 0x000ee40000000800 */
[----:B------:R-:W-:Y:S01]  /*b8c0*/  IMAD R48, R6, 0x28, RZ ;  /* 0x0000002806307824 */ /* 0x000fe200078e02ff */
[----:B------:R1:W-:Y:S01]  /*b8d0*/  STL.64 [R1+0xed0], R38 ;  /* 0x000ed02601007387 */ /* 0x0003e20000100a00 */
[----:B--2---:R-:W-:-:S04]  /*b8e0*/  IMAD.WIDE R36, R51, 0x4, R28 ;  /* 0x0000000433247825 */ /* 0x004fc800078e021c */
[----:B------:R-:W2:Y:S01]  /*b8f0*/  LDC R51, c[0x0][0x3a0] ;  /* 0x0000e800ff337b82 */ /* 0x000ea20000000800 */
[--C-:B-1----:R-:W-:Y:S01]  /*b900*/  IMAD.WIDE R34, R52, 0x4, R28.reuse ;  /* 0x0000000434227825 */ /* 0x102fe200078e021c */
[----:B------:R1:W-:Y:S03]  /*b910*/  STL.64 [R1+0xef0], R36 ;  /* 0x000ef02401007387 */ /* 0x0003e60000100a00 */
[--C-:B------:R-:W-:Y:S01]  /*b920*/  IMAD.WIDE R38, R53, 0x4, R28.reuse ;  /* 0x0000000435267825 */ /* 0x100fe200078e021c */
[----:B------:R4:W-:Y:S02]  /*b930*/  STL.64 [R1+0xf10], R34 ;  /* 0x000f102201007387 */ /* 0x0009e40000100a00 */
[----:B------:R-:W2:Y:S02]  /*b940*/  LDC R52, c[0x0][0x3a0] ;  /* 0x0000e800ff347b82 */ /* 0x000ea40000000800 */
[----:B------:R4:W-:Y:S01]  /*b950*/  STL.64 [R1+0xf30], R38 ;  /* 0x000f302601007387 */ /* 0x0009e20000100a00 */
[----:B-1----:R-:W-:-:S05]  /*b960*/  IMAD.WIDE R36, R54, 0x4, R28 ;  /* 0x0000000436247825 */ /* 0x002fca00078e021c */
[----:B------:R-:W1:Y:S01]  /*b970*/  LDC R53, c[0x0][0x3a0] ;  /* 0x0000e800ff357b82 */ /* 0x000e620000000800 */
[--C-:B----4-:R-:W-:Y:S01]  /*b980*/  IMAD.WIDE R34, R55, 0x4, R28.reuse ;  /* 0x0000000437227825 */ /* 0x110fe200078e021c */
[----:B------:R4:W-:Y:S03]  /*b990*/  STL.64 [R1+0xf70], R36 ;  /* 0x000f702401007387 */ /* 0x0009e60000100a00 */
[--C-:B------:R-:W-:Y:S01]  /*b9a0*/  IMAD.WIDE R38, R56, 0x4, R28.reuse ;  /* 0x0000000438267825 */ /* 0x100fe200078e021c */
[----:B------:R3:W-:Y:S02]  /*b9b0*/  STL.64 [R1+0xf90], R34 ;  /* 0x000f902201007387 */ /* 0x0007e40000100a00 */
[----:B------:R-:W1:Y:S02]  /*b9c0*/  LDC R54, c[0x0][0x3a0] ;  /* 0x0000e800ff367b82 */ /* 0x000e640000000800 */
[----:B------:R3:W-:Y:S01]  /*b9d0*/  STL.64 [R1+0xfb0], R38 ;  /* 0x000fb02601007387 */ /* 0x0007e20000100a00 */
[----:B----4-:R-:W-:-:S04]  /*b9e0*/  IMAD.WIDE R36, R57, 0x4, R28 ;  /* 0x0000000439247825 */ /* 0x010fc800078e021c */
[--C-:B---3--:R-:W-:Y:S01]  /*b9f0*/  IMAD.WIDE R34, R58, 0x4, R28.reuse ;  /* 0x000000043a227825 */ /* 0x108fe200078e021c */
[----:B------:R3:W-:Y:S01]  /*ba00*/  STL.64 [R1+0xfd0], R36 ;  /* 0x000fd02401007387 */ /* 0x0007e20000100a00 */
[----:B------:R-:W4:Y:S02]  /*ba10*/  LDC R58, c[0x0][0x3a0] ;  /* 0x0000e800ff3a7b82 */ /* 0x000f240000000800 */
[--C-:B------:R-:W-:Y:S01]  /*ba20*/  IMAD.WIDE R38, R59, 0x4, R28.reuse ;  /* 0x000000043b267825 */ /* 0x100fe200078e021c */
[----:B------:R2:W-:Y:S04]  /*ba30*/  STL.64 [R1+0xff0], R34 ;  /* 0x000ff02201007387 */ /* 0x0005e80000100a00 */
[----:B------:R2:W-:Y:S01]  /*ba40*/  STL.64 [R1+0x1010], R38 ;  /* 0x0010102601007387 */ /* 0x0005e20000100a00 */
[----:B---3--:R-:W-:-:S04]  /*ba50*/  IMAD.WIDE R36, R60, 0x4, R28 ;  /* 0x000000043c247825 */ /* 0x008fc800078e021c */
[--C-:B--2---:R-:W-:Y:S01]  /*ba60*/  IMAD.WIDE R34, R61, 0x4, R28.reuse ;  /* 0x000000043d227825 */ /* 0x104fe200078e021c */
[----:B------:R2:W-:Y:S03]  /*ba70*/  STL.64 [R1+0x1030], R36 ;  /* 0x0010302401007387 */ /* 0x0005e60000100a00 */
[--C-:B------:R-:W-:Y:S01]  /*ba80*/  IMAD.WIDE R38, R62, 0x4, R28.reuse ;  /* 0x000000043e267825 */ /* 0x100fe200078e021c */
[----:B------:R3:W-:Y:S01]  /*ba90*/  STL.64 [R1+0x1070], R34 ;  /* 0x0010702201007387 */ /* 0x0007e20000100a00 */
[----:B------:R-:W1:Y:S02]  /*baa0*/  LDC R62, c[0x0][0x3a0] ;  /* 0x0000e800ff3e7b82 */ /* 0x000e640000000800 */
[----:B------:R-:W-:Y:S01]  /*bab0*/  IMAD R60, R6, 0x9, RZ ;  /* 0x00000009063c7824 */ /* 0x000fe200078e02ff */
[----:B------:R3:W-:Y:S01]  /*bac0*/  STL.64 [R1+0x1090], R38 ;  /* 0x0010902601007387 */ /* 0x0007e20000100a00 */
[----:B--2---:R-:W-:-:S04]  /*bad0*/  IMAD.WIDE R36, R63, 0x4, R28 ;  /* 0x000000043f247825 */ /* 0x004fc800078e021c */
[--C-:B---3--:R-:W-:Y:S01]  /*bae0*/  IMAD.WIDE R34, R64, 0x4, R28.reuse ;  /* 0x0000000440227825 */ /* 0x108fe200078e021c */
[----:B------:R2:W-:Y:S03]  /*baf0*/  STL.64 [R1+0x10b0], R36 ;  /* 0x0010b02401007387 */ /* 0x0005e60000100a00 */
[--C-:B------:R-:W-:Y:S01]  /*bb00*/  IMAD.WIDE R38, R65, 0x4, R28.reuse ;  /* 0x0000000441267825 */ /* 0x100fe200078e021c */
[----:B------:R3:W-:Y:S03]  /*bb10*/  STL.64 [R1+0x10d0], R34 ;  /* 0x0010d02201007387 */ /* 0x0007e60000100a00 */
[----:B------:R-:W-:Y:S01]  /*bb20*/  IMAD R64, R6, 0xd, RZ ;  /* 0x0000000d06407824 */ /* 0x000fe200078e02ff */
[----:B------:R4:W-:Y:S01]  /*bb30*/  STL.64 [R1+0x10f0], R38 ;  /* 0x0010f02601007387 */ /* 0x0009e20000100a00 */
[----:B--2---:R-:W-:-:S04]  /*bb40*/  IMAD.WIDE R36, R66, 0x4, R28 ;  /* 0x0000000442247825 */ /* 0x004fc800078e021c */
[--C-:B---3--:R-:W-:Y:S01]  /*bb50*/  IMAD.WIDE R34, R67, 0x4, R28.reuse ;  /* 0x0000000443227825 */ /* 0x108fe200078e021c */
[----:B------:R2:W-:Y:S03]  /*bb60*/  STL.64 [R1+0x1110], R36 ;  /* 0x0011102401007387 */ /* 0x0005e60000100a00 */
[----:B----4-:R-:W-:Y:S01]  /*bb70*/  IMAD.WIDE R38, R68, 0x4, R28 ;  /* 0x0000000444267825 */ /* 0x010fe200078e021c */
[----:B------:R3:W-:Y:S03]  /*bb80*/  STL.64 [R1+0x1130], R34 ;  /* 0x0011302201007387 */ /* 0x0007e60000100a00 */
[----:B------:R-:W-:Y:S01]  /*bb90*/  IMAD R68, R6, 0x11, RZ ;  /* 0x0000001106447824 */ /* 0x000fe200078e02ff */
[----:B------:R4:W-:Y:S03]  /*bba0*/  STL.64 [R1+0x1170], R38 ;  /* 0x0011702601007387 */ /* 0x0009e60000100a00 */
[----:B------:R-:W-:-:S04]  /*bbb0*/  IMAD.WIDE R66, R68, 0x4, R2 ;  /* 0x0000000444427825 */ /* 0x000fc800078e0202 */
[----:B--2---:R-:W-:-:S04]  /*bbc0*/  IMAD.WIDE R36, R69, 0x4, R28 ;  /* 0x0000000445247825 */ /* 0x004fc800078e021c */
[--C-:B---3--:R-:W-:Y:S01]  /*bbd0*/  IMAD.WIDE R34, R70, 0x4, R28.reuse ;  /* 0x0000000446227825 */ /* 0x108fe200078e021c */
[----:B------:R2:W-:Y:S01]  /*bbe0*/  STL.64 [R1+0x1190], R36 ;  /* 0x0011902401007387 */ /* 0x0005e20000100a00 */
[----:B------:R-:W3:Y:S02]  /*bbf0*/  LDC R70, c[0x0][0x3a0] ;  /* 0x0000e800ff467b82 */ /* 0x000ee40000000800 */
[----:B----4-:R-:W-:Y:S01]  /*bc00*/  IMAD.WIDE R38, R71, 0x4, R28 ;  /* 0x0000000447267825 */ /* 0x010fe200078e021c */
[----:B------:R4:W-:Y:S03]  /*bc10*/  STL.64 [R1+0x11b0], R34 ;  /* 0x0011b02201007387 */ /* 0x0009e60000100a00 */
[----:B------:R-:W-:Y:S01]  /*bc20*/  IMAD.WIDE R68, R68, 0x4, R8 ;  /* 0x0000000444447825 */ /* 0x000fe200078e0208 */
[----:B------:R1:W-:Y:S03]  /*bc30*/  STL.64 [R1+0x11d0], R38 ;  /* 0x0011d02601007387 */ /* 0x0003e60000100a00 */
[----:B--2---:R-:W-:-:S02]  /*bc40*/  IMAD.WIDE R36, R74, 0x4, R28 ;  /* 0x000000044a247825 */ /* 0x004fc400078e021c */
[----:B------:R-:W2:Y:S02]  /*bc50*/  LDC R74, c[0x0][0x3a0] ;  /* 0x0000e800ff4a7b82 */ /* 0x000ea40000000800 */
[--C-:B----4-:R-:W-:Y:S01]  /*bc60*/  IMAD.WIDE R34, R75, 0x4, R28.reuse ;  /* 0x000000044b227825 */ /* 0x110fe200078e021c */
[----:B------:R4:W-:Y:S03]  /*bc70*/  STL.64 [R1+0x11f0], R36 ;  /* 0x0011f02401007387 */ /* 0x0009e60000100a00 */
[--C-:B-1----:R-:W-:Y:S01]  /*bc80*/  IMAD.WIDE R38, R76, 0x4, R28.reuse ;  /* 0x000000044c267825 */ /* 0x102fe200078e021c */
[----:B------:R1:W-:Y:S03]  /*bc90*/  STL.64 [R1+0x1210], R34 ;  /* 0x0012102201007387 */ /* 0x0003e60000100a00 */
[----:B------:R-:W-:Y:S01]  /*bca0*/  IMAD R76, R6, 0x19, RZ ;  /* 0x00000019064c7824 */ /* 0x000fe200078e02ff */
[----:B------:R1:W-:Y:S01]  /*bcb0*/  STL.64 [R1+0x1230], R38 ;  /* 0x0012302601007387 */ /* 0x0003e20000100a00 */
[----:B----4-:R-:W-:-:S04]  /*bcc0*/  IMAD.WIDE R36, R77, 0x4, R28 ;  /* 0x000000044d247825 */ /* 0x010fc800078e021c */
[--C-:B-1----:R-:W-:Y:S01]  /*bcd0*/  IMAD.WIDE R34, R78, 0x4, R28.reuse ;  /* 0x000000044e227825 */ /* 0x102fe200078e021c */
[----:B------:R1:W-:Y:S01]  /*bce0*/  STL.64 [R1+0x1270], R36 ;  /* 0x0012702401007387 */ /* 0x0003e20000100a00 */
[----:B------:R-:W4:Y:S02]  /*bcf0*/  LDC R78, c[0x0][0x3a0] ;  /* 0x0000e800ff4e7b82 */ /* 0x000f240000000800 */
[--C-:B------:R-:W-:Y:S01]  /*bd00*/  IMAD.WIDE R38, R79, 0x4, R28.reuse ;  /* 0x000000044f267825 */ /* 0x100fe200078e021c */
[----:B------:R3:W-:Y:S04]  /*bd10*/  STL.64 [R1+0x1290], R34 ;  /* 0x0012902201007387 */ /* 0x0007e80000100a00 */
[----:B------:R3:W-:Y:S01]  /*bd20*/  STL.64 [R1+0x12b0], R38 ;  /* 0x0012b02601007387 */ /* 0x0007e20000100a00 */
[----:B-1----:R-:W-:-:S04]  /*bd30*/  IMAD.WIDE R36, R80, 0x4, R28 ;  /* 0x0000000450247825 */ /* 0x002fc800078e021c */
[--C-:B---3--:R-:W-:Y:S01]  /*bd40*/  IMAD.WIDE R34, R81, 0x4, R28.reuse ;  /* 0x0000000451227825 */ /* 0x108fe200078e021c */
[----:B------:R1:W-:Y:S03]  /*bd50*/  STL.64 [R1+0x12d0], R36 ;  /* 0x0012d02401007387 */ /* 0x0003e60000100a00 */
[--C-:B------:R-:W-:Y:S01]  /*bd60*/  IMAD.WIDE R38, R82, 0x4, R28.reuse ;  /* 0x0000000452267825 */ /* 0x100fe200078e021c */
[----:B------:R3:W-:Y:S03]  /*bd70*/  STL.64 [R1+0x12f0], R34 ;  /* 0x0012f02201007387 */ /* 0x0007e60000100a00 */
[----:B------:R-:W-:Y:S01]  /*bd80*/  IMAD R80, R6, 0x1d, RZ ;  /* 0x0000001d06507824 */ /* 0x000fe200078e02ff */
[----:B------:R2:W-:Y:S01]  /*bd90*/  STL.64 [R1+0x1310], R38 ;  /* 0x0013102601007387 */ /* 0x0005e20000100a00 */
[----:B-1----:R-:W-:-:S04]  /*bda0*/  IMAD.WIDE R36, R83, 0x4, R28 ;  /* 0x0000000453247825 */ /* 0x002fc800078e021c */
[--C-:B---3--:R-:W-:Y:S01]  /*bdb0*/  IMAD.WIDE R34, R84, 0x4, R28.reuse ;  /* 0x0000000454227825 */ /* 0x108fe200078e021c */
[----:B------:R1:W-:Y:S03]  /*bdc0*/  STL.64 [R1+0x1330], R36 ;  /* 0x0013302401007387 */ /* 0x0003e60000100a00 */
[----:B--2---:R-:W-:Y:S01]  /*bdd0*/  IMAD.WIDE R38, R85, 0x4, R28 ;  /* 0x0000000455267825 */ /* 0x004fe200078e021c */
[----:B------:R2:W-:Y:S03]  /*bde0*/  STL.64 [R1+0x1370], R34 ;  /* 0x0013702201007387 */ /* 0x0005e60000100a00 */
[----:B------:R-:W-:Y:S01]  /*bdf0*/  IMAD R84, R6, 0x21, RZ ;  /* 0x0000002106547824 */ /* 0x000fe200078e02ff */
[----:B------:R3:W-:Y:S03]  /*be00*/  STL.64 [R1+0x1390], R38 ;  /* 0x0013902601007387 */ /* 0x0007e60000100a00 */
[----:B------:R-:W-:-:S04]  /*be10*/  IMAD.WIDE R82, R84, 0x4, R2 ;  /* 0x0000000454527825 */ /* 0x000fc800078e0202 */
[--C-:B-1----:R-:W-:Y:S02]  /*be20*/  IMAD.WIDE R36, R86, 0x4, R28.reuse ;  /* 0x0000000456247825 */ /* 0x102fe400078e021c */
[----:B------:R-:W1:Y:S02]  /*be30*/  LDC R86, c[0x0][0x3a0] ;  /* 0x0000e800ff567b82 */ /* 0x000e640000000800 */
[--C-:B--2---:R-:W-:Y:S01]  /*be40*/  IMAD.WIDE R34, R87, 0x4, R28.reuse ;  /* 0x0000000457227825 */ /* 0x104fe200078e021c */
[----:B------:R2:W-:Y:S03]  /*be50*/  STL.64 [R1+0x13b0], R36 ;  /* 0x0013b02401007387 */ /* 0x0005e60000100a00 */
[----:B---3--:R-:W-:Y:S01]  /*be60*/  IMAD.WIDE R38, R88, 0x4, R28 ;  /* 0x0000000458267825 */ /* 0x008fe200078e021c */
[----:B------:R3:W-:Y:S03]  /*be70*/  STL.64 [R1+0x13d0], R34 ;  /* 0x0013d02201007387 */ /* 0x0007e60000100a00 */
[----:B------:R-:W-:Y:S01]  /*be80*/  IMAD.WIDE R84, R84, 0x4, R8 ;  /* 0x0000000454547825 */ /* 0x000fe200078e0208 */
[----:B------:R4:W-:Y:S03]  /*be90*/  STL.64 [R1+0x13f0], R38 ;  /* 0x0013f02601007387 */ /* 0x0009e60000100a00 */
[----:B------:R-:W-:-:S02]  /*bea0*/  IMAD R88, R6, 0x25, RZ ;  /* 0x0000002506587824 */ /* 0x000fc400078e02ff */
[----:B--2---:R-:W-:-:S04]  /*beb0*/  IMAD.WIDE R36, R89, 0x4, R28 ;  /* 0x0000000459247825 */ /* 0x004fc800078e021c */
[--C-:B---3--:R-:W-:Y:S01]  /*bec0*/  IMAD.WIDE R34, R92, 0x4, R28.reuse ;  /* 0x000000045c227825 */ /* 0x108fe200078e021c */
[----:B------:R2:W-:Y:S01]  /*bed0*/  STL.64 [R1+0x1410], R36 ;  /* 0x0014102401007387 */ /* 0x0005e20000100a00 */
[----:B------:R-:W3:Y:S02]  /*bee0*/  LDC R92, c[0x0][0x3a0] ;  /* 0x0000e800ff5c7b82 */ /* 0x000ee40000000800 */
[--C-:B----4-:R-:W-:Y:S01]  /*bef0*/  IMAD.WIDE R38, R93, 0x4, R28.reuse ;  /* 0x000000045d267825 */ /* 0x110fe200078e021c */
[----:B------:R4:W-:Y:S04]  /*bf00*/  STL.64 [R1+0x1430], R34 ;  /* 0x0014302201007387 */ /* 0x0009e80000100a00 */
[----:B------:R4:W-:Y:S01]  /*bf10*/  STL.64 [R1+0x1470], R38 ;  /* 0x0014702601007387 */ /* 0x0009e20000100a00 */
[----:B------:R-:W1:Y:S01]  /*bf20*/  LDC R93, c[0x0][0x3a0] ;  /* 0x0000e800ff5d7b82 */ /* 0x000e620000000800 */
[----:B--2---:R-:W-:-:S04]  /*bf30*/  IMAD.WIDE R36, R94, 0x4, R28 ;  /* 0x000000045e247825 */ /* 0x004fc800078e021c */
[--C-:B----4-:R-:W-:Y:S01]  /*bf40*/  IMAD.WIDE R34, R95, 0x4, R28.reuse ;  /* 0x000000045f227825 */ /* 0x110fe200078e021c */
[----:B------:R2:W-:Y:S03]  /*bf50*/  STL.64 [R1+0x1490], R36 ;  /* 0x0014902401007387 */ /* 0x0005e60000100a00 */
[--C-:B------:R-:W-:Y:S01]  /*bf60*/  IMAD.WIDE R38, R96, 0x4, R28.reuse ;  /* 0x0000000460267825 */ /* 0x100fe200078e021c */
[----:B------:R4:W-:Y:S04]  /*bf70*/  STL.64 [R1+0x14b0], R34 ;  /* 0x0014b02201007387 */ /* 0x0009e80000100a00 */
[----:B------:R4:W-:Y:S01]  /*bf80*/  STL.64 [R1+0x14d0], R38 ;  /* 0x0014d02601007387 */ /* 0x0009e20000100a00 */
[----:B--2---:R-:W-:-:S04]  /*bf90*/  IMAD.WIDE R36, R97, 0x4, R28 ;  /* 0x0000000461247825 */ /* 0x004fc800078e021c */
[--C-:B----4-:R-:W-:Y:S01]  /*bfa0*/  IMAD.WIDE R34, R98, 0x4, R28.reuse ;  /* 0x0000000462227825 */ /* 0x110fe200078e021c */
[----:B------:R2:W-:Y:S03]  /*bfb0*/  STL.64 [R1+0x14f0], R36 ;  /* 0x0014f02401007387 */ /* 0x0005e60000100a00 */
[----:B------:R-:W-:Y:S01]  /*bfc0*/  IMAD.WIDE R38, R99, 0x4, R28 ;  /* 0x0000000463267825 */ /* 0x000fe200078e021c */
[----:B------:R4:W-:Y:S03]  /*bfd0*/  STL.64 [R1+0x1510], R34 ;  /* 0x0015102201007387 */ /* 0x0009e60000100a00 */
[----:B------:R-:W-:Y:S01]  /*bfe0*/  IMAD R98, R6, 0x29, RZ ;  /* 0x0000002906627824 */ /* 0x000fe200078e02ff */
[----:B------:R1:W-:Y:S03]  /*bff0*/  STL.64 [R1+0x1530], R38 ;  /* 0x0015302601007387 */ /* 0x0003e60000100a00 */
[----:B------:R-:W-:-:S04]  /*c000*/  IMAD.WIDE R96, R98, 0x4, R2 ;  /* 0x0000000462607825 */ /* 0x000fc800078e0202 */
[----:B--2---:R-:W-:-:S04]  /*c010*/  IMAD.WIDE R36, R100, 0x4, R28 ;  /* 0x0000000464247825 */ /* 0x004fc800078e021c */
[--C-:B----4-:R-:W-:Y:S01]  /*c020*/  IMAD.WIDE R34, R101, 0x4, R28.reuse ;  /* 0x0000000465227825 */ /* 0x110fe200078e021c */
[----:B------:R2:W-:Y:S03]  /*c030*/  STL.64 [R1+0x1570], R36 ;  /* 0x0015702401007387 */ /* 0x0005e60000100a00 */
[----:B-1----:R-:W-:Y:S01]  /*c040*/  IMAD.WIDE R38, R102, 0x4, R28 ;  /* 0x0000000466267825 */ /* 0x002fe200078e021c */
[----:B------:R1:W-:Y:S03]  /*c050*/  STL.64 [R1+0x1590], R34 ;  /* 0x0015902201007387 */ /* 0x0003e60000100a00 */
[----:B------:R-:W-:Y:S01]  /*c060*/  IMAD.WIDE R98, R98, 0x4, R8 ;  /* 0x0000000462627825 */ /* 0x000fe200078e0208 */
[----:B------:R4:W-:Y:S03]  /*c070*/  STL.64 [R1+0x15b0], R38 ;  /* 0x0015b02601007387 */ /* 0x0009e60000100a00 */
[----:B------:R-:W-:-:S02]  /*c080*/  IMAD.SHL.U32 R102, R6, 0x2, RZ ;  /* 0x0000000206667824 */ /* 0x000fc400078e00ff */
[----:B--2---:R-:W-:-:S04]  /*c090*/  IMAD.WIDE R36, R103, 0x4, R28 ;  /* 0x0000000467247825 */ /* 0x004fc800078e021c */
[--C-:B-1----:R-:W-:Y:S01]  /*c0a0*/  IMAD.WIDE R34, R104, 0x4, R28.reuse ;  /* 0x0000000468227825 */ /* 0x102fe200078e021c */
[----:B------:R1:W-:Y:S03]  /*c0b0*/  STL.64 [R1+0x15d0], R36 ;  /* 0x0015d02401007387 */ /* 0x0003e60000100a00 */
[----:B----4-:R-:W-:Y:S01]  /*c0c0*/  IMAD.WIDE R38, R105, 0x4, R28 ;  /* 0x0000000469267825 */ /* 0x010fe200078e021c */
[----:B------:R2:W-:Y:S03]  /*c0d0*/  STL.64 [R1+0x15f0], R34 ;  /* 0x0015f02201007387 */ /* 0x0005e60000100a00 */
[----:B------:R-:W-:Y:S01]  /*c0e0*/  IMAD R104, R6, 0x39, RZ ;  /* 0x0000003906687824 */ /* 0x000fe200078e02ff */
[----:B------:R4:W-:Y:S01]  /*c0f0*/  STL.64 [R1+0x1610], R38 ;  /* 0x0016102601007387 */ /* 0x0009e20000100a00 */
[----:B------:R-:W-:-:S04]  /*c100*/  IMAD.WIDE R100, R102, 0x4, R2 ;  /* 0x0000000466647825 */ /* 0x000fc800078e0202 */
[----:B-1----:R-:W-:-:S04]  /*c110*/  IMAD.WIDE R36, R108, 0x4, R28 ;  /* 0x000000046c247825 */ /* 0x002fc800078e021c */
[--C-:B--2---:R-:W-:Y:S01]  /*c120*/  IMAD.WIDE R34, R109, 0x4, R28.reuse ;  /* 0x000000046d227825 */ /* 0x104fe200078e021c */
        /* <DEDUP_REMOVED lines=9> */
[--C-:B------:R-:W-:Y:S01]  /*c1c0*/  IMAD.WIDE R32, R31, 0x4, R28.reuse ;  /* 0x000000041f207825 */ /* 0x100fe200078e021c */
[----:B------:R2:W-:Y:S03]  /*c1d0*/  STL.64 [R1+0x958], R34 ;  /* 0x0009582201007387 */ /* 0x0005e60000100a00 */
[----:B------:R-:W-:Y:S01]  /*c1e0*/  IMAD.WIDE R30, R30, 0x4, R28 ;  /* 0x000000041e1e7825 */ /* 0x000fe200078e021c */
[----:B------:R3:W-:Y:S03]  /*c1f0*/  STL.64 [R1+0x7e0], R32 ;  /* 0x0007e02001007387 */ /* 0x0007e60000100a00 */
[----:B----4-:R-:W-:Y:S01]  /*c200*/  IMAD.WIDE R38, R40, 0x4, R2 ;  /* 0x0000000428267825 */ /* 0x010fe200078e0202 */
[----:B------:R4:W-:Y:S03]  /*c210*/  STL.64 [R1+0x7d8], R30 ;  /* 0x0007d81e01007387 */ /* 0x0009e60000100a00 */
[----:B-1----:R-:W-:-:S02]  /*c220*/  IMAD R36, R6, 0x1c, RZ ;  /* 0x0000001c06247824 */ /* 0x002fc400078e02ff */
[----:B--2---:R-:W-:-:S04]  /*c230*/  IMAD.WIDE R34, R27, 0x4, R28 ;  /* 0x000000041b227825 */ /* 0x004fc800078e021c */
[--C-:B---3--:R-:W-:Y:S01]  /*c240*/  IMAD.WIDE R32, R26, 0x4, R28.reuse ;  /* 0x000000041a207825 */ /* 0x108fe200078e021c */
[----:B------:R1:W-:Y:S03]  /*c250*/  STL.64 [R1+0x7d0], R34 ;  /* 0x0007d02201007387 */ /* 0x0003e60000100a00 */
[--C-:B----4-:R-:W-:Y:S01]  /*c260*/  IMAD.WIDE R30, R25, 0x4, R28.reuse ;  /* 0x00000004191e7825 */ /* 0x110fe200078e021c */
[----:B------:R2:W-:Y:S03]  /*c270*/  STL.64 [R1+0x7c8], R32 ;  /* 0x0007c82001007387 */ /* 0x0005e60000100a00 */
[--C-:B------:R-:W-:Y:S01]  /*c280*/  IMAD.WIDE R26, R24, 0x4, R28.reuse ;  /* 0x00000004181a7825 */ /* 0x100fe200078e021c */
[----:B------:R3:W-:Y:S03]  /*c290*/  STL.64 [R1+0x7c0], R30 ;  /* 0x0007c01e01007387 */ /* 0x0007e60000100a00 */
[--C-:B------:R-:W-:Y:S01]  /*c2a0*/  IMAD.WIDE R24, R23, 0x4, R28.reuse ;  /* 0x0000000417187825 */ /* 0x100fe200078e021c */
[----:B------:R4:W-:Y:S01]  /*c2b0*/  STL.64 [R1+0x7b8], R26 ;  /* 0x0007b81a01007387 */ /* 0x0009e20000100a00 */
[----:B-1----:R-:W1:Y:S02]  /*c2c0*/  LDC R34, c[0x0][0x3a0] ;  /* 0x0000e800ff227b82 */ /* 0x002e640000000800 */
[----:B------:R-:W-:Y:S01]  /*c2d0*/  IMAD.WIDE R22, R22, 0x4, R28 ;  /* 0x0000000416167825 */ /* 0x000fe200078e021c */
[----:B------:R4:W-:Y:S03]  /*c2e0*/  STL.64 [R1+0x7b0], R24 ;  /* 0x0007b01801007387 */ /* 0x0009e60000100a00 */
[----:B--2---:R-:W-:Y:S01]  /*c2f0*/  IMAD R32, R6, 0x18, RZ ;  /* 0x0000001806207824 */ /* 0x004fe200078e02ff */
[----:B------:R2:W-:Y:S01]  /*c300*/  STL.64 [R1+0x7a8], R22 ;  /* 0x0007a81601007387 */ /* 0x0005e20000100a00 */
[----:B---3--:R-:W3:Y:S01]  /*c310*/  LDC R30, c[0x0][0x3a0] ;  /* 0x0000e800ff1e7b82 */ /* 0x008ee20000000800 */
[----:B------:R-:W-:-:S04]  /*c320*/  IMAD.WIDE R40, R40, 0x4, R8 ;  /* 0x0000000428287825 */ /* 0x000fc800078e0208 */
[----:B----4-:R-:W-:-:S04]  /*c330*/  IMAD.WIDE R26, R21, 0x4, R28 ;  /* 0x00000004151a7825 */ /* 0x010fc800078e021c */
[--C-:B------:R-:W-:Y:S01]  /*c340*/  IMAD.WIDE R24, R20, 0x4, R28.reuse ;  /* 0x0000000414187825 */ /* 0x100fe200078e021c */
[----:B------:R4:W-:Y:S03]  /*c350*/  STL.64 [R1+0x7a0], R26 ;  /* 0x0007a01a01007387 */ /* 0x0009e60000100a00 */
[--C-:B--2---:R-:W-:Y:S01]  /*c360*/  IMAD.WIDE R22, R19, 0x4, R28.reuse ;  /* 0x0000000413167825 */ /* 0x104fe200078e021c */
[----:B------:R2:W-:Y:S03]  /*c370*/  STL.64 [R1+0x798], R24 ;  /* 0x0007981801007387 */ /* 0x0005e60000100a00 */
[--C-:B------:R-:W-:Y:S01]  /*c380*/  IMAD.WIDE R20, R18, 0x4, R28.reuse ;  /* 0x0000000412147825 */ /* 0x100fe200078e021c */
[----:B------:R-:W-:Y:S03]  /*c390*/  STL.64 [R1+0x790], R22 ;  /* 0x0007901601007387 */ /* 0x000fe60000100a00 */
[--C-:B------:R-:W-:Y:S01]  /*c3a0*/  IMAD.WIDE R18, R17, 0x4, R28.reuse ;  /* 0x0000000411127825 */ /* 0x100fe200078e021c */
[----:B------:R1:W-:Y:S01]  /*c3b0*/  STL.64 [R1+0x788], R20 ;  /* 0x0007881401007387 */ /* 0x0003e20000100a00 */
[----:B----4-:R-:W4:Y:S02]  /*c3c0*/  LDC R26, c[0x0][0x3a0] ;  /* 0x0000e800ff1a7b82 */ /* 0x010f240000000800 */
[----:B------:R-:W-:Y:S01]  /*c3d0*/  IMAD.WIDE R16, R16, 0x4, R28 ;  /* 0x0000000410107825 */ /* 0x000fe200078e021c */
[----:B------:R1:W-:Y:S03]  /*c3e0*/  STL.64 [R1+0x780], R18 ;  /* 0x0007801201007387 */ /* 0x0003e60000100a00 */
[----:B--2---:R-:W-:Y:S01]  /*c3f0*/  IMAD.SHL.U32 R24, R6, 0x10, RZ ;  /* 0x0000001006187824 */ /* 0x004fe200078e00ff */
[----:B------:R2:W-:Y:S01]  /*c400*/  STL.64 [R1+0x778], R16 ;  /* 0x0007781001007387 */ /* 0x0005e20000100a00 */
[----:B------:R-:W-:-:S04]  /*c410*/  IMAD.WIDE R110, R108, 0x4, R2 ;  /* 0x000000046c6e7825 */ /* 0x000fc800078e0202 */
[----:B-1----:R-:W-:-:S04]  /*c420*/  IMAD.WIDE R20, R15, 0x4, R28 ;  /* 0x000000040f147825 */ /* 0x002fc800078e021c */
[--C-:B------:R-:W-:Y:S01]  /*c430*/  IMAD.WIDE R18, R14, 0x4, R28.reuse ;  /* 0x000000040e127825 */ /* 0x100fe200078e021c */
[----:B------:R1:W-:Y:S03]  /*c440*/  STL.64 [R1+0x770], R20 ;  /* 0x0007701401007387 */ /* 0x0003e60000100a00 */
[--C-:B--2---:R-:W-:Y:S01]  /*c450*/  IMAD.WIDE R16, R13, 0x4, R28.reuse ;  /* 0x000000040d107825 */ /* 0x104fe200078e021c */
[----:B------:R-:W-:Y:S03]  /*c460*/  STL.64 [R1+0x768], R18 ;  /* 0x0007681201007387 */ /* 0x000fe60000100a00 */
[--C-:B------:R-:W-:Y:S01]  /*c470*/  IMAD.WIDE R14, R12, 0x4, R28.reuse ;  /* 0x000000040c0e7825 */ /* 0x100fe200078e021c */
[----:B------:R2:W-:Y:S03]  /*c480*/  STL.64 [R1+0x760], R16 ;  /* 0x0007601001007387 */ /* 0x0005e60000100a00 */
[--C-:B------:R-:W-:Y:S01]  /*c490*/  IMAD.WIDE R12, R11, 0x4, R28.reuse ;  /* 0x000000040b0c7825 */ /* 0x100fe200078e021c */
[----:B------:R3:W-:Y:S03]  /*c4a0*/  STL.64 [R1+0x758], R14 ;  /* 0x0007580e01007387 */ /* 0x0007e60000100a00 */
[----:B------:R-:W-:Y:S01]  /*c4b0*/  IMAD.WIDE R10, R10, 0x4, R28 ;  /* 0x000000040a0a7825 */ /* 0x000fe200078e021c */
[----:B------:R4:W-:Y:S03]  /*c4c0*/  STL.64 [R1+0x750], R12 ;  /* 0x0007500c01007387 */ /* 0x0009e60000100a00 */
[C---:B-1----:R-:W-:Y:S01]  /*c4d0*/  IMAD R20, R6.reuse, 0xc, RZ ;  /* 0x0000000c06147824 */ /* 0x042fe200078e02ff */
[----:B------:R1:W-:Y:S01]  /*c4e0*/  STL.64 [R1+0x748], R10 ;  /* 0x0007480a01007387 */ /* 0x0003e20000100a00 */
[----:B--2---:R-:W-:Y:S01]  /*c4f0*/  SHF.L.U32 R16, R6, 0x3, RZ ;  /* 0x0000000306107819 */ /* 0x004fe200000006ff */
[----:B------:R-:W-:-:S04]  /*c500*/  IMAD.WIDE R22, R24, 0x4, R2 ;  /* 0x0000000418167825 */ /* 0x000fc800078e0202 */
[--C-:B---3--:R-:W-:Y:S02]  /*c510*/  IMAD.WIDE R14, R7, 0x4, R28.reuse ;  /* 0x00000004070e7825 */ /* 0x108fe400078e021c */
[----:B------:R-:W2:Y:S02]  /*c520*/  LDC R7, c[0x0][0x3a0] ;  /* 0x0000e800ff077b82 */ /* 0x000ea40000000800 */
[--C-:B----4-:R-:W-:Y:S01]  /*c530*/  IMAD.WIDE R12, R5, 0x4, R28.reuse ;  /* 0x00000004050c7825 */ /* 0x110fe200078e021c */
[----:B------:R3:W-:Y:S03]  /*c540*/  STL.64 [R1+0x740], R14 ;  /* 0x0007400e01007387 */ /* 0x0007e60000100a00 */
[--C-:B-1----:R-:W-:Y:S01]  /*c550*/  IMAD.WIDE R10, R4, 0x4, R28.reuse ;  /* 0x00000004040a7825 */ /* 0x102fe200078e021c */
[----:B------:R1:W-:Y:S03]  /*c560*/  STL.64 [R1+0x738], R12 ;  /* 0x0007380c01007387 */ /* 0x0003e60000100a00 */
[----:B------:R-:W-:Y:S01]  /*c570*/  IMAD.WIDE R4, R0, 0x4, R28 ;  /* 0x0000000400047825 */ /* 0x000fe200078e021c */
[----:B------:R4:W-:Y:S03]  /*c580*/  STL.64 [R1+0x728], R10 ;  /* 0x0007280a01007387 */ /* 0x0009e60000100a00 */
[----:B------:R-:W-:Y:S01]  /*c590*/  VIADD R0, R143, 0xfffffff7 ;  /* 0xfffffff78f007836 */ /* 0x000fe20000000000 */
[----:B------:R4:W-:Y:S01]  /*c5a0*/  STL.64 [R1+0x730], R4 ;  /* 0x0007300401007387 */ /* 0x0009e20000100a00 */
[----:B---3--:R-:W-:-:S03]  /*c5b0*/  IMAD.WIDE R14, R16, 0x4, R2 ;  /* 0x00000004100e7825 */ /* 0x008fc600078e0202 */
[----:B------:R-:W-:Y:S01]  /*c5c0*/  ISETP.GE.U32.AND P3, PT, R0, 0x7fffff78, PT ;  /* 0x7fffff780000780c */ /* 0x000fe20003f66070 */
[----:B-1----:R-:W-:Y:S02]  /*c5d0*/  IMAD.SHL.U32 R12, R6, 0x4, RZ ;  /* 0x00000004060c7824 */ /* 0x002fe400078e00ff */
[----:B------:R-:W-:Y:S02]  /*c5e0*/  VIADD R0, R144, 0xfffffff3 ;  /* 0xfffffff390007836 */ /* 0x000fe40000000000 */
[----:B----4-:R-:W-:Y:S01]  /*c5f0*/  IMAD.WIDE R10, R12, 0x4, R2 ;  /* 0x000000040c0a7825 */ /* 0x010fe200078e0202 */
[----:B------:R-:W1:Y:S01]  /*c600*/  LDC R5, c[0x0][0x3a0] ;  /* 0x0000e800ff057b82 */ /* 0x000e620000000800 */
[----:B------:R-:W-:Y:S02]  /*c610*/  IADD3 R4, PT, PT, R142, -0x5, RZ ;  /* 0xfffffffb8e047810 */ /* 0x000fe40007ffe0ff */
[----:B------:R-:W-:Y:S01]  /*c620*/  IMAD.WIDE R12, R12, 0x4, R8 ;  /* 0x000000040c0c7825 */ /* 0x000fe200078e0208 */
[----:B------:R-:W-:Y:S01]  /*c630*/  STL.64 [R1+0x1e78], R10 ;  /* 0x001e780a01007387 */ /* 0x000fe20000100a00 */
[----:B------:R-:W-:-:S02]  /*c640*/  ISETP.GE.U32.AND P6, PT, R4, 0x7fffff7c, PT ;  /* 0x7fffff7c0400780c */ /* 0x000fc40003fc6070 */
[----:B------:R-:W-:Y:S01]  /*c650*/  IMAD.WIDE R16, R16, 0x4, R8 ;  /* 0x0000000410107825 */ /* 0x000fe200078e0208 */
[----:B------:R-:W-:Y:S01]  /*c660*/  IADD3 R4, PT, PT, R115, UR77, RZ ;  /* 0x0000004d73047c10 */ /* 0x000fe2000fffe0ff */
[----:B------:R3:W-:Y:S02]  /*c670*/  STL.64 [R1+0x1e80], R12 ;  /* 0x001e800c01007387 */ /* 0x0007e40000100a00 */
[C---:B------:R-:W-:Y:S02]  /*c680*/  IMAD.WIDE R18, R20.reuse, 0x4, R2 ;  /* 0x0000000414127825 */ /* 0x040fe400078e0202 */
[----:B------:R-:W-:Y:S01]  /*c690*/  @!PT LDS RZ, [RZ] ;  /* 0x00000000fffff984 */ /* 0x000fe20000000800 */
[----:B------:R-:W-:Y:S01]  /*c6a0*/  @!PT LDS RZ, [RZ] ;  /* 0x00000000fffff984 */ /* 0x000fe20000000800 */
[----:B------:R-:W-:Y:S01]  /*c6b0*/  @!PT LDS RZ, [RZ] ;  /* 0x00000000fffff984 */ /* 0x000fe20000000800 */
[----:B------:R-:W-:Y:S02]  /*c6c0*/  LDGSTS.E [R4+0x20000], desc[UR6][R2.64], !P5 ;  /* 0x2000000002047fae */ /* 0x000fe4000e9a1006 */
[----:B------:R-:W-:Y:S02]  /*c6d0*/  IMAD.WIDE R20, R20, 0x4, R8 ;  /* 0x0000000414147825 */ /* 0x000fe400078e0208 */
[----:B------:R-:W-:Y:S01]  /*c6e0*/  LDGSTS.E [R4+0x20080], desc[UR6][R8.64], !P5 ;  /* 0x2008000008047fae */ /* 0x000fe2000e9a1006 */
[----:B------:R-:W-:Y:S01]  /*c6f0*/  ISETP.GE.U32.AND P5, PT, R0, 0x7fffff74, PT ;  /* 0x7fffff740000780c */ /* 0x000fe20003fa6070 */
[----:B------:R-:W-:-:S02]  /*c700*/  VIADD R0, R145, 0xffffffef ;  /* 0xffffffef91007836 */ /* 0x000fc40000000000 */
[----:B------:R-:W-:Y:S01]  /*c710*/  LDGSTS.E [R4+0x20400], desc[UR6][R10.64], !P6 ;  /* 0x204000000a047fae */ /* 0x000fe2000f1a1006 */
[----:B------:R-:W-:-:S03]  /*c720*/  IMAD.WIDE R24, R24, 0x4, R8 ;  /* 0x0000000418187825 */ /* 0x000fc600078e0208 */
[----:B------:R3:W-:Y:S01]  /*c730*/  LDGSTS.E [R4+0x20480], desc[UR6][R12.64], !P6 ;  /* 0x204800000c047fae */ /* 0x0007e2000f1a1006 */
[----:B------:R-:W-:Y:S01]  /*c740*/  ISETP.GE.U32.AND P6, PT, R0, 0x7fffff70, PT ;  /* 0x7fffff700000780c */ /* 0x000fe20003fc6070 */
[----:B-1----:R-:W-:Y:S02]  /*c750*/  VIADD R0, R5, 0xffffffeb ;  /* 0xffffffeb05007836 */ /* 0x002fe40000000000 */
[----:B------:R-:W1:Y:S01]  /*c760*/  LDC R5, c[0x0][0x3a0] ;  /* 0x0000e800ff057b82 */ /* 0x000e620000000800 */
[----:B------:R4:W-:Y:S01]  /*c770*/  LDGSTS.E [R4+0x20800], desc[UR6][R14.64], !P3 ;  /* 0x208000000e047fae */ /* 0x0009e2000d9a1006 */
[----:B------:R-:W-:Y:S02]  /*c780*/  IMAD R28, R6, 0x14, RZ ;  /* 0x00000014061c7824 */ /* 0x000fe400078e02ff */
[----:B------:R-:W-:Y:S01]  /*c790*/  IMAD.WIDE R108, R108, 0x4, R8 ;  /* 0x000000046c6c7825 */ /* 0x000fe200078e0208 */
[----:B------:R-:W-:Y:S01]  /*c7a0*/  LDGSTS.E [R4+0x20880], desc[UR6][R16.64], !P3 ;  /* 0x2088000010047fae */ /* 0x000fe2000d9a1006 */
[----:B------:R-:W-:-:S02]  /*c7b0*/  ISETP.GE.U32.AND P3, PT, R0, 0x7fffff6c, PT ;  /* 0x7fffff6c0000780c */ /* 0x000fc40003f66070 */
[----:B--2---:R-:W-:Y:S01]  /*c7c0*/  IADD3 R0, PT, PT, R7, -0x19, RZ ;  /* 0xffffffe707007810 */ /* 0x004fe20007ffe0ff */
[----:B------:R-:W-:Y:S01]  /*c7d0*/  LDGSTS.E [R4+0x20c00], desc[UR6][R18.64], !P5 ;  /* 0x20c0000012047fae */ /* 0x000fe2000e9a1006 */
[----:B------:R-:W2:Y:S01]  /*c7e0*/  LDC R7, c[0x0][0x3a0] ;  /* 0x0000e800ff077b82 */ /* 0x000ea20000000800 */
[----:B------:R-:W-:Y:S02]  /*c7f0*/  IMAD.WIDE R104, R104, 0x4, R8 ;  /* 0x0000000468687825 */ /* 0x000fe400078e0208 */
[----:B------:R-:W-:Y:S01]  /*c800*/  LDGSTS.E [R4+0x20c80], desc[UR6][R20.64], !P5 ;  /* 0x20c8000014047fae */ /* 0x000fe2000e9a1006 */
[----:B------:R-:W-:Y:S01]  /*c810*/  ISETP.GE.U32.AND P5, PT, R0, 0x7fffff68, PT ;  /* 0x7fffff680000780c */ /* 0x000fe20003fa6070 */
[----:B------:R-:W-:Y:S02]  /*c820*/  VIADD R0, R26, 0xffffffe3 ;  /* 0xffffffe31a007836 */ /* 0x000fe40000000000 */
[----:B------:R-:W-:Y:S01]  /*c830*/  LDGSTS.E [R4+0x21000], desc[UR6][R22.64], !P6 ;  /* 0x2100000016047fae */ /* 0x000fe2000f1a1006 */
[----:B------:R-:W-:-:S03]  /*c840*/  IMAD.WIDE R26, R28, 0x4, R2 ;  /* 0x000000041c1a7825 */ /* 0x000fc600078e0202 */
[----:B------:R-:W-:Y:S01]  /*c850*/  LDGSTS.E [R4+0x21080], desc[UR6][R24.64], !P6 ;  /* 0x2108000018047fae */ /* 0x000fe2000f1a1006 */
[----:B------:R-:W-:Y:S01]  /*c860*/  IMAD.WIDE R28, R28, 0x4, R8 ;  /* 0x000000041c1c7825 */ /* 0x000fe200078e0208 */
[----:B------:R-:W-:Y:S02]  /*c870*/  ISETP.GE.U32.AND P6, PT, R0, 0x7fffff64, PT ;  /* 0x7fffff640000780c */ /* 0x000fe40003fc6070 */
[----:B------:R-:W-:Y:S01]  /*c880*/  IADD3 R0, PT, PT, R30, -0x21, RZ ;  /* 0xffffffdf1e007810 */ /* 0x000fe20007ffe0ff */
[C---:B------:R-:W-:Y:S01]  /*c890*/  IMAD.WIDE R30, R32.reuse, 0x4, R2 ;  /* 0x00000004201e7825 */ /* 0x040fe200078e0202 */
[----:B------:R-:W-:Y:S03]  /*c8a0*/  LDGSTS.E [R4+0x21400], desc[UR6][R26.64], !P3 ;  /* 0x214000001a047fae */ /* 0x000fe6000d9a1006 */
[----:B------:R-:W-:Y:S01]  /*c8b0*/  IMAD.WIDE R32, R32, 0x4, R8 ;  /* 0x0000000420207825 */ /* 0x000fe200078e0208 */
[----:B------:R-:W-:Y:S01]  /*c8c0*/  LDGSTS.E [R4+0x21480], desc[UR6][R28.64], !P3 ;  /* 0x214800001c047fae */ /* 0x000fe2000d9a1006 */
[----:B------:R-:W-:-:S02]  /*c8d0*/  ISETP.GE.U32.AND P3, PT, R0, 0x7fffff60, PT ;  /* 0x7fffff600000780c */ /* 0x000fc40003f66070 */
[----:B-1----:R-:W-:Y:S01]  /*c8e0*/  VIADD R5, R5, 0xffffffdb ;  /* 0xffffffdb05057836 */ /* 0x002fe20000000000 */
[----:B------:R-:W-:Y:S01]  /*c8f0*/  IADD3 R0, PT, PT, R34, -0x29, RZ ;  /* 0xffffffd722007810 */ /* 0x000fe20007ffe0ff */
[C---:B------:R-:W-:Y:S01]  /*c900*/  IMAD.WIDE R34, R36.reuse, 0x4, R2 ;  /* 0x0000000424227825 */ /* 0x040fe200078e0202 */
[----:B------:R-:W-:Y:S03]  /*c910*/  LDGSTS.E [R4+0x21800], desc[UR6][R30.64], !P5 ;  /* 0x218000001e047fae */ /* 0x000fe6000e9a1006 */
[--C-:B------:R-:W-:Y:S01]  /*c920*/  IMAD.WIDE R36, R36, 0x4, R8.reuse ;  /* 0x0000000424247825 */ /* 0x100fe200078e0208 */
[----:B------:R-:W-:Y:S01]  /*c930*/  LDGSTS.E [R4+0x21880], desc[UR6][R32.64], !P5 ;  /* 0x2188000020047fae */ /* 0x000fe2000e9a1006 */
[----:B------:R-:W-:Y:S02]  /*c940*/  ISETP.GE.U32.AND P5, PT, R5, 0x7fffff5c, PT ;  /* 0x7fffff5c0500780c */ /* 0x000fe40003fa6070 */
[----:B------:R-:W1:Y:S01]  /*c950*/  LDC R5, c[0x0][0x3a0] ;  /* 0x0000e800ff057b82 */ /* 0x000e620000000800 */
[----:B------:R-:W-:Y:S01]  /*c960*/  LDGSTS.E [R4+0x21c00], desc[UR6][R34.64], !P6 ;  /* 0x21c0000022047fae */ /* 0x000fe2000f1a1006 */
[----:B------:R-:W-:-:S03]  /*c970*/  IMAD.WIDE R102, R102, 0x4, R8 ;  /* 0x0000000466667825 */ /* 0x000fc600078e0208 */
[----:B------:R-:W-:Y:S01]  /*c980*/  LDGSTS.E [R4+0x21c80], desc[UR6][R36.64], !P6 ;  /* 0x21c8000024047fae */ /* 0x000fe2000f1a1006 */
[----:B------:R-:W-:Y:S01]  /*c990*/  ISETP.GE.U32.AND P6, PT, R0, 0x7fffff58, PT ;  /* 0x7fffff580000780c */ /* 0x000fe20003fc6070 */
[----:B--2---:R-:W-:Y:S02]  /*c9a0*/  VIADD R0, R7, 0xffffffd3 ;  /* 0xffffffd307007836 */ /* 0x004fe40000000000 */
[----:B------:R-:W2:Y:S01]  /*c9b0*/  LDC R7, c[0x0][0x3a0] ;  /* 0x0000e800ff077b82 */ /* 0x000ea20000000800 */
[----:B------:R-:W-:Y:S01]  /*c9c0*/  LDGSTS.E [R4+0x22000], desc[UR6][R38.64], !P3 ;  /* 0x2200000026047fae */ /* 0x000fe2000d9a1006 */
[----:B------:R-:W-:Y:S02]  /*c9d0*/  IMAD R142, R6, 0x12, RZ ;  /* 0x00000012068e7824 */ /* 0x000fe400078e02ff */
[----:B------:R-:W-:Y:S01]  /*c9e0*/  IMAD.WIDE R144, R146, 0x4, R2 ;  /* 0x0000000492907825 */ /* 0x000fe200078e0202 */
[----:B------:R-:W-:Y:S01]  /*c9f0*/  LDGSTS.E [R4+0x22080], desc[UR6][R40.64], !P3 ;  /* 0x2208000028047fae */ /* 0x000fe2000d9a1006 */
[----:B------:R-:W-:-:S02]  /*ca00*/  ISETP.GE.U32.AND P3, PT, R0, 0x7fffff54, PT ;  /* 0x7fffff540000780c */ /* 0x000fc40003f66070 */
[----:B------:R-:W-:Y:S01]  /*ca10*/  VIADD R0, R46, 0xffffffcf ;  /* 0xffffffcf2e007836 */ /* 0x000fe20000000000 */
[----:B------:R-:W-:Y:S01]  /*ca20*/  LDGSTS.E [R4+0x22400], desc[UR6][R42.64], !P5 ;  /* 0x224000002a047fae */ /* 0x000fe2000e9a1006 */
[----:B------:R-:W-:-:S03]  /*ca30*/  IMAD.WIDE R46, R48, 0x4, R2 ;  /* 0x00000004302e7825 */ /* 0x000fc600078e0202 */
[----:B------:R-:W-:Y:S01]  /*ca40*/  LDGSTS.E [R4+0x22480], desc[UR6][R44.64], !P5 ;  /* 0x224800002c047fae */ /* 0x000fe2000e9a1006 */
[----:B------:R-:W-:Y:S01]  /*ca50*/  IMAD.WIDE R48, R48, 0x4, R8 ;  /* 0x0000000430307825 */ /* 0x000fe200078e0208 */
[----:B------:R-:W-:Y:S02]  /*ca60*/  ISETP.GE.U32.AND P5, PT, R0, 0x7fffff50, PT ;  /* 0x7fffff500000780c */ /* 0x000fe40003fa6070 */
[----:B------:R-:W-:Y:S01]  /*ca70*/  IADD3 R0, PT, PT, R50, -0x35, RZ ;  /* 0xffffffcb32007810 */ /* 0x000fe20007ffe0ff */
[----:B------:R-:W-:Y:S01]  /*ca80*/  LDGSTS.E [R4+0x22800], desc[UR6][R46.64], !P6 ;  /* 0x228000002e047fae */ /* 0x000fe2000f1a1006 */
[----:B------:R-:W4:Y:S01]  /*ca90*/  LDC R50, c[0x0][0x3a0] ;  /* 0x0000e800ff327b82 */ /* 0x000f220000000800 */
[----:B------:R-:W-:Y:S02]  /*caa0*/  IMAD.WIDE R140, R142, 0x4, R2 ;  /* 0x000000048e8c7825 */ /* 0x000fe400078e0202 */
[----:B------:R-:W-:Y:S01]  /*cab0*/  LDGSTS.E [R4+0x22880], desc[UR6][R48.64], !P6 ;  /* 0x2288000030047fae */ /* 0x000fe2000f1a1006 */
[----:B------:R-:W-:Y:S01]  /*cac0*/  ISETP.GE.U32.AND P6, PT, R0, 0x7fffff4c, PT ;  /* 0x7fffff4c0000780c */ /* 0x000fe20003fc6070 */
[----:B-1----:R-:W-:-:S02]  /*cad0*/  VIADD R0, R5, 0xffffffc7 ;  /* 0xffffffc705007836 */ /* 0x002fc40000000000 */
[----:B------:R-:W-:Y:S01]  /*cae0*/  LDGSTS.E [R4+0x22c00], desc[UR6][R190.64], !P3 ;  /* 0x22c00000be047fae */ /* 0x000fe2000d9a1006 */
[----:B------:R-:W-:Y:S02]  /*caf0*/  IMAD.SHL.U32 R5, R6, 0x40, RZ ;  /* 0x0000004006057824 */ /* 0x000fe400078e00ff */
[----:B------:R-:W-:Y:S01]  /*cb00*/  IMAD.WIDE R142, R142, 0x4, R8 ;  /* 0x000000048e8e7825 */ /* 0x000fe200078e0208 */
[----:B------:R-:W-:Y:S01]  /*cb10*/  LDGSTS.E [R4+0x22c80], desc[UR6][R188.64], !P3 ;  /* 0x22c80000bc047fae */ /* 0x000fe2000d9a1006 */
[----:B------:R-:W-:Y:S02]  /*cb20*/  ISETP.GE.U32.AND P3, PT, R0, 0x7fffff48, PT ;  /* 0x7fffff480000780c */ /* 0x000fe40003f66070 */
[----:B--2---:R-:W-:Y:S01]  /*cb30*/  VIADD R0, R7, 0xffffffc3 ;  /* 0xffffffc307007836 */ /* 0x004fe20000000000 */
[----:B------:R-:W-:Y:S01]  /*cb40*/  LDGSTS.E [R4+0x23000], desc[UR6][R174.64], !P5 ;  /* 0x23000000ae047fae */ /* 0x000fe2000e9a1006 */
[----:B------:R-:W-:Y:S01]  /*cb50*/  IADD3 R7, PT, PT, R52, -0x49, RZ ;  /* 0xffffffb734077810 */ /* 0x000fe20007ffe0ff */
[C---:B---3--:R-:W-:Y:S01]  /*cb60*/  IMAD.WIDE R12, R5.reuse, 0x4, R2 ;  /* 0x00000004050c7825 */ /* 0x048fe200078e0202 */
[----:B------:R-:W1:Y:S01]  /*cb70*/  LDC R52, c[0x0][0x3a0] ;  /* 0x0000e800ff347b82 */ /* 0x000e620000000800 */
[----:B------:R-:W-:Y:S01]  /*cb80*/  LDGSTS.E [R4+0x23080], desc[UR6][R172.64], !P5 ;  /* 0x23080000ac047fae */ /* 0x000fe2000e9a1006 */
[----:B------:R-:W-:Y:S01]  /*cb90*/  ISETP.GE.U32.AND P5, PT, R0, 0x7fffff44, PT ;  /* 0x7fffff440000780c */ /* 0x000fe20003fa6070 */
[----:B------:R-:W-:Y:S01]  /*cba0*/  IMAD.WIDE R10, R5, 0x4, R8 ;  /* 0x00000004050a7825 */ /* 0x000fe200078e0208 */
[----:B------:R-:W-:Y:S01]  /*cbb0*/  IADD3 R0, PT, PT, R51, -0x41, RZ ;  /* 0xffffffbf33007810 */ /* 0x000fe20007ffe0ff */
[----:B------:R-:W-:Y:S02]  /*cbc0*/  LDGSTS.E [R4+0x23400], desc[UR6][R130.64], !P6 ;  /* 0x2340000082047fae */ /* 0x000fe4000f1a1006 */
[----:B----4-:R-:W-:Y:S01]  /*cbd0*/  VIADD R50, R50, 0xffffffbb ;  /* 0xffffffbb32327836 */ /* 0x010fe20000000000 */
[----:B------:R-:W2:Y:S01]  /*cbe0*/  LDC R51, c[0x0][0x3a0] ;  /* 0x0000e800ff337b82 */ /* 0x000ea20000000800 */
[----:B------:R-:W-:Y:S01]  /*cbf0*/  LDGSTS.E [R4+0x23480], desc[UR6][R128.64], !P6 ;  /* 0x2348000080047fae */ /* 0x000fe2000f1a1006 */
[----:B------:R-:W-:Y:S01]  /*cc00*/  ISETP.GE.U32.AND P6, PT, R0, 0x7fffff40, PT ;  /* 0x7fffff400000780c */ /* 0x000fe20003fc6070 */
[----:B------:R-:W-:-:S02]  /*cc10*/  IMAD R0, R6, 0x3c, RZ ;  /* 0x0000003c06007824 */ /* 0x000fc400078e02ff */
[----:B------:R-:W-:Y:S01]  /*cc20*/  LDGSTS.E [R4+0x23800], desc[UR6][R110.64], !P3 ;  /* 0x238000006e047fae */ /* 0x000fe2000d9a1006 */
[----:B------:R-:W-:-:S03]  /*cc30*/  IMAD.WIDE R146, R146, 0x4, R8 ;  /* 0x0000000492927825 */ /* 0x000fc600078e0208 */
[----:B------:R-:W-:Y:S01]  /*cc40*/  LDGSTS.E [R4+0x23880], desc[UR6][R108.64], !P3 ;  /* 0x238800006c047fae */ /* 0x000fe2000d9a1006 */
[----:B------:R-:W-:Y:S01]  /*cc50*/  IMAD.WIDE R246, R0, 0x4, R2 ;  /* 0x0000000400f67825 */ /* 0x000fe200078e0202 */
[----:B------:R-:W-:Y:S02]  /*cc60*/  ISETP.GE.U32.AND P3, PT, R50, 0x7fffff3c, PT ;  /* 0x7fffff3c3200780c */ /* 0x000fe40003f66070 */
[----:B------:R3:W-:Y:S01]  /*cc70*/  STL.64 [R1+0x1e88], R14 ;  /* 0x001e880e01007387 */ /* 0x0007e20000100a00 */
[----:B------:R-:W-:Y:S01]  /*cc80*/  IMAD.WIDE R56, R0, 0x4, R8 ;  /* 0x0000000400387825 */ /* 0x000fe200078e0208 */
[----:B------:R-:W4:Y:S02]  /*cc90*/  LDC R50, c[0x0][0x3a0] ;  /* 0x0000e800ff327b82 */ /* 0x000f240000000800 */
[----:B------:R-:W-:Y:S01]  /*cca0*/  LDGSTS.E [R4+0x23c00], desc[UR6][R246.64], !P5 ;  /* 0x23c00000f6047fae */ /* 0x000fe2000e9a1006 */
[----:B------:R-:W-:-:S03]  /*ccb0*/  IMAD R0, R6, 0x44, RZ ;  /* 0x0000004406007824 */ /* 0x000fc600078e02ff */
[----:B------:R1:W-:Y:S01]  /*ccc0*/  LDGSTS.E [R4+0x23c80], desc[UR6][R56.64], !P5 ;  /* 0x23c8000038047fae */ /* 0x0003e2000e9a1006 */
[----:B------:R-:W-:Y:S02]  /*ccd0*/  ISETP.GE.U32.AND P5, PT, R7, 0x7fffff38, PT ;  /* 0x7fffff380700780c */ /* 0x000fe40003fa6070 */
[----:B------:R-:W4:Y:S01]  /*cce0*/  LDC R7, c[0x0][0x3a0] ;  /* 0x0000e800ff077b82 */ /* 0x000f220000000800 */
[----:B------:R-:W-:Y:S01]  /*ccf0*/  STL.64 [R1+0x1e90], R16 ;  /* 0x001e901001007387 */ /* 0x000fe20000100a00 */
[----:B--2---:R-:W-:Y:S02]  /*cd00*/  VIADD R5, R51, 0xffffffb3 ;  /* 0xffffffb333057836 */ /* 0x004fe40000000000 */
[----:B---3--:R-:W-:Y:S01]  /*cd10*/  IMAD.WIDE R14, R248, 0x4, R2 ;  /* 0x00000004f80e7825 */ /* 0x008fe200078e0202 */
[----:B------:R1:W-:Y:S03]  /*cd20*/  STL.64 [R1+0x10], R56 ;  /* 0x0000103801007387 */ /* 0x0003e60000100a00 */
[----:B------:R-:W2:Y:S01]  /*cd30*/  LDC R51, c[0x0][0x3a0] ;  /* 0x0000e800ff337b82 */ /* 0x000ea20000000800 */
[----:B------:R3:W-:Y:S04]  /*cd40*/  STL.64 [R1+0x98], R12 ;  /* 0x0000980c01007387 */ /* 0x0007e80000100a00 */
[----:B------:R3:W-:Y:S04]  /*cd50*/  LDGSTS.E [R4+0x24000], desc[UR6][R12.64], !P6 ;  /* 0x240000000c047fae */ /* 0x0007e8000f1a1006 */
[----:B------:R4:W-:Y:S01]  /*cd60*/  STL.64 [R1+0xa0], R10 ;  /* 0x0000a00a01007387 */ /* 0x0009e20000100a00 */
[----:B-1----:R-:W-:-:S03]  /*cd70*/  IMAD R56, R6, 0x5, RZ ;  /* 0x0000000506387824 */ /* 0x002fc600078e02ff */
[----:B------:R4:W-:Y:S01]  /*cd80*/  LDGSTS.E [R4+0x24080], desc[UR6][R10.64], !P6 ;  /* 0x240800000a047fae */ /* 0x0009e2000f1a1006 */
[----:B------:R-:W-:Y:S01]  /*cd90*/  ISETP.GE.U32.AND P6, PT, R5, 0x7fffff34, PT ;  /* 0x7fffff340500780c */ /* 0x000fe20003fc6070 */
[----:B------:R-:W-:Y:S02]  /*cda0*/  VIADD R5, R53, 0xffffffaf ;  /* 0xffffffaf35057836 */ /* 0x000fe40000000000 */
[----:B---3--:R-:W-:-:S05]  /*cdb0*/  IMAD.WIDE R12, R0, 0x4, R2 ;  /* 0x00000004000c7825 */ /* 0x008fca00078e0202 */
[----:B------:R1:W-:Y:S01]  /*cdc0*/  STL.64 [R1+0x688], R12 ;  /* 0x0006880c01007387 */ /* 0x0003e20000100a00 */
[----:B----4-:R-:W-:-:S03]  /*cdd0*/  IMAD.WIDE R10, R0, 0x4, R8 ;  /* 0x00000004000a7825 */ /* 0x010fc600078e0208 */
[----:B------:R1:W-:Y:S01]  /*cde0*/  LDGSTS.E [R4+0x24400], desc[UR6][R12.64], !P3 ;  /* 0x244000000c047fae */ /* 0x0003e2000d9a1006 */
[----:B------:R-:W-:-:S03]  /*cdf0*/  IMAD R0, R6, 0x48, RZ ;  /* 0x0000004806007824 */ /* 0x000fc600078e02ff */
[----:B------:R3:W-:Y:S04]  /*ce00*/  STL.64 [R1+0x680], R10 ;  /* 0x0006800a01007387 */ /* 0x0007e80000100a00 */
[----:B------:R3:W-:Y:S01]  /*ce10*/  LDGSTS.E [R4+0x24480], desc[UR6][R10.64], !P3 ;  /* 0x244800000a047fae */ /* 0x0007e2000d9a1006 */
[----:B------:R-:W-:Y:S02]  /*ce20*/  ISETP.GE.U32.AND P3, PT, R5, 0x7fffff30, PT ;  /* 0x7fffff300500780c */ /* 0x000fe40003f66070 */
[----:B------:R-:W-:Y:S01]  /*ce30*/  IADD3 R5, PT, PT, R54, -0x55, RZ ;  /* 0xffffffab36057810 */ /* 0x000fe20007ffe0ff */
[C---:B-1----:R-:W-:Y:S01]  /*ce40*/  IMAD.WIDE R12, R0.reuse, 0x4, R2 ;  /* 0x00000004000c7825 */ /* 0x042fe200078e0202 */
[----:B------:R-:W1:Y:S04]  /*ce50*/  LDC R54, c[0x0][0x3a0] ;  /* 0x0000e800ff367b82 */ /* 0x000e680000000800 */
[----:B------:R4:W-:Y:S01]  /*ce60*/  LDGSTS.E [R4+0x24800], desc[UR6][R12.64], !P5 ;  /* 0x248000000c047fae */ /* 0x0009e2000e9a1006 */
[----:B---3--:R-:W-:-:S03]  /*ce70*/  IMAD.WIDE R10, R0, 0x4, R8 ;  /* 0x00000004000a7825 */ /* 0x008fc600078e0208 */
[----:B------:R4:W-:Y:S01]  /*ce80*/  STL.64 [R1+0x630], R12 ;  /* 0x0006300c01007387 */ /* 0x0009e20000100a00 */
[----:B------:R-:W-:-:S03]  /*ce90*/  IMAD R0, R6, 0x4c, RZ ;  /* 0x0000004c06007824 */ /* 0x000fc600078e02ff */
[----:B------:R3:W-:Y:S01]  /*cea0*/  LDGSTS.E [R4+0x24880], desc[UR6][R10.64], !P5 ;  /* 0x248800000a047fae */ /* 0x0007e2000e9a1006 */
[----:B------:R-:W-:Y:S01]  /*ceb0*/  ISETP.GE.U32.AND P5, PT, R5, 0x7fffff2c, PT ;  /* 0x7fffff2c0500780c */ /* 0x000fe20003fa6070 */
[----:B------:R-:W-:Y:S02]  /*cec0*/  VIADD R5, R7, 0xffffffa7 ;  /* 0xffffffa707057836 */ /* 0x000fe40000000000 */
[----:B------:R3:W-:Y:S01]  /*ced0*/  STL.64 [R1+0x628], R10 ;  /* 0x0006280a01007387 */ /* 0x0007e20000100a00 */
[----:B------:R-:W1:Y:S01]  /*cee0*/  LDC R7, c[0x0][0x3a0] ;  /* 0x0000e800ff077b82 */ /* 0x000e620000000800 */
[----:B----4-:R-:W-:-:S05]  /*cef0*/  IMAD.WIDE R12, R0, 0x4, R2 ;  /* 0x00000004000c7825 */ /* 0x010fca00078e0202 */
[----:B------:R4:W-:Y:S01]  /*cf00*/  STL.64 [R1+0x5d0], R12 ;  /* 0x0005d00c01007387 */ /* 0x0009e20000100a00 */
[----:B---3--:R-:W-:-:S03]  /*cf10*/  IMAD.WIDE R10, R0, 0x4, R8 ;  /* 0x00000004000a7825 */ /* 0x008fc600078e0208 */
[----:B------:R4:W-:Y:S01]  /*cf20*/  LDGSTS.E [R4+0x24c00], desc[UR6][R12.64], !P6 ;  /* 0x24c000000c047fae */ /* 0x0009e2000f1a1006 */
[----:B------:R-:W-:-:S03]  /*cf30*/  IMAD R0, R6, 0x50, RZ ;  /* 0x0000005006007824 */ /* 0x000fc600078e02ff */
[----:B------:R3:W-:Y:S04]  /*cf40*/  STL.64 [R1+0x5c8], R10 ;  /* 0x0005c80a01007387 */ /* 0x0007e80000100a00 */
[----:B------:R3:W-:Y:S01]  /*cf50*/  LDGSTS.E [R4+0x24c80], desc[UR6][R10.64], !P6 ;  /* 0x24c800000a047fae */ /* 0x0007e2000f1a1006 */
[----:B------:R-:W-:Y:S01]  /*cf60*/  ISETP.GE.U32.AND P6, PT, R5, 0x7fffff28, PT ;  /* 0x7fffff280500780c */ /* 0x000fe20003fc6070 */
[----:B------:R-:W-:Y:S02]  /*cf70*/  VIADD R5, R50, 0xffffffa3 ;  /* 0xffffffa332057836 */ /* 0x000fe40000000000 */
[C---:B----4-:R-:W-:Y:S01]  /*cf80*/  IMAD.WIDE R12, R0.reuse, 0x4, R2 ;  /* 0x00000004000c7825 */ /* 0x050fe200078e0202 */
[----:B------:R-:W4:Y:S04]  /*cf90*/  LDC R50, c[0x0][0x3a0] ;  /* 0x0000e800ff327b82 */ /* 0x000f280000000800 */
[----:B------:R1:W-:Y:S01]  /*cfa0*/  STL.64 [R1+0x578], R12 ;  /* 0x0005780c01007387 */ /* 0x0003e20000100a00 */
[----:B---3--:R-:W-:-:S03]  /*cfb0*/  IMAD.WIDE R10, R0, 0x4, R8 ;  /* 0x00000004000a7825 */ /* 0x008fc600078e0208 */
[----:B------:R1:W-:Y:S01]  /*cfc0*/  LDGSTS.E [R4+0x25000], desc[UR6][R12.64], !P3 ;  /* 0x250000000c047fae */ /* 0x0003e2000d9a1006 */
[----:B------:R-:W-:-:S03]  /*cfd0*/  IMAD R0, R6, 0x54, RZ ;  /* 0x0000005406007824 */ /* 0x000fc600078e02ff */
[----:B------:R3:W-:Y:S04]  /*cfe0*/  STL.64 [R1+0x570], R10 ;  /* 0x0005700a01007387 */ /* 0x0007e80000100a00 */
[----:B------:R3:W-:Y:S01]  /*cff0*/  LDGSTS.E [R4+0x25080], desc[UR6][R10.64], !P3 ;  /* 0x250800000a047fae */ /* 0x0007e2000d9a1006 */
[----:B------:R-:W-:Y:S02]  /*d000*/  ISETP.GE.U32.AND P3, PT, R5, 0x7fffff24, PT ;  /* 0x7fffff240500780c */ /* 0x000fe40003f66070 */
[----:B--2---:R-:W-:Y:S01]  /*d010*/  IADD3 R5, PT, PT, R51, -0x61, RZ ;  /* 0xffffff9f33057810 */ /* 0x004fe20007ffe0ff */
[C---:B-1----:R-:W-:Y:S01]  /*d020*/  IMAD.WIDE R12, R0.reuse, 0x4, R2 ;  /* 0x00000004000c7825 */ /* 0x042fe200078e0202 */
[----:B------:R-:W1:Y:S04]  /*d030*/  LDC R51, c[0x0][0x3a0] ;  /* 0x0000e800ff337b82 */ /* 0x000e680000000800 */
        /* <DEDUP_REMOVED lines=8> */
[C---:B--2---:R-:W-:Y:S01]  /*d0c0*/  IMAD.WIDE R12, R0.reuse, 0x4, R2 ;  /* 0x00000004000c7825 */ /* 0x044fe200078e0202 */
[----:B------:R-:W2:Y:S04]  /*d0d0*/  LDC R52, c[0x0][0x3a0] ;  /* 0x0000e800ff347b82 */ /* 0x000ea80000000800 */
        /* <DEDUP_REMOVED lines=8> */
[----:B------:R-:W2:Y:S01]  /*d160*/  LDC R7, c[0x0][0x3a0] ;  /* 0x0000e800ff077b82 */ /* 0x000ea20000000800 */
[----:B----4-:R-:W-:-:S05]  /*d170*/  IMAD.WIDE R12, R0, 0x4, R2 ;  /* 0x00000004000c7825 */ /* 0x010fca00078e0202 */
[----:B------:R4:W-:Y:S01]  /*d180*/  STL.64 [R1+0x478], R12 ;  /* 0x0004780c01007387 */ /* 0x0009e20000100a00 */
[----:B---3--:R-:W-:-:S03]  /*d190*/  IMAD.WIDE R10, R0, 0x4, R8 ;  /* 0x00000004000a7825 */ /* 0x008fc600078e0208 */
[----:B------:R4:W-:Y:S01]  /*d1a0*/  LDGSTS.E [R4+0x25c00], desc[UR6][R12.64], !P3 ;  /* 0x25c000000c047fae */ /* 0x0009e2000d9a1006 */
[----:B------:R-:W-:-:S03]  /*d1b0*/  IMAD R0, R6, 0x60, RZ ;  /* 0x0000006006007824 */ /* 0x000fc600078e02ff */
[----:B------:R3:W-:Y:S04]  /*d1c0*/  STL.64 [R1+0x470], R10 ;  /* 0x0004700a01007387 */ /* 0x0007e80000100a00 */
[----:B------:R3:W-:Y:S01]  /*d1d0*/  LDGSTS.E [R4+0x25c80], desc[UR6][R10.64], !P3 ;  /* 0x25c800000a047fae */ /* 0x0007e2000d9a1006 */
[----:B------:R-:W-:Y:S02]  /*d1e0*/  ISETP.GE.U32.AND P3, PT, R5, 0x7fffff18, PT ;  /* 0x7fffff180500780c */ /* 0x000fe40003f66070 */
[----:B------:R-:W-:Y:S01]  /*d1f0*/  IADD3 R5, PT, PT, R50, -0x6d, RZ ;  /* 0xffffff9332057810 */ /* 0x000fe20007ffe0ff */
        /* <DEDUP_REMOVED lines=8> */
[----:B------:R-:W-:Y:S01]  /*d280*/  ISETP.GE.U32.AND P5, PT, R5, 0x7fffff14, PT ;  /* 0x7fffff140500780c */ /* 0x000fe20003fa6070 */
[----:B-1----:R-:W-:Y:S02]  /*d290*/  VIADD R5, R51, 0xffffff8f ;  /* 0xffffff8f33057836 */ /* 0x002fe40000000000 */
[C---:B---3--:R-:W-:Y:S01]  /*d2a0*/  IMAD.WIDE R12, R0.reuse, 0x4, R2 ;  /* 0x00000004000c7825 */ /* 0x048fe200078e0202 */
[----:B------:R-:W1:Y:S04]  /*d2b0*/  LDC R51, c[0x0][0x3a0] ;  /* 0x0000e800ff337b82 */ /* 0x000e680000000800 */
[----:B------:R3:W-:Y:S01]  /*d2c0*/  STL.64 [R1+0x3b8], R12 ;  /* 0x0003b80c01007387 */ /* 0x0007e20000100a00 */
[----:B--2---:R-:W-:-:S03]  /*d2d0*/  IMAD.WIDE R10, R0, 0x4, R8 ;  /* 0x00000004000a7825 */ /* 0x004fc600078e0208 */
[----:B------:R3:W-:Y:S01]  /*d2e0*/  LDGSTS.E [R4+0x26400], desc[UR6][R12.64], !P6 ;  /* 0x264000000c047fae */ /* 0x0007e2000f1a1006 */
[----:B------:R-:W-:-:S03]  /*d2f0*/  IMAD R0, R6, 0x68, RZ ;  /* 0x0000006806007824 */ /* 0x000fc600078e02ff */
[----:B------:R2:W-:Y:S04]  /*d300*/  STL.64 [R1+0x3b0], R10 ;  /* 0x0003b00a01007387 */ /* 0x0005e80000100a00 */
[----:B------:R2:W-:Y:S01]  /*d310*/  LDGSTS.E [R4+0x26480], desc[UR6][R10.64], !P6 ;  /* 0x264800000a047fae */ /* 0x0005e2000f1a1006 */
[----:B------:R-:W-:Y:S01]  /*d320*/  ISETP.GE.U32.AND P6, PT, R5, 0x7fffff10, PT ;  /* 0x7fffff100500780c */ /* 0x000fe20003fc6070 */
[----:B------:R-:W-:Y:S02]  /*d330*/  VIADD R5, R52, 0xffffff8b ;  /* 0xffffff8b34057836 */ /* 0x000fe40000000000 */
[C---:B---3--:R-:W-:Y:S01]  /*d340*/  IMAD.WIDE R12, R0.reuse, 0x4, R2 ;  /* 0x00000004000c7825 */ /* 0x048fe200078e0202 */
[----:B------:R-:W3:Y:S04]  /*d350*/  LDC R52, c[0x0][0x3a0] ;  /* 0x0000e800ff347b82 */ /* 0x000ee80000000800 */
[----:B------:R4:W-:Y:S01]  /*d360*/  LDGSTS.E [R4+0x26800], desc[UR6][R12.64], !P3 ;  /* 0x268000000c047fae */ /* 0x0009e2000d9a1006 */
[----:B--2---:R-:W-:-:S03]  /*d370*/  IMAD.WIDE R10, R0, 0x4, R8 ;  /* 0x00000004000a7825 */ /* 0x004fc600078e0208 */
[----:B------:R4:W-:Y:S01]  /*d380*/  STL.64 [R1+0x358], R12 ;  /* 0x0003580c01007387 */ /* 0x0009e20000100a00 */
[----:B------:R-:W-:-:S03]  /*d390*/  IMAD R0, R6, 0x6c, RZ ;  /* 0x0000006c06007824 */ /* 0x000fc600078e02ff */
[----:B------:R2:W-:Y:S01]  /*d3a0*/  LDGSTS.E [R4+0x26880], desc[UR6][R10.64], !P3 ;  /* 0x268800000a047fae */ /* 0x0005e2000d9a1006 */
[----:B------:R-:W-:Y:S02]  /*d3b0*/  ISETP.GE.U32.AND P3, PT, R5, 0x7fffff0c, PT ;  /* 0x7fffff0c0500780c */ /* 0x000fe40003f66070 */
[----:B------:R-:W-:Y:S01]  /*d3c0*/  IADD3 R5, PT, PT, R7, -0x79, RZ ;  /* 0xffffff8707057810 */ /* 0x000fe20007ffe0ff */
[----:B------:R2:W-:Y:S01]  /*d3d0*/  STL.64 [R1+0x350], R10 ;  /* 0x0003500a01007387 */ /* 0x0005e20000100a00 */
[----:B------:R-:W3:Y:S01]  /*d3e0*/  LDC R7, c[0x0][0x3a0] ;  /* 0x0000e800ff077b82 */ /* 0x000ee20000000800 */
[----:B----4-:R-:W-:-:S05]  /*d3f0*/  IMAD.WIDE R12, R0, 0x4, R2 ;  /* 0x00000004000c7825 */ /* 0x010fca00078e0202 */
        /* <DEDUP_REMOVED lines=16> */
[----:B-1----:R-:W-:Y:S02]  /*d500*/  VIADD R5, R51, 0xfffffffe ;  /* 0xfffffffe33057836 */ /* 0x002fe40000000000 */
[----:B----4-:R-:W-:-:S04]  /*d510*/  IMAD.WIDE R12, R0, 0x4, R2 ;  /* 0x00000004000c7825 */ /* 0x010fc800078e0202 */
[----:B------:R-:W-:Y:S01]  /*d520*/  IMAD.WIDE R50, R6, 0x4, R2 ;  /* 0x0000000406327825 */ /* 0x000fe200078e0202 */
[----:B------:R1:W-:Y:S03]  /*d530*/  STL.64 [R1+0x168], R12 ;  /* 0x0001680c01007387 */ /* 0x0003e60000100a00 */
[----:B--2---:R-:W-:Y:S01]  /*d540*/  IMAD.WIDE R10, R0, 0x4, R8 ;  /* 0x00000004000a7825 */ /* 0x004fe200078e0208 */
[----:B------:R1:W-:Y:S03]  /*d550*/  LDGSTS.E [R4+0x27400], desc[UR6][R12.64], !P3 ;  /* 0x274000000c047fae */ /* 0x0003e6000d9a1006 */
[----:B------:R-:W-:Y:S01]  /*d560*/  IMAD R0, R6, 0x78, RZ ;  /* 0x0000007806007824 */ /* 0x000fe200078e02ff */
[----:B------:R2:W-:Y:S04]  /*d570*/  STL.64 [R1+0x160], R10 ;  /* 0x0001600a01007387 */ /* 0x0005e80000100a00 */
[----:B------:R2:W-:Y:S01]  /*d580*/  LDGSTS.E [R4+0x27480], desc[UR6][R10.64], !P3 ;  /* 0x274800000a047fae */ /* 0x0005e2000d9a1006 */
[----:B------:R-:W-:-:S02]  /*d590*/  ISETP.GE.U32.AND P3, PT, R5, 0x7fffff7f, PT ;  /* 0x7fffff7f0500780c */ /* 0x000fc40003f66070 */
[----:B---3--:R-:W-:Y:S01]  /*d5a0*/  IADD3 R5, PT, PT, R52, -0x6, RZ ;  /* 0xfffffffa34057810 */ /* 0x008fe20007ffe0ff */
[----:B-1----:R-:W-:-:S04]  /*d5b0*/  IMAD.WIDE R12, R0, 0x4, R2 ;  /* 0x00000004000c7825 */ /* 0x002fc800078e0202 */
[--C-:B------:R-:W-:Y:S01]  /*d5c0*/  IMAD.WIDE R52, R6, 0x4, R8.reuse ;  /* 0x0000000406347825 */ /* 0x100fe200078e0208 */
[----:B------:R1:W-:Y:S03]  /*d5d0*/  STL.64 [R1+0x128], R12 ;  /* 0x0001280c01007387 */ /* 0x0003e60000100a00 */
[----:B--2---:R-:W-:Y:S01]  /*d5e0*/  IMAD.WIDE R10, R0, 0x4, R8 ;  /* 0x00000004000a7825 */ /* 0x004fe200078e0208 */
[----:B------:R1:W-:Y:S03]  /*d5f0*/  LDGSTS.E [R4+0x27800], desc[UR6][R12.64], !P5 ;  /* 0x278000000c047fae */ /* 0x0003e6000e9a1006 */
[----:B------:R-:W-:Y:S01]  /*d600*/  IMAD R0, R6, 0x7c, RZ ;  /* 0x0000007c06007824 */ /* 0x000fe200078e02ff */
[----:B------:R2:W-:Y:S04]  /*d610*/  STL.64 [R1+0x120], R10 ;  /* 0x0001200a01007387 */ /* 0x0005e80000100a00 */
[----:B------:R2:W-:Y:S01]  /*d620*/  LDGSTS.E [R4+0x27880], desc[UR6][R10.64], !P5 ;  /* 0x278800000a047fae */ /* 0x0005e2000e9a1006 */
[----:B------:R-:W-:-:S02]  /*d630*/  ISETP.GE.U32.AND P5, PT, R5, 0x7fffff7b, PT ;  /* 0x7fffff7b0500780c */ /* 0x000fc40003fa6070 */
[----:B------:R-:W-:Y:S01]  /*d640*/  LOP3.LUT R5, R115, 0x20, RZ, 0x3c, !PT ;  /* 0x0000002073057812 */ /* 0x000fe200078e3cff */
[----:B-1----:R-:W-:-:S04]  /*d650*/  IMAD.WIDE R12, R0, 0x4, R2 ;  /* 0x00000004000c7825 */ /* 0x002fc800078e0202 */
[----:B------:R-:W-:Y:S01]  /*d660*/  VIADD R5, R5, UR77 ;  /* 0x0000004d05057c36 */ /* 0x000fe20008000000 */
[----:B------:R1:W-:Y:S01]  /*d670*/  LDGSTS.E [R4+0x27c00], desc[UR6][R12.64], !P6 ;  /* 0x27c000000c047fae */ /* 0x0003e2000f1a1006 */
[----:B--2---:R-:W-:-:S03]  /*d680*/  IMAD.WIDE R10, R0, 0x4, R8 ;  /* 0x00000004000a7825 */ /* 0x004fc600078e0208 */
[----:B------:R1:W-:Y:S01]  /*d690*/  STL.64 [R1+0xf8], R12 ;  /* 0x0000f80c01007387 */ /* 0x0003e20000100a00 */
[----:B------:R-:W-:-:S03]  /*d6a0*/  VIADD R0, R7, 0xfffffff6 ;  /* 0xfffffff607007836 */ /* 0x000fc60000000000 */
[----:B------:R2:W-:Y:S01]  /*d6b0*/  LDGSTS.E [R4+0x27c80], desc[UR6][R10.64], !P6 ;  /* 0x27c800000a047fae */ /* 0x0005e2000f1a1006 */
[----:B------:R-:W3:Y:S01]  /*d6c0*/  LDC R7, c[0x0][0x3a0] ;  /* 0x0000e800ff077b82 */ /* 0x000ee20000000800 */
[----:B------:R-:W-:Y:S02]  /*d6d0*/  ISETP.GE.U32.AND P6, PT, R0, 0x7fffff77, PT ;  /* 0x7fffff770000780c */ /* 0x000fe40003fc6070 */
[----:B------:R-:W-:Y:S01]  /*d6e0*/  LDGSTS.E [R5+0x20100], desc[UR6][R50.64], !P3 ;  /* 0x2010000032057fae */ /* 0x000fe2000d9a1006 */
[----:B------:R-:W-:Y:S01]  /*d6f0*/  IADD3 R0, PT, PT, R54, -0xe, RZ ;  /* 0xfffffff236007810 */ /* 0x000fe20007ffe0ff */
[----:B------:R-:W-:Y:S02]  /*d700*/  IMAD.WIDE R54, R56, 0x4, R2 ;  /* 0x0000000438367825 */ /* 0x000fe400078e0202 */
[----:B------:R-:W-:Y:S01]  /*d710*/  LDGSTS.E [R5+0x20180], desc[UR6][R52.64], !P3 ;  /* 0x2018000034057fae */ /* 0x000fe2000d9a1006 */
[----:B------:R-:W-:Y:S01]  /*d720*/  ISETP.GE.U32.AND P3, PT, R0, 0x7fffff73, PT ;  /* 0x7fffff730000780c */ /* 0x000fe20003f66070 */
[----:B------:R-:W-:-:S02]  /*d730*/  IMAD.WIDE R56, R56, 0x4, R8 ;  /* 0x0000000438387825 */ /* 0x000fc400078e0208 */
[----:B------:R-:W-:Y:S02]  /*d740*/  LDGSTS.E [R5+0x20500], desc[UR6][R54.64], !P5 ;  /* 0x2050000036057fae */ /* 0x000fe4000e9a1006 */
[----:B------:R-:W-:Y:S02]  /*d750*/  VIADD R0, R58, 0xffffffee ;  /* 0xffffffee3a007836 */ /* 0x000fe40000000000 */
[----:B------:R-:W-:Y:S01]  /*d760*/  LDGSTS.E [R5+0x20580], desc[UR6][R56.64], !P5 ;  /* 0x2058000038057fae */ /* 0x000fe2000e9a1006 */
[----:B------:R-:W-:Y:S02]  /*d770*/  IMAD.WIDE R58, R60, 0x4, R2 ;  /* 0x000000043c3a7825 */ /* 0x000fe400078e0202 */
[----:B------:R-:W-:Y:S01]  /*d780*/  ISETP.GE.U32.AND P5, PT, R0, 0x7fffff6f, PT ;  /* 0x7fffff6f0000780c */ /* 0x000fe20003fa6070 */
[----:B------:R2:W-:Y:S01]  /*d790*/  STL.64 [R1+0xf0], R10 ;  /* 0x0000f00a01007387 */ /* 0x0005e20000100a00 */
[----:B------:R-:W-:-:S03]  /*d7a0*/  IMAD.WIDE R60, R60, 0x4, R8 ;  /* 0x000000043c3c7825 */ /* 0x000fc600078e0208 */
[----:B------:R-:W-:Y:S01]  /*d7b0*/  LDGSTS.E [R5+0x20900], desc[UR6][R58.64], !P6 ;  /* 0x209000003a057fae */ /* 0x000fe2000f1a1006 */
[----:B------:R-:W-:Y:S02]  /*d7c0*/  VIADD R0, R62, 0xffffffea ;  /* 0xffffffea3e007836 */ /* 0x000fe40000000000 */
[----:B------:R-:W-:Y:S01]  /*d7d0*/  IMAD.WIDE R62, R64, 0x4, R2 ;  /* 0x00000004403e7825 */ /* 0x000fe200078e0202 */
[----:B------:R-:W-:Y:S02]  /*d7e0*/  LDGSTS.E [R5+0x20980], desc[UR6][R60.64], !P6 ;  /* 0x209800003c057fae */ /* 0x000fe4000f1a1006 */
[----:B------:R-:W-:Y:S01]  /*d7f0*/  ISETP.GE.U32.AND P6, PT, R0, 0x7fffff6b, PT ;  /* 0x7fffff6b0000780c */ /* 0x000fe20003fc6070 */
[----:B------:R-:W-:Y:S01]  /*d800*/  IMAD.WIDE R64, R64, 0x4, R8 ;  /* 0x0000000440407825 */ /* 0x000fe200078e0208 */
[----:B---3--:R-:W-:Y:S01]  /*d810*/  IADD3 R0, PT, PT, R7, -0x1a, RZ ;  /* 0xffffffe607007810 */ /* 0x008fe20007ffe0ff */
[----:B------:R-:W-:Y:S01]  /*d820*/  LDGSTS.E [R5+0x20d00], desc[UR6][R62.64], !P3 ;  /* 0x20d000003e057fae */ /* 0x000fe2000d9a1006 */
[----:B------:R-:W3:Y:S03]  /*d830*/  LDC R7, c[0x0][0x3a0] ;  /* 0x0000e800ff077b82 */ /* 0x000ee60000000800 */
[----:B------:R-:W-:Y:S01]  /*d840*/  LDGSTS.E [R5+0x20d80], desc[UR6][R64.64], !P3 ;  /* 0x20d8000040057fae */ /* 0x000fe2000d9a1006 */
[----:B------:R-:W-:Y:S01]  /*d850*/  ISETP.GE.U32.AND P3, PT, R0, 0x7fffff67, PT ;  /* 0x7fffff670000780c */ /* 0x000fe20003f66070 */
[----:B------:R-:W-:-:S02]  /*d860*/  VIADD R0, R70, 0xffffffe2 ;  /* 0xffffffe246007836 */ /* 0x000fc40000000000 */
[----:B------:R-:W-:Y:S01]  /*d870*/  LDGSTS.E [R5+0x21100], desc[UR6][R66.64], !P5 ;  /* 0x2110000042057fae */ /* 0x000fe2000e9a1006 */
[----:B------:R-:W-:-:S03]  /*d880*/  IMAD.WIDE R70, R72, 0x4, R2 ;  /* 0x0000000448467825 */ /* 0x000fc600078e0202 */
[----:B------:R-:W-:Y:S01]  /*d890*/  LDGSTS.E [R5+0x21180], desc[UR6][R68.64], !P5 ;  /* 0x2118000044057fae */ /* 0x000fe2000e9a1006 */
[----:B------:R-:W-:Y:S01]  /*d8a0*/  ISETP.GE.U32.AND P5, PT, R0, 0x7fffff63, PT ;  /* 0x7fffff630000780c */ /* 0x000fe20003fa6070 */
[----:B------:R-:W-:Y:S02]  /*d8b0*/  IMAD.WIDE R72, R72, 0x4, R8 ;  /* 0x0000000448487825 */ /* 0x000fe400078e0208 */
[----:B------:R-:W-:Y:S02]  /*d8c0*/  LDGSTS.E [R5+0x21500], desc[UR6][R70.64], !P6 ;  /* 0x2150000046057fae */ /* 0x000fe4000f1a1006 */
[----:B------:R-:W-:Y:S02]  /*d8d0*/  VIADD R0, R74, 0xffffffde ;  /* 0xffffffde4a007836 */ /* 0x000fe40000000000 */
[----:B------:R-:W-:Y:S01]  /*d8e0*/  IMAD.WIDE R74, R76, 0x4, R2 ;  /* 0x000000044c4a7825 */ /* 0x000fe200078e0202 */
[----:B------:R-:W-:Y:S02]  /*d8f0*/  LDGSTS.E [R5+0x21580], desc[UR6][R72.64], !P6 ;  /* 0x2158000048057fae */ /* 0x000fe4000f1a1006 */
[----:B------:R-:W-:Y:S01]  /*d900*/  ISETP.GE.U32.AND P6, PT, R0, 0x7fffff5f, PT ;  /* 0x7fffff5f0000780c */ /* 0x000fe20003fc6070 */
[----:B------:R-:W-:Y:S01]  /*d910*/  IMAD.WIDE R76, R76, 0x4, R8 ;  /* 0x000000044c4c7825 */ /* 0x000fe200078e0208 */
[----:B------:R-:W-:Y:S01]  /*d920*/  IADD3 R0, PT, PT, R78, -0x26, RZ ;  /* 0xffffffda4e007810 */ /* 0x000fe20007ffe0ff */
[----:B------:R-:W-:Y:S02]  /*d930*/  LDGSTS.E [R5+0x21900], desc[UR6][R74.64], !P3 ;  /* 0x219000004a057fae */ /* 0x000fe4000d9a1006 */
[----:B------:R-:W-:-:S02]  /*d940*/  IMAD.WIDE R78, R80, 0x4, R2 ;  /* 0x00000004504e7825 */ /* 0x000fc400078e0202 */
[----:B------:R-:W-:Y:S01]  /*d950*/  LDGSTS.E [R5+0x21980], desc[UR6][R76.64], !P3 ;  /* 0x219800004c057fae */ /* 0x000fe2000d9a1006 */
[----:B------:R-:W-:Y:S01]  /*d960*/  ISETP.GE.U32.AND P3, PT, R0, 0x7fffff5b, PT ;  /* 0x7fffff5b0000780c */ /* 0x000fe20003f66070 */
[----:B------:R-:W-:Y:S02]  /*d970*/  IMAD.WIDE R80, R80, 0x4, R8 ;  /* 0x0000000450507825 */ /* 0x000fe400078e0208 */
[----:B------:R-:W-:Y:S02]  /*d980*/  LDGSTS.E [R5+0x21d00], desc[UR6][R78.64], !P5 ;  /* 0x21d000004e057fae */ /* 0x000fe4000e9a1006 */
[----:B---3--:R-:W-:Y:S02]  /*d990*/  VIADD R0, R7, 0xffffffd6 ;  /* 0xffffffd607007836 */ /* 0x008fe40000000000 */
[----:B------:R-:W3:Y:S01]  /*d9a0*/  LDC R7, c[0x0][0x3a0] ;  /* 0x0000e800ff077b82 */ /* 0x000ee20000000800 */
[----:B------:R-:W-:Y:S02]  /*d9b0*/  LDGSTS.E [R5+0x21d80], desc[UR6][R80.64], !P5 ;  /* 0x21d8000050057fae */ /* 0x000fe4000e9a1006 */
[----:B------:R-:W-:Y:S01]  /*d9c0*/  ISETP.GE.U32.AND P5, PT, R0, 0x7fffff57, PT ;  /* 0x7fffff570000780c */ /* 0x000fe20003fa6070 */
[----:B------:R-:W-:Y:S01]  /*d9d0*/  VIADD R0, R86, 0xffffffd2 ;  /* 0xffffffd256007836 */ /* 0x000fe20000000000 */
[----:B------:R-:W-:Y:S01]  /*d9e0*/  LDGSTS.E [R5+0x22100], desc[UR6][R82.64], !P6 ;  /* 0x2210000052057fae */ /* 0x000fe2000f1a1006 */
[----:B------:R-:W-:-:S03]  /*d9f0*/  IMAD.WIDE R86, R88, 0x4, R2 ;  /* 0x0000000458567825 */ /* 0x000fc600078e0202 */
[----:B------:R-:W-:Y:S01]  /*da00*/  LDGSTS.E [R5+0x22180], desc[UR6][R84.64], !P6 ;  /* 0x2218000054057fae */ /* 0x000fe2000f1a1006 */
[----:B------:R-:W-:Y:S01]  /*da10*/  ISETP.GE.U32.AND P6, PT, R0, 0x7fffff53, PT ;  /* 0x7fffff530000780c */ /* 0x000fe20003fc6070 */
[----:B------:R-:W-:Y:S01]  /*da20*/  IMAD.WIDE R88, R88, 0x4, R8 ;  /* 0x0000000458587825 */ /* 0x000fe200078e0208 */
[----:B------:R-:W-:Y:S01]  /*da30*/  IADD3 R0, PT, PT, R90, -0x32, RZ ;  /* 0xffffffce5a007810 */ /* 0x000fe20007ffe0ff */
[----:B------:R-:W-:Y:S01]  /*da40*/  LDGSTS.E [R5+0x22500], desc[UR6][R86.64], !P3 ;  /* 0x2250000056057fae */ /* 0x000fe2000d9a1006 */
[----:B------:R-:W4:Y:S03]  /*da50*/  LDC R90, c[0x0][0x3a0] ;  /* 0x0000e800ff5a7b82 */ /* 0x000f260000000800 */
[----:B------:R-:W-:Y:S01]  /*da60*/  LDGSTS.E [R5+0x22580], desc[UR6][R88.64], !P3 ;  /* 0x2258000058057fae */ /* 0x000fe2000d9a1006 */
[----:B------:R-:W-:Y:S01]  /*da70*/  ISETP.GE.U32.AND P3, PT, R0, 0x7fffff4f, PT ;  /* 0x7fffff4f0000780c */ /* 0x000fe20003f66070 */
[----:B------:R-:W-:-:S02]  /*da80*/  VIADD R0, R91, 0xffffffca ;  /* 0xffffffca5b007836 */ /* 0x000fc40000000000 */
[----:B------:R-:W-:Y:S01]  /*da90*/  LDGSTS.E [R5+0x22900], desc[UR6][R96.64], !P5 ;  /* 0x2290000060057fae */ /* 0x000fe2000e9a1006 */
[----:B------:R-:W1:Y:S03]  /*daa0*/  LDC R91, c[0x0][0x3a0] ;  /* 0x0000e800ff5b7b82 */ /* 0x000e660000000800 */
[----:B------:R-:W-:Y:S01]  /*dab0*/  LDGSTS.E [R5+0x22980], desc[UR6][R98.64], !P5 ;  /* 0x2298000062057fae */ /* 0x000fe2000e9a1006 */
[----:B------:R-:W-:Y:S01]  /*dac0*/  ISETP.GE.U32.AND P5, PT, R0, 0x7fffff4b, PT ;  /* 0x7fffff4b0000780c */ /* 0x000fe20003fa6070 */
[----:B---3--:R-:W-:Y:S02]  /*dad0*/  VIADD R0, R7, 0xffffffc6 ;  /* 0xffffffc607007836 */ /* 0x008fe40000000000 */
[----:B------:R-:W-:Y:S04]  /*dae0*/  LDGSTS.E [R5+0x22d00], desc[UR6][R186.64], !P6 ;  /* 0x22d00000ba057fae */ /* 0x000fe8000f1a1006 */
[----:B------:R-:W-:Y:S01]  /*daf0*/  LDGSTS.E [R5+0x22d80], desc[UR6][R184.64], !P6 ;  /* 0x22d80000b8057fae */ /* 0x000fe2000f1a1006 */
[----:B------:R-:W-:-:S02]  /*db00*/  ISETP.GE.U32.AND P6, PT, R0, 0x7fffff47, PT ;  /* 0x7fffff470000780c */ /* 0x000fc40003fc6070 */
[----:B------:R-:W-:Y:S01]  /*db10*/  IADD3 R0, PT, PT, R92, -0x3e, RZ ;  /* 0xffffffc25c007810 */ /* 0x000fe20007ffe0ff */
[----:B------:R-:W-:Y:S01]  /*db20*/  LDGSTS.E [R5+0x23100], desc[UR6][R170.64], !P3 ;  /* 0x23100000aa057fae */ /* 0x000fe2000d9a1006 */
[----:B------:R-:W3:Y:S03]  /*db30*/  LDC R92, c[0x0][0x3a0] ;  /* 0x0000e800ff5c7b82 */ /* 0x000ee60000000800 */
[----:B------:R-:W-:Y:S01]  /*db40*/  LDGSTS.E [R5+0x23180], desc[UR6][R168.64], !P3 ;  /* 0x23180000a8057fae */ /* 0x000fe2000d9a1006 */
[----:B------:R-:W-:Y:S01]  /*db50*/  ISETP.GE.U32.AND P3, PT, R0, 0x7fffff43, PT ;  /* 0x7fffff430000780c */ /* 0x000fe20003f66070 */
[----:B----4-:R-:W-:Y:S02]  /*db60*/  VIADD R0, R90, 0xffffffbe ;  /* 0xffffffbe5a007836 */ /* 0x010fe40000000000 */
[----:B------:R-:W-:Y:S01]  /*db70*/  LDGSTS.E [R5+0x23500], desc[UR6][R126.64], !P5 ;  /* 0x235000007e057fae */ /* 0x000fe2000e9a1006 */
[----:B------:R-:W4:Y:S01]  /*db80*/  LDC R90, c[0x0][0x3a0] ;  /* 0x0000e800ff5a7b82 */ /* 0x000f220000000800 */
[----:B-1----:R-:W-:-:S02]  /*db90*/  VIADD R7, R91, 0xffffffba ;  /* 0xffffffba5b077836 */ /* 0x002fc40000000000 */
[----:B------:R-:W-:Y:S01]  /*dba0*/  LDGSTS.E [R5+0x23580], desc[UR6][R124.64], !P5 ;  /* 0x235800007c057fae */ /* 0x000fe2000e9a1006 */
[----:B------:R-:W-:Y:S01]  /*dbb0*/  ISETP.GE.U32.AND P5, PT, R0, 0x7fffff3f, PT ;  /* 0x7fffff3f0000780c */ /* 0x000fe20003fa6070 */
[----:B------:R-:W-:Y:S02]  /*dbc0*/  IMAD R0, R6, 0x3d, RZ ;  /* 0x0000003d06007824 */ /* 0x000fe400078e02ff */
[----:B------:R-:W-:Y:S01]  /*dbd0*/  LDGSTS.E [R5+0x23900], desc[UR6][R106.64], !P6 ;  /* 0x239000006a057fae */ /* 0x000fe2000f1a1006 */
[----:B------:R-:W1:Y:S01]  /*dbe0*/  LDC R91, c[0x0][0x3a0] ;  /* 0x0000e800ff5b7b82 */ /* 0x000e620000000800 */
[C---:B------:R-:W-:Y:S02]  /*dbf0*/  IMAD.WIDE R12, R0.reuse, 0x4, R2 ;  /* 0x00000004000c7825 */ /* 0x040fe400078e0202 */
[----:B------:R-:W-:Y:S01]  /*dc00*/  LDGSTS.E [R5+0x23980], desc[UR6][R104.64], !P6 ;  /* 0x2398000068057fae */ /* 0x000fe2000f1a1006 */
[----:B------:R-:W-:Y:S01]  /*dc10*/  ISETP.GE.U32.AND P6, PT, R7, 0x7fffff3b, PT ;  /* 0x7fffff3b0700780c */ /* 0x000fe20003fc6070 */
[----:B--2---:R-:W-:Y:S01]  /*dc20*/  IMAD.WIDE R10, R0, 0x4, R8 ;  /* 0x00000004000a7825 */ /* 0x004fe200078e0208 */
[----:B------:R-:W-:Y:S01]  /*dc30*/  IADD3 R7, PT, PT, R93, -0x4a, RZ ;  /* 0xffffffb65d077810 */ /* 0x000fe20007ffe0ff */
[----:B------:R2:W-:Y:S01]  /*dc40*/  STL [R1+0x1e74], R4 ;  /* 0x001e740401007387 */ /* 0x0005e20000100800 */
[----:B------:R-:W1:Y:S01]  /*dc50*/  LDC R93, c[0x0][0x3a0] ;  /* 0x0000e800ff5d7b82 */ /* 0x000e620000000800 */
[----:B------:R-:W-:-:S02]  /*dc60*/  IMAD R0, R6, 0x41, RZ ;  /* 0x0000004106007824 */ /* 0x000fc400078e02ff */
[----:B------:R3:W-:Y:S04]  /*dc70*/  STL.64 [R1+0x28], R12 ;  /* 0x0000280c01007387 */ /* 0x0007e80000100a00 */
[----:B------:R3:W-:Y:S01]  /*dc80*/  LDGSTS.E [R5+0x23d00], desc[UR6][R12.64], !P3 ;  /* 0x23d000000c057fae */ /* 0x0007e2000d9a1006 */
[----:B--2---:R-:W-:-:S03]  /*dc90*/  LOP3.LUT R4, R115, 0x40, RZ, 0x3c, !PT ;  /* 0x0000004073047812 */ /* 0x004fc600078e3cff */
[----:B------:R2:W-:Y:S04]  /*dca0*/  STL.64 [R1+0x30], R10 ;  /* 0x0000300a01007387 */ /* 0x0005e80000100a00 */
[----:B------:R2:W-:Y:S01]  /*dcb0*/  LDGSTS.E [R5+0x23d80], desc[UR6][R10.64], !P3 ;  /* 0x23d800000a057fae */ /* 0x0005e2000d9a1006 */
[----:B------:R-:W-:Y:S01]  /*dcc0*/  ISETP.GE.U32.AND P3, PT, R7, 0x7fffff37, PT ;  /* 0x7fffff370700780c */ /* 0x000fe20003f66070 */
[----:B---3--:R-:W-:Y:S02]  /*dcd0*/  VIADD R7, R92, 0xffffffb2 ;  /* 0xffffffb25c077836 */ /* 0x008fe40000000000 */
[C---:B------:R-:W-:Y:S01]  /*dce0*/  IMAD.WIDE R12, R0.reuse, 0x4, R2 ;  /* 0x00000004000c7825 */ /* 0x040fe200078e0202 */
[----:B------:R-:W3:Y:S04]  /*dcf0*/  LDC R92, c[0x0][0x3a0] ;  /* 0x0000e800ff5c7b82 */ /* 0x000ee80000000800 */
[----:B------:R4:W-:Y:S01]  /*dd00*/  STL.64 [R1+0xc8], R12 ;  /* 0x0000c80c01007387 */ /* 0x0009e20000100a00 */
[----:B--2---:R-:W-:-:S03]  /*dd10*/  IMAD.WIDE R10, R0, 0x4, R8 ;  /* 0x00000004000a7825 */ /* 0x004fc600078e0208 */
[----:B------:R2:W-:Y:S01]  /*dd20*/  LDGSTS.E [R5+0x24100], desc[UR6][R12.64], !P5 ;  /* 0x241000000c057fae */ /* 0x0005e2000e9a1006 */
[----:B------:R-:W-:-:S03]  /*dd30*/  IMAD R0, R6, 0x45, RZ ;  /* 0x0000004506007824 */ /* 0x000fc600078e02ff */
[----:B------:R1:W-:Y:S04]  /*dd40*/  STL.64 [R1+0x6b0], R10 ;  /* 0x0006b00a01007387 */ /* 0x0003e80000100a00 */
[----:B------:R1:W-:Y:S01]  /*dd50*/  LDGSTS.E [R5+0x24180], desc[UR6][R10.64], !P5 ;  /* 0x241800000a057fae */ /* 0x0003e2000e9a1006 */
[----:B------:R-:W-:Y:S01]  /*dd60*/  ISETP.GE.U32.AND P5, PT, R7, 0x7fffff33, PT ;  /* 0x7fffff330700780c */ /* 0x000fe20003fa6070 */
[----:B----4-:R-:W-:Y:S02]  /*dd70*/  VIADD R7, R90, 0xffffffae ;  /* 0xffffffae5a077836 */ /* 0x010fe40000000000 */
[C---:B--2---:R-:W-:Y:S01]  /*dd80*/  IMAD.WIDE R12, R0.reuse, 0x4, R2 ;  /* 0x00000004000c7825 */ /* 0x044fe200078e0202 */
[----:B------:R-:W2:Y:S04]  /*dd90*/  LDC R90, c[0x0][0x3a0] ;  /* 0x0000e800ff5a7b82 */ /* 0x000ea80000000800 */
[----:B------:R4:W-:Y:S01]  /*dda0*/  STL.64 [R1+0x678], R12 ;  /* 0x0006780c01007387 */ /* 0x0009e20000100a00 */
[----:B-1----:R-:W-:-:S03]  /*ddb0*/  IMAD.WIDE R10, R0, 0x4, R8 ;  /* 0x00000004000a7825 */ /* 0x002fc600078e0208 */
        /* <DEDUP_REMOVED lines=8> */
[----:B------:R3:W-:Y:S01]  /*de40*/  LDGSTS.E [R5+0x24900], desc[UR6][R12.64], !P3 ;  /* 0x249000000c057fae */ /* 0x0007e2000d9a1006 */
[----:B-1----:R-:W-:-:S03]  /*de50*/  IMAD.WIDE R10, R0, 0x4, R8 ;  /* 0x00000004000a7825 */ /* 0x002fc600078e0208 */
[----:B------:R3:W-:Y:S01]  /*de60*/  STL.64 [R1+0x618], R12 ;  /* 0x0006180c01007387 */ /* 0x0007e20000100a00 */
[----:B------:R-:W-:-:S03]  /*de70*/  IMAD R0, R6, 0x4d, RZ ;  /* 0x0000004d06007824 */ /* 0x000fc600078e02ff */
[----:B------:R1:W-:Y:S01]  /*de80*/  LDGSTS.E [R5+0x24980], desc[UR6][R10.64], !P3 ;  /* 0x249800000a057fae */ /* 0x0003e2000d9a1006 */
[----:B------:R-:W-:Y:S01]  /*de90*/  ISETP.GE.U32.AND P3, PT, R7, 0x7fffff2b, PT ;  /* 0x7fffff2b0700780c */ /* 0x000fe20003f66070 */
[----:B------:R-:W-:Y:S02]  /*dea0*/  VIADD R7, R93, 0xffffffa6 ;  /* 0xffffffa65d077836 */ /* 0x000fe40000000000 */
[----:B------:R1:W-:Y:S01]  /*deb0*/  STL.64 [R1+0x608], R10 ;  /* 0x0006080a01007387 */ /* 0x0003e20000100a00 */
[----:B------:R-:W2:Y:S01]  /*dec0*/  LDC R93, c[0x0][0x3a0] ;  /* 0x0000e800ff5d7b82 */ /* 0x000ea20000000800 */
[----:B---3--:R-:W-:-:S05]  /*ded0*/  IMAD.WIDE R12, R0, 0x4, R2 ;  /* 0x00000004000c7825 */ /* 0x008fca00078e0202 */
[----:B------:R3:W-:Y:S01]  /*dee0*/  STL.64 [R1+0x5b8], R12 ;  /* 0x0005b80c01007387 */ /* 0x0007e20000100a00 */
[----:B-1----:R-:W-:-:S03]  /*def0*/  IMAD.WIDE R10, R0, 0x4, R8 ;  /* 0x00000004000a7825 */ /* 0x002fc600078e0208 */
        /* <DEDUP_REMOVED lines=8> */
[----:B------:R2:W-:Y:S01]  /*df80*/  STL.64 [R1+0x568], R12 ;  /* 0x0005680c01007387 */ /* 0x0005e20000100a00 */
[----:B-1----:R-:W-:-:S03]  /*df90*/  IMAD.WIDE R10, R0, 0x4, R8 ;  /* 0x00000004000a7825 */ /* 0x002fc600078e0208 */
        /* <DEDUP_REMOVED lines=9> */
[----:B----4-:R-:W-:-:S03]  /*e030*/  IMAD.WIDE R10, R0, 0x4, R8 ;  /* 0x00000004000a7825 */ /* 0x010fc600078e0208 */
        /* <DEDUP_REMOVED lines=9> */
[----:B----4-:R-:W-:-:S03]  /*e0d0*/  IMAD.WIDE R10, R0, 0x4, R8 ;  /* 0x00000004000a7825 */ /* 0x010fc600078e0208 */
        /* <DEDUP_REMOVED lines=16> */
[C---:B---3--:R-:W-:Y:S01]  /*e1e0*/  IMAD.WIDE R12, R0.reuse, 0x4, R2 ;  /* 0x00000004000c7825 */ /* 0x048fe200078e0202 */
[----:B------:R-:W3:Y:S04]  /*e1f0*/  LDC R92, c[0x0][0x3a0] ;  /* 0x0000e800ff5c7b82 */ /* 0x000ee80000000800 */
[----:B------:R1:W-:Y:S01]  /*e200*/  STL.64 [R1+0x408], R12 ;  /* 0x0004080c01007387 */ /* 0x0003e20000100a00 */
[----:B----4-:R-:W-:-:S03]  /*e210*/  IMAD.WIDE R10, R0, 0x4, R8 ;  /* 0x00000004000a7825 */ /* 0x010fc600078e0208 */
[----:B------:R4:W-:Y:S01]  /*e220*/  LDGSTS.E [R5+0x26100], desc[UR6][R12.64], !P3 ;  /* 0x261000000c057fae */ /* 0x0009e2000d9a1006 */
[----:B------:R-:W-:-:S03]  /*e230*/  IMAD R0, R6, 0x65, RZ ;  /* 0x0000006506007824 */ /* 0x000fc600078e02ff */
[----:B------:R2:W-:Y:S04]  /*e240*/  STL.64 [R1+0x3f8], R10 ;  /* 0x0003f80a01007387 */ /* 0x0005e80000100a00 */
[----:B------:R2:W-:Y:S01]  /*e250*/  LDGSTS.E [R5+0x26180], desc[UR6][R10.64], !P3 ;  /* 0x261800000a057fae */ /* 0x0005e2000d9a1006 */
[----:B------:R-:W-:Y:S01]  /*e260*/  ISETP.GE.U32.AND P3, PT, R7, 0x7fffff13, PT ;  /* 0x7fffff130700780c */ /* 0x000fe20003f66070 */
[----:B-1----:R-:W-:Y:S02]  /*e270*/  VIADD R7, R90, 0xffffff8e ;  /* 0xffffff8e5a077836 */ /* 0x002fe40000000000 */
[C---:B----4-:R-:W-:Y:S01]  /*e280*/  IMAD.WIDE R12, R0.reuse, 0x4, R2 ;  /* 0x00000004000c7825 */ /* 0x050fe200078e0202 */
        /* <DEDUP_REMOVED lines=19> */
[----:B------:R-:W4:Y:S01]  /*e3c0*/  LDC R93, c[0x0][0x3a0] ;  /* 0x0000e800ff5d7b82 */ /* 0x000f220000000800 */
[----:B---3--:R-:W-:-:S05]  /*e3d0*/  IMAD.WIDE R12, R0, 0x4, R2 ;  /* 0x00000004000c7825 */ /* 0x008fca00078e0202 */
        /* <DEDUP_REMOVED lines=18> */
[C---:B--2---:R-:W-:Y:S01]  /*e500*/  IMAD.WIDE R12, R0.reuse, 0x4, R2 ;  /* 0x00000004000c7825 */ /* 0x044fe200078e0202 */
[----:B------:R-:W1:Y:S04]  /*e510*/  LDC R90, c[0x0][0x3a0] ;  /* 0x0000e800ff5a7b82 */ /* 0x000e680000000800 */
        /* <DEDUP_REMOVED lines=8> */
[C---:B--2---:R-:W-:Y:S01]  /*e5a0*/  IMAD.WIDE R12, R0.reuse, 0x4, R2 ;  /* 0x00000004000c7825 */ /* 0x044fe200078e0202 */
[----:B------:R-:W2:Y:S04]  /*e5b0*/  LDC R91, c[0x0][0x3a0] ;  /* 0x0000e800ff5b7b82 */ /* 0x000ea80000000800 */
[----:B------:R3:W-:Y:S01]  /*e5c0*/  STL.64 [R1+0x118], R12 ;  /* 0x0001180c01007387 */ /* 0x0007e20000100a00 */
[----:B----4-:R-:W-:-:S03]  /*e5d0*/  IMAD.WIDE R10, R0, 0x4, R8 ;  /* 0x00000004000a7825 */ /* 0x010fc600078e0208 */
[----:B------:R4:W-:Y:S01]  /*e5e0*/  LDGSTS.E [R5+0x27900], desc[UR6][R12.64], !P3 ;  /* 0x279000000c057fae */ /* 0x0009e2000d9a1006 */
[----:B------:R-:W-:-:S03]  /*e5f0*/  IMAD R0, R6, 0x7d, RZ ;  /* 0x0000007d06007824 */ /* 0x000fc600078e02ff */
[----:B------:R1:W-:Y:S04]  /*e600*/  STL.64 [R1+0x110], R10 ;  /* 0x0001100a01007387 */ /* 0x0003e80000100a00 */
[----:B------:R1:W-:Y:S01]  /*e610*/  LDGSTS.E [R5+0x27980], desc[UR6][R10.64], !P3 ;  /* 0x279800000a057fae */ /* 0x0003e2000d9a1006 */
[----:B------:R-:W-:Y:S01]  /*e620*/  ISETP.GE.U32.AND P3, PT, R7, 0x7fffff7a, PT ;  /* 0x7fffff7a0700780c */ /* 0x000fe20003f66070 */
[----:B---3--:R-:W-:Y:S02]  /*e630*/  VIADD R7, R92, 0xfffffff1 ;  /* 0xfffffff15c077836 */ /* 0x008fe40000000000 */
[C---:B----4-:R-:W-:Y:S01]  /*e640*/  IMAD.WIDE R12, R0.reuse, 0x4, R2 ;  /* 0x00000004000c7825 */ /* 0x050fe200078e0202 */
[----:B------:R-:W3:Y:S04]  /*e650*/  LDC R92, c[0x0][0x3a0] ;  /* 0x0000e800ff5c7b82 */ /* 0x000ee80000000800 */
[----:B------:R4:W-:Y:S01]  /*e660*/  LDGSTS.E [R5+0x27d00], desc[UR6][R12.64], !P5 ;  /* 0x27d000000c057fae */ /* 0x0009e2000e9a1006 */
[----:B-1----:R-:W-:-:S03]  /*e670*/  IMAD.WIDE R10, R0, 0x4, R8 ;  /* 0x00000004000a7825 */ /* 0x002fc600078e0208 */
[----:B------:R4:W-:Y:S01]  /*e680*/  STL.64 [R1+0xe8], R12 ;  /* 0x0000e80c01007387 */ /* 0x0009e20000100a00 */
[----:B------:R-:W-:-:S03]  /*e690*/  VIADD R0, R93, 0xfffffff5 ;  /* 0xfffffff55d007836 */ /* 0x000fc60000000000 */
[----:B------:R1:W-:Y:S01]  /*e6a0*/  LDGSTS.E [R5+0x27d80], desc[UR6][R10.64], !P5 ;  /* 0x27d800000a057fae */ /* 0x0003e2000e9a1006 */
[----:B------:R-:W1:Y:S01]  /*e6b0*/  LDC R93, c[0x0][0x3a0] ;  /* 0x0000e800ff5d7b82 */ /* 0x000e620000000800 */
[----:B------:R-:W-:Y:S02]  /*e6c0*/  ISETP.GE.U32.AND P5, PT, R0, 0x7fffff76, PT ;  /* 0x7fffff760000780c */ /* 0x000fe40003fa6070 */
[----:B------:R1:W-:Y:S01]  /*e6d0*/  STL.64 [R1+0xe0], R10 ;  /* 0x0000e00a01007387 */ /* 0x0003e20000100a00 */
[----:B------:R-:W-:Y:S02]  /*e6e0*/  IADD3 R0, PT, PT, R4, UR77, RZ ;  /* 0x0000004d04007c10 */ /* 0x000fe4000fffe0ff */
[----:B------:R-:W-:-:S03]  /*e6f0*/  LOP3.LUT R4, R115, 0x60, RZ, 0x3c, !PT ;  /* 0x0000006073047812 */ /* 0x000fc600078e3cff */
[----:B------:R-:W-:Y:S04]  /*e700*/  LDGSTS.E [R0+0x20200], desc[UR6][R100.64], !P6 ;  /* 0x2020000064007fae */ /* 0x000fe8000f1a1006 */
[----:B------:R-:W-:Y:S01]  /*e710*/  LDGSTS.E [R0+0x20280], desc[UR6][R102.64], !P6 ;  /* 0x2028000066007fae */ /* 0x000fe2000f1a1006 */
[----:B------:R-:W-:Y:S01]  /*e720*/  ISETP.GE.U32.AND P6, PT, R7, 0x7fffff72, PT ;  /* 0x7fffff720700780c */ /* 0x000fe20003fc6070 */
[----:B------:R-:W-:Y:S02]  /*e730*/  VIADD R7, R90, 0xffffffed ;  /* 0xffffffed5a077836 */ /* 0x000fe40000000000 */
[----:B------:R-:W4:Y:S01]  /*e740*/  LDC R90, c[0x0][0x3a0] ;  /* 0x0000e800ff5a7b82 */ /* 0x000f220000000800 */
[----:B------:R-:W-:Y:S04]  /*e750*/  LDGSTS.E [R0+0x20600], desc[UR6][R120.64], !P3 ;  /* 0x2060000078007fae */ /* 0x000fe8000d9a1006 */
[----:B------:R-:W-:Y:S01]  /*e760*/  LDGSTS.E [R0+0x20680], desc[UR6][R122.64], !P3 ;  /* 0x206800007a007fae */ /* 0x000fe2000d9a1006 */
[----:B------:R-:W-:-:S02]  /*e770*/  ISETP.GE.U32.AND P3, PT, R7, 0x7fffff6e, PT ;  /* 0x7fffff6e0700780c */ /* 0x000fc40003f66070 */
[----:B--2---:R-:W-:Y:S01]  /*e780*/  IADD3 R7, PT, PT, R91, -0x17, RZ ;  /* 0xffffffe95b077810 */ /* 0x004fe20007ffe0ff */
[----:B------:R-:W-:Y:S01]  /*e790*/  LDGSTS.E [R0+0x20a00], desc[UR6][R132.64], !P5 ;  /* 0x20a0000084007fae */ /* 0x000fe2000e9a1006 */
[----:B------:R-:W2:Y:S03]  /*e7a0*/  LDC R91, c[0x0][0x3a0] ;  /* 0x0000e800ff5b7b82 */ /* 0x000ea60000000800 */
[----:B------:R-:W-:Y:S01]  /*e7b0*/  LDGSTS.E [R0+0x20a80], desc[UR6][R134.64], !P5 ;  /* 0x20a8000086007fae */ /* 0x000fe2000e9a1006 */
[----:B------:R-:W-:Y:S01]  /*e7c0*/  ISETP.GE.U32.AND P5, PT, R7, 0x7fffff6a, PT ;  /* 0x7fffff6a0700780c */ /* 0x000fe20003fa6070 */
[----:B-1----:R-:W-:Y:S02]  /*e7d0*/  VIADD R7, R93, 0xffffffe5 ;  /* 0xffffffe55d077836 */ /* 0x002fe40000000000 */
[----:B------:R-:W-:Y:S01]  /*e7e0*/  LDGSTS.E [R0+0x20e00], desc[UR6][R136.64], !P6 ;  /* 0x20e0000088007fae */ /* 0x000fe2000f1a1006 */
[----:B------:R-:W1:Y:S03]  /*e7f0*/  LDC R93, c[0x0][0x3a0] ;  /* 0x0000e800ff5d7b82 */ /* 0x000e660000000800 */
[----:B------:R-:W-:Y:S01]  /*e800*/  LDGSTS.E [R0+0x20e80], desc[UR6][R138.64], !P6 ;  /* 0x20e800008a007fae */ /* 0x000fe2000f1a1006 */
[----:B------:R-:W-:Y:S01]  /*e810*/  ISETP.GE.U32.AND P6, PT, R7, 0x7fffff66, PT ;  /* 0x7fffff660700780c */ /* 0x000fe20003fc6070 */
[----:B---3--:R-:W-:-:S02]  /*e820*/  VIADD R7, R92, 0xffffffe1 ;  /* 0xffffffe15c077836 */ /* 0x008fc40000000000 */
[----:B------:R-:W-:Y:S01]  /*e830*/  LDGSTS.E [R0+0x21200], desc[UR6][R140.64], !P3 ;  /* 0x212000008c007fae */ /* 0x000fe2000d9a1006 */
[----:B------:R-:W3:Y:S03]  /*e840*/  LDC R92, c[0x0][0x3a0] ;  /* 0x0000e800ff5c7b82 */ /* 0x000ee60000000800 */
[----:B------:R-:W-:Y:S01]  /*e850*/  LDGSTS.E [R0+0x21280], desc[UR6][R142.64], !P3 ;  /* 0x212800008e007fae */ /* 0x000fe2000d9a1006 */
[----:B------:R-:W-:Y:S02]  /*e860*/  ISETP.GE.U32.AND P3, PT, R7, 0x7fffff62, PT ;  /* 0x7fffff620700780c */ /* 0x000fe40003f66070 */
[----:B----4-:R-:W-:Y:S01]  /*e870*/  IADD3 R7, PT, PT, R90, -0x23, RZ ;  /* 0xffffffdd5a077810 */ /* 0x010fe20007ffe0ff */
[----:B------:R-:W-:Y:S01]  /*e880*/  LDGSTS.E [R0+0x21600], desc[UR6][R144.64], !P5 ;  /* 0x2160000090007fae */ /* 0x000fe2000e9a1006 */
[----:B------:R-:W4:Y:S03]  /*e890*/  LDC R90, c[0x0][0x3a0] ;  /* 0x0000e800ff5a7b82 */ /* 0x000f260000000800 */
[----:B------:R-:W-:Y:S01]  /*e8a0*/  LDGSTS.E [R0+0x21680], desc[UR6][R146.64], !P5 ;  /* 0x2168000092007fae */ /* 0x000fe2000e9a1006 */
[----:B------:R-:W-:Y:S01]  /*e8b0*/  ISETP.GE.U32.AND P5, PT, R7, 0x7fffff5e, PT ;  /* 0x7fffff5e0700780c */ /* 0x000fe20003fa6070 */
[----:B--2---:R-:W-:-:S02]  /*e8c0*/  VIADD R7, R91, 0xffffffd9 ;  /* 0xffffffd95b077836 */ /* 0x004fc40000000000 */
        /* <DEDUP_REMOVED lines=8> */
[----:B------:R-:W-:-:S02]  /*e950*/  ISETP.GE.U32.AND P3, PT, R7, 0x7fffff56, PT ;  /* 0x7fffff560700780c */ /* 0x000fc40003f66070 */
[----:B---3--:R-:W-:Y:S01]  /*e960*/  IADD3 R7, PT, PT, R92, -0x2f, RZ ;  /* 0xffffffd15c077810 */ /* 0x008fe20007ffe0ff */
[----:B------:R-:W-:Y:S01]  /*e970*/  LDGSTS.E [R0+0x22200], desc[UR6][R156.64], !P5 ;  /* 0x222000009c007fae */ /* 0x000fe2000e9a1006 */
[----:B------:R-:W3:Y:S03]  /*e980*/  LDC R92, c[0x0][0x3a0] ;  /* 0x0000e800ff5c7b82 */ /* 0x000ee60000000800 */
[----:B------:R-:W-:Y:S01]  /*e990*/  LDGSTS.E [R0+0x22280], desc[UR6][R158.64], !P5 ;  /* 0x222800009e007fae */ /* 0x000fe2000e9a1006 */
[----:B------:R-:W-:Y:S01]  /*e9a0*/  ISETP.GE.U32.AND P5, PT, R7, 0x7fffff52, PT ;  /* 0x7fffff520700780c */ /* 0x000fe20003fa6070 */
[----:B----4-:R-:W-:Y:S02]  /*e9b0*/  VIADD R7, R90, 0xffffffcd ;  /* 0xffffffcd5a077836 */ /* 0x010fe40000000000 */
        /* <DEDUP_REMOVED lines=8> */
[----:B------:R-:W-:Y:S02]  /*ea40*/  ISETP.GE.U32.AND P3, PT, R7, 0x7fffff4a, PT ;  /* 0x7fffff4a0700780c */ /* 0x000fe40003f66070 */
[----:B-1----:R-:W-:Y:S01]  /*ea50*/  IADD3 R7, PT, PT, R93, -0x3b, RZ ;  /* 0xffffffc55d077810 */ /* 0x002fe20007ffe0ff */
[----:B------:R-:W-:Y:S04]  /*ea60*/  LDGSTS.E [R0+0x22e00], desc[UR6][R182.64], !P5 ;  /* 0x22e00000b6007fae */ /* 0x000fe8000e9a1006 */
[----:B------:R-:W-:Y:S01]  /*ea70*/  LDGSTS.E [R0+0x22e80], desc[UR6][R180.64], !P5 ;  /* 0x22e80000b4007fae */ /* 0x000fe2000e9a1006 */
[----:B------:R-:W-:Y:S01]  /*ea80*/  ISETP.GE.U32.AND P5, PT, R7, 0x7fffff46, PT ;  /* 0x7fffff460700780c */ /* 0x000fe20003fa6070 */
[----:B---3--:R-:W-:-:S02]  /*ea90*/  VIADD R7, R92, 0xffffffc1 ;  /* 0xffffffc15c077836 */ /* 0x008fc40000000000 */
[----:B------:R-:W-:Y:S01]  /*eaa0*/  LDGSTS.E [R0+0x23200], desc[UR6][R166.64], !P6 ;  /* 0x23200000a6007fae */ /* 0x000fe2000f1a1006 */
[----:B------:R-:W-:-:S03]  /*eab0*/  IMAD R92, R6, 0x3a, RZ ;  /* 0x0000003a065c7824 */ /* 0x000fc600078e02ff */
[----:B------:R-:W-:Y:S01]  /*eac0*/  LDGSTS.E [R0+0x23280], desc[UR6][R164.64], !P6 ;  /* 0x23280000a4007fae */ /* 0x000fe2000f1a1006 */
[----:B------:R-:W-:Y:S01]  /*ead0*/  ISETP.GE.U32.AND P6, PT, R7, 0x7fffff42, PT ;  /* 0x7fffff420700780c */ /* 0x000fe20003fc6070 */
[----:B----4-:R-:W-:Y:S02]  /*eae0*/  VIADD R7, R90, 0xffffffbd ;  /* 0xffffffbd5a077836 */ /* 0x010fe40000000000 */
[----:B------:R-:W-:Y:S01]  /*eaf0*/  LDGSTS.E [R0+0x23600], desc[UR6][R118.64], !P3 ;  /* 0x2360000076007fae */ /* 0x000fe2000d9a1006 */
[C---:B------:R-:W-:Y:S01]  /*eb00*/  IMAD.WIDE R94, R92.reuse, 0x4, R2 ;  /* 0x000000045c5e7825 */ /* 0x040fe200078e0202 */
[----:B--2---:R-:W-:Y:S02]  /*eb10*/  IADD3 R90, PT, PT, R91, -0x47, RZ ;  /* 0xffffffb95b5a7810 */ /* 0x004fe40007ffe0ff */
[----:B------:R-:W-:Y:S01]  /*eb20*/  LDGSTS.E [R0+0x23680], desc[UR6][R116.64], !P3 ;  /* 0x2368000074007fae */ /* 0x000fe2000d9a1006 */
[----:B------:R-:W-:Y:S01]  /*eb30*/  IMAD.WIDE R92, R92, 0x4, R8 ;  /* 0x000000045c5c7825 */ /* 0x000fe200078e0208 */
[----:B------:R-:W-:Y:S01]  /*eb40*/  ISETP.GE.U32.AND P3, PT, R7, 0x7fffff3e, PT ;  /* 0x7fffff3e0700780c */ /* 0x000fe20003f66070 */
[----:B------:R-:W1:Y:S01]  /*eb50*/  LDC R91, c[0x0][0x3a0] ;  /* 0x0000e800ff5b7b82 */ /* 0x000e620000000800 */
[----:B------:R-:W-:Y:S01]  /*eb60*/  LDGSTS.E [R0+0x23a00], desc[UR6][R94.64], !P5 ;  /* 0x23a000005e007fae */ /* 0x000fe2000e9a1006 */
[----:B------:R-:W-:-:S03]  /*eb70*/  IMAD R7, R6, 0x3e, RZ ;  /* 0x0000003e06077824 */ /* 0x000fc600078e02ff */
[----:B------:R-:W-:Y:S01]  /*eb80*/  LDGSTS.E [R0+0x23a80], desc[UR6][R92.64], !P5 ;  /* 0x23a800005c007fae */ /* 0x000fe2000e9a1006 */
[----:B------:R-:W-:Y:S01]  /*eb90*/  ISETP.GE.U32.AND P5, PT, R90, 0x7fffff3a, PT ;  /* 0x7fffff3a5a00780c */ /* 0x000fe20003fa6070 */
[----:B------:R-:W-:-:S04]  /*eba0*/  IMAD.WIDE R12, R7, 0x4, R2 ;  /* 0x00000004070c7825 */ /* 0x000fc800078e0202 */
[----:B------:R-:W-:Y:S01]  /*ebb0*/  IMAD.WIDE R10, R7, 0x4, R8 ;  /* 0x00000004070a7825 */ /* 0x000fe200078e0208 */
[----:B------:R2:W-:Y:S03]  /*ebc0*/  STL.64 [R1+0x38], R12 ;  /* 0x0000380c01007387 */ /* 0x0005e60000100a00 */
[----:B------:R-:W-:Y:S01]  /*ebd0*/  VIADD R90, R112, 0xffffffb5 ;  /* 0xffffffb5705a7836 */ /* 0x000fe20000000000 */
[----:B------:R2:W-:Y:S01]  /*ebe0*/  LDGSTS.E [R0+0x23e00], desc[UR6][R12.64], !P6 ;  /* 0x23e000000c007fae */ /* 0x0005e2000f1a1006 */
[----:B------:R-:W-:Y:S01]  /*ebf0*/  IMAD R7, R6, 0x42, RZ ;  /* 0x0000004206077824 */ /* 0x000fe200078e02ff */
[----:B------:R-:W3:Y:S02]  /*ec00*/  LDC R112, c[0x0][0x3a0] ;  /* 0x0000e800ff707b82 */ /* 0x000ee40000000800 */
[----:B------:R4:W-:Y:S04]  /*ec10*/  STL.64 [R1+0x50], R10 ;  /* 0x0000500a01007387 */ /* 0x0009e80000100a00 */
[----:B------:R4:W-:Y:S01]  /*ec20*/  LDGSTS.E [R0+0x23e80], desc[UR6][R10.64], !P6 ;  /* 0x23e800000a007fae */ /* 0x0009e2000f1a1006 */
[----:B------:R-:W-:Y:S01]  /*ec30*/  ISETP.GE.U32.AND P6, PT, R90, 0x7fffff36, PT ;  /* 0x7fffff365a00780c */ /* 0x000fe20003fc6070 */
[----:B------:R-:W-:-:S02]  /*ec40*/  VIADD R90, R113, 0xffffffb1 ;  /* 0xffffffb1715a7836 */ /* 0x000fc40000000000 */
        /* <DEDUP_REMOVED lines=30> */
[----:B------:R-:W3:Y:S01]  /*ee30*/  LDC R112, c[0x0][0x3a0] ;  /* 0x0000e800ff707b82 */ /* 0x000ee20000000800 */
[----:B--2---:R-:W-:-:S05]  /*ee40*/  IMAD.WIDE R12, R7, 0x4, R2 ;  /* 0x00000004070c7825 */ /* 0x004fca00078e0202 */
        /* <DEDUP_REMOVED lines=31> */
[----:B---3--:R-:W-:-:S03]  /*f040*/  IMAD.WIDE R10, R7, 0x4, R8 ;  /* 0x00000004070a7825 */ /* 0x008fc600078e0208 */
[----:B------:R2:W-:Y:S01]  /*f050*/  STL.64 [R1+0x4a8], R12 ;  /* 0x0004a80c01007387 */ /* 0x0005e20000100a00 */
[----:B------:R-:W-:-:S03]  /*f060*/  IMAD R7, R6, 0x5e, RZ ;  /* 0x0000005e06077824 */ /* 0x000fc600078e02ff */
[----:B------:R3:W-:Y:S01]  /*f070*/  LDGSTS.E [R0+0x25a80], desc[UR6][R10.64], !P3 ;  /* 0x25a800000a007fae */ /* 0x0007e2000d9a1006 */
[----:B------:R-:W-:Y:S02]  /*f080*/  ISETP.GE.U32.AND P3, PT, R90, 0x7fffff1a, PT ;  /* 0x7fffff1a5a00780c */ /* 0x000fe40003f66070 */
[----:B------:R-:W-:Y:S01]  /*f090*/  IADD3 R90, PT, PT, R112, -0x6b, RZ ;  /* 0xffffff95705a7810 */ /* 0x000fe20007ffe0ff */
[----:B------:R3:W-:Y:S01]  /*f0a0*/  STL.64 [R1+0x4a0], R10 ;  /* 0x0004a00a01007387 */ /* 0x0007e20000100a00 */
[----:B------:R-:W4:Y:S01]  /*f0b0*/  LDC R112, c[0x0][0x3a0] ;  /* 0x0000e800ff707b82 */ /* 0x000f220000000800 */
[----:B--2---:R-:W-:-:S05]  /*f0c0*/  IMAD.WIDE R12, R7, 0x4, R2 ;  /* 0x00000004070c7825 */ /* 0x004fca00078e0202 */
        /* <DEDUP_REMOVED lines=38> */
[----:B------:R-:W1:Y:S01]  /*f330*/  LDC R112, c[0x0][0x3a0] ;  /* 0x0000e800ff707b82 */ /* 0x000e620000000800 */
[----:B--2---:R-:W-:-:S05]  /*f340*/  IMAD.WIDE R12, R7, 0x4, R2 ;  /* 0x00000004070c7825 */ /* 0x004fca00078e0202 */
        /* <DEDUP_REMOVED lines=17> */
[----:B-1----:R-:W-:Y:S01]  /*f460*/  IADD3 R90, PT, PT, R114, -0x4, RZ ;  /* 0xfffffffc725a7810 */ /* 0x002fe20007ffe0ff */
        /* <DEDUP_REMOVED lines=19> */
[----:B--2---:R-:W-:Y:S02]  /*f5a0*/  VIADD R90, R113, 0xfffffff0 ;  /* 0xfffffff0715a7836 */ /* 0x004fe40000000000 */
[C---:B---3--:R-:W-:Y:S01]  /*f5b0*/  IMAD.WIDE R12, R7.reuse, 0x4, R2 ;  /* 0x00000004070c7825 */ /* 0x048fe200078e0202 */
[----:B------:R-:W2:Y:S04]  /*f5c0*/  LDC R113, c[0x0][0x3a0] ;  /* 0x0000e800ff717b82 */ /* 0x000ea80000000800 */
[----:B------:R3:W-:Y:S01]  /*f5d0*/  LDGSTS.E [R0+0x27e00], desc[UR6][R12.64], !P3 ;  /* 0x27e000000c007fae */ /* 0x0007e2000d9a1006 */
[----:B-1----:R-:W-:-:S03]  /*f5e0*/  IMAD.WIDE R10, R7, 0x4, R8 ;  /* 0x00000004070a7825 */ /* 0x002fc600078e0208 */
[----:B------:R3:W-:Y:S01]  /*f5f0*/  STL.64 [R1+0xd8], R12 ;  /* 0x0000d80c01007387 */ /* 0x0007e20000100a00 */
[----:B------:R-:W-:-:S03]  /*f600*/  VIADD R7, R112, 0xfffffff4 ;  /* 0xfffffff470077836 */ /* 0x000fc60000000000 */
[----:B------:R1:W-:Y:S01]  /*f610*/  LDGSTS.E [R0+0x27e80], desc[UR6][R10.64], !P3 ;  /* 0x27e800000a007fae */ /* 0x0003e2000d9a1006 */
[----:B------:R-:W2:Y:S01]  /*f620*/  LDC R112, c[0x0][0x3a0] ;  /* 0x0000e800ff707b82 */ /* 0x000ea20000000800 */
[----:B------:R-:W-:Y:S02]  /*f630*/  ISETP.GE.U32.AND P3, PT, R7, 0x7fffff75, PT ;  /* 0x7fffff750700780c */ /* 0x000fe40003f66070 */
[----:B------:R1:W-:Y:S01]  /*f640*/  STL.64 [R1+0xd0], R10 ;  /* 0x0000d00a01007387 */ /* 0x0003e20000100a00 */
[----:B------:R-:W-:Y:S01]  /*f650*/  IADD3 R7, PT, PT, R4, UR77, RZ ;  /* 0x0000004d04077c10 */ /* 0x000fe2000fffe0ff */
[----:B---3--:R-:W-:-:S03]  /*f660*/  IMAD.WIDE R12, R248, 0x4, R8 ;  /* 0x00000004f80c7825 */ /* 0x008fc600078e0208 */
[----:B------:R-:W3:Y:S01]  /*f670*/  LDC R4, c[0x0][0x3a0] ;  /* 0x0000e800ff047b82 */ /* 0x000ee20000000800 */
[----:B------:R2:W-:Y:S01]  /*f680*/  STL.64 [R1+0x58], R14 ;  /* 0x0000580e01007387 */ /* 0x0005e20000100a00 */
[----:B------:R-:W-:-:S03]  /*f690*/  IMAD R248, R6, 0x43, RZ ;  /* 0x0000004306f87824 */ /* 0x000fc600078e02ff */
[----:B------:R-:W-:Y:S03]  /*f6a0*/  LDGSTS.E [R7+0x20300], desc[UR6][R196.64], !P5 ;  /* 0x20300000c4077fae */ /* 0x000fe6000e9a1006 */
[----:B-1----:R-:W1:Y:S01]  /*f6b0*/  LDC R11, c[0x0][0x3a0] ;  /* 0x0000e800ff0b7b82 */ /* 0x002e620000000800 */
[----:B------:R-:W-:Y:S01]  /*f6c0*/  LDGSTS.E [R7+0x20380], desc[UR6][R198.64], !P5 ;  /* 0x20380000c6077fae */ /* 0x000fe2000e9a1006 */
[----:B------:R-:W-:Y:S01]  /*f6d0*/  ISETP.GE.U32.AND P5, PT, R90, 0x7fffff71, PT ;  /* 0x7fffff715a00780c */ /* 0x000fe20003fa6070 */
[----:B------:R-:W-:Y:S02]  /*f6e0*/  VIADD R90, R114, 0xffffffec ;  /* 0xffffffec725a7836 */ /* 0x000fe40000000000 */
[----:B------:R-:W-:Y:S03]  /*f6f0*/  LDGSTS.E [R7+0x20700], desc[UR6][R200.64], !P6 ;  /* 0x20700000c8077fae */ /* 0x000fe6000f1a1006 */
[----:B------:R-:W1:Y:S01]  /*f700*/  LDC R114, c[0x0][0x3a0] ;  /* 0x0000e800ff727b82 */ /* 0x000e620000000800 */
[----:B------:R-:W-:Y:S01]  /*f710*/  LDGSTS.E [R7+0x20780], desc[UR6][R202.64], !P6 ;  /* 0x20780000ca077fae */ /* 0x000fe2000f1a1006 */
[----:B------:R-:W-:-:S02]  /*f720*/  ISETP.GE.U32.AND P6, PT, R90, 0x7fffff6d, PT ;  /* 0x7fffff6d5a00780c */ /* 0x000fc40003fc6070 */
[----:B----4-:R-:W-:Y:S01]  /*f730*/  IADD3 R90, PT, PT, R91, -0x18, RZ ;  /* 0xffffffe85b5a7810 */ /* 0x010fe20007ffe0ff */
[----:B------:R-:W-:Y:S03]  /*f740*/  LDGSTS.E [R7+0x20b00], desc[UR6][R204.64], !P3 ;  /* 0x20b00000cc077fae */ /* 0x000fe6000d9a1006 */
[----:B------:R-:W4:Y:S01]  /*f750*/  LDC R91, c[0x0][0x3a0] ;  /* 0x0000e800ff5b7b82 */ /* 0x000f220000000800 */
[----:B------:R-:W-:Y:S01]  /*f760*/  LDGSTS.E [R7+0x20b80], desc[UR6][R206.64], !P3 ;  /* 0x20b80000ce077fae */ /* 0x000fe2000d9a1006 */
[----:B------:R-:W-:Y:S01]  /*f770*/  ISETP.GE.U32.AND P3, PT, R90, 0x7fffff69, PT ;  /* 0x7fffff695a00780c */ /* 0x000fe20003f66070 */
[----:B--2---:R-:W-:Y:S02]  /*f780*/  VIADD R90, R112, 0xffffffe4 ;  /* 0xffffffe4705a7836 */ /* 0x004fe40000000000 */
[----:B------:R-:W-:Y:S03]  /*f790*/  LDGSTS.E [R7+0x20f00], desc[UR6][R208.64], !P5 ;  /* 0x20f00000d0077fae */ /* 0x000fe6000e9a1006 */
[----:B------:R-:W2:Y:S01]  /*f7a0*/  LDC R112, c[0x0][0x3a0] ;  /* 0x0000e800ff707b82 */ /* 0x000ea20000000800 */
[----:B------:R-:W-:Y:S01]  /*f7b0*/  LDGSTS.E [R7+0x20f80], desc[UR6][R210.64], !P5 ;  /* 0x20f80000d2077fae */ /* 0x000fe2000e9a1006 */
[----:B------:R-:W-:Y:S01]  /*f7c0*/  ISETP.GE.U32.AND P5, PT, R90, 0x7fffff65, PT ;  /* 0x7fffff655a00780c */ /* 0x000fe20003fa6070 */
[----:B------:R-:W-:-:S02]  /*f7d0*/  VIADD R90, R113, 0xffffffe0 ;  /* 0xffffffe0715a7836 */ /* 0x000fc40000000000 */
[----:B------:R-:W-:Y:S03]  /*f7e0*/  LDGSTS.E [R7+0x21300], desc[UR6][R212.64], !P6 ;  /* 0x21300000d4077fae */ /* 0x000fe6000f1a1006 */
[----:B------:R-:W3:Y:S01]  /*f7f0*/  LDC R113, c[0x0][0x3a0] ;  /* 0x0000e800ff717b82 */ /* 0x000ee20000000800 */
[----:B------:R-:W-:Y:S01]  /*f800*/  LDGSTS.E [R7+0x21380], desc[UR6][R214.64], !P6 ;  /* 0x21380000d6077fae */ /* 0x000fe2000f1a1006 */
[----:B------:R-:W-:Y:S02]  /*f810*/  ISETP.GE.U32.AND P6, PT, R90, 0x7fffff61, PT ;  /* 0x7fffff615a00780c */ /* 0x000fe40003fc6070 */
[----:B-1----:R-:W-:Y:S01]  /*f820*/  IADD3 R90, PT, PT, R114, -0x24, RZ ;  /* 0xffffffdc725a7810 */ /* 0x002fe20007ffe0ff */
[----:B------:R-:W-:Y:S03]  /*f830*/  LDGSTS.E [R7+0x21700], desc[UR6][R216.64], !P3 ;  /* 0x21700000d8077fae */ /* 0x000fe6000d9a1006 */
[----:B------:R-:W1:Y:S01]  /*f840*/  LDC R114, c[0x0][0x3a0] ;  /* 0x0000e800ff727b82 */ /* 0x000e620000000800 */
[----:B------:R-:W-:Y:S01]  /*f850*/  LDGSTS.E [R7+0x21780], desc[UR6][R218.64], !P3 ;  /* 0x21780000da077fae */ /* 0x000fe2000d9a1006 */
[----:B------:R-:W-:Y:S01]  /*f860*/  ISETP.GE.U32.AND P3, PT, R90, 0x7fffff5d, PT ;  /* 0x7fffff5d5a00780c */ /* 0x000fe20003f66070 */
[----:B----4-:R-:W-:-:S02]  /*f870*/  VIADD R90, R91, 0xffffffd8 ;  /* 0xffffffd85b5a7836 */ /* 0x010fc40000000000 */
        /* <DEDUP_REMOVED lines=8> */
[----:B------:R-:W-:-:S02]  /*f900*/  ISETP.GE.U32.AND P6, PT, R90, 0x7fffff55, PT ;  /* 0x7fffff555a00780c */ /* 0x000fc40003fc6070 */
[----:B---3--:R-:W-:Y:S01]  /*f910*/  IADD3 R90, PT, PT, R113, -0x30, RZ ;  /* 0xffffffd0715a7810 */ /* 0x008fe20007ffe0ff */
[----:B------:R-:W-:Y:S03]  /*f920*/  LDGSTS.E [R7+0x22300], desc[UR6][R228.64], !P3 ;  /* 0x22300000e4077fae */ /* 0x000fe6000d9a1006 */
[----:B------:R-:W3:Y:S01]  /*f930*/  LDC R113, c[0x0][0x3a0] ;  /* 0x0000e800ff717b82 */ /* 0x000ee20000000800 */
[----:B------:R-:W-:Y:S01]  /*f940*/  LDGSTS.E [R7+0x22380], desc[UR6][R230.64], !P3 ;  /* 0x22380000e6077fae */ /* 0x000fe2000d9a1006 */
[----:B------:R-:W-:Y:S01]  /*f950*/  ISETP.GE.U32.AND P3, PT, R90, 0x7fffff51, PT ;  /* 0x7fffff515a00780c */ /* 0x000fe20003f66070 */
[----:B-1----:R-:W-:Y:S02]  /*f960*/  VIADD R90, R114, 0xffffffcc ;  /* 0xffffffcc725a7836 */ /* 0x002fe40000000000 */
[----:B------:R-:W-:Y:S03]  /*f970*/  LDGSTS.E [R7+0x22700], desc[UR6][R240.64], !P5 ;  /* 0x22700000f0077fae */ /* 0x000fe6000e9a1006 */
[----:B------:R-:W1:Y:S01]  /*f980*/  LDC R10, c[0x0][0x3a0] ;  /* 0x0000e800ff0a7b82 */ /* 0x000e620000000800 */
[----:B------:R-:W-:Y:S01]  /*f990*/  LDGSTS.E [R7+0x22780], desc[UR6][R242.64], !P5 ;  /* 0x22780000f2077fae */ /* 0x000fe2000e9a1006 */
[----:B------:R-:W-:Y:S01]  /*f9a0*/  ISETP.GE.U32.AND P5, PT, R90, 0x7fffff4d, PT ;  /* 0x7fffff4d5a00780c */ /* 0x000fe20003fa6070 */
[----:B----4-:R-:W-:-:S02]  /*f9b0*/  VIADD R90, R91, 0xffffffc8 ;  /* 0xffffffc85b5a7836 */ /* 0x010fc40000000000 */
[----:B------:R-:W-:Y:S04]  /*f9c0*/  LDGSTS.E [R7+0x22b00], desc[UR6][R234.64], !P6 ;  /* 0x22b00000ea077fae */ /* 0x000fe8000f1a1006 */
[----:B------:R-:W-:Y:S01]  /*f9d0*/  LDGSTS.E [R7+0x22b80], desc[UR6][R232.64], !P6 ;  /* 0x22b80000e8077fae */ /* 0x000fe2000f1a1006 */
[----:B------:R-:W-:Y:S02]  /*f9e0*/  ISETP.GE.U32.AND P6, PT, R90, 0x7fffff49, PT ;  /* 0x7fffff495a00780c */ /* 0x000fe40003fc6070 */
[----:B--2---:R-:W-:Y:S01]  /*f9f0*/  IADD3 R90, PT, PT, R112, -0x3c, RZ ;  /* 0xffffffc4705a7810 */ /* 0x004fe20007ffe0ff */
[----:B------:R-:W-:Y:S01]  /*fa00*/  LDGSTS.E [R7+0x22f00], desc[UR6][R178.64], !P3 ;  /* 0x22f00000b2077fae */ /* 0x000fe2000d9a1006 */
[----:B------:R-:W-:-:S03]  /*fa10*/  IMAD R112, R6, 0x37, RZ ;  /* 0x0000003706707824 */ /* 0x000fc600078e02ff */
[----:B------:R-:W-:Y:S01]  /*fa20*/  LDGSTS.E [R7+0x22f80], desc[UR6][R176.64], !P3 ;  /* 0x22f80000b0077fae */ /* 0x000fe2000d9a1006 */
[----:B------:R-:W-:Y:S01]  /*fa30*/  ISETP.GE.U32.AND P3, PT, R90, 0x7fffff45, PT ;  /* 0x7fffff455a00780c */ /* 0x000fe20003f66070 */
[----:B---3--:R-:W-:Y:S02]  /*fa40*/  VIADD R90, R113, 0xffffffc0 ;  /* 0xffffffc0715a7836 */ /* 0x008fe40000000000 */
[----:B------:R-:W-:Y:S01]  /*fa50*/  LDGSTS.E [R7+0x23300], desc[UR6][R162.64], !P5 ;  /* 0x23300000a2077fae */ /* 0x000fe2000e9a1006 */
[----:B------:R-:W-:-:S03]  /*fa60*/  IMAD.WIDE R114, R112, 0x4, R2 ;  /* 0x0000000470727825 */ /* 0x000fc600078e0202 */
[----:B------:R-:W-:Y:S01]  /*fa70*/  LDGSTS.E [R7+0x23380], desc[UR6][R160.64], !P5 ;  /* 0x23380000a0077fae */ /* 0x000fe2000e9a1006 */
[----:B------:R-:W-:Y:S01]  /*fa80*/  ISETP.GE.U32.AND P5, PT, R90, 0x7fffff41, PT ;  /* 0x7fffff415a00780c */ /* 0x000fe20003fa6070 */
[----:B------:R-:W-:Y:S02]  /*fa90*/  IMAD.WIDE R112, R112, 0x4, R8 ;  /* 0x0000000470707825 */ /* 0x000fe400078e0208 */
[----:B------:R-:W-:Y:S02]  /*faa0*/  LDGSTS.E [R7+0x23700], desc[UR6][R114.64], !P6 ;  /* 0x2370000072077fae */ /* 0x000fe4000f1a1006 */
[----:B------:R-:W-:Y:S02]  /*fab0*/  VIADD R90, R244, 0xffffffbc ;  /* 0xffffffbcf45a7836 */ /* 0x000fe40000000000 */
[----:B------:R-:W-:Y:S01]  /*fac0*/  IMAD R244, R6, 0x3b, RZ ;  /* 0x0000003b06f47824 */ /* 0x000fe200078e02ff */
[----:B------:R-:W-:Y:S02]  /*fad0*/  LDGSTS.E [R7+0x23780], desc[UR6][R112.64], !P6 ;  /* 0x2378000070077fae */ /* 0x000fe4000f1a1006 */
[----:B------:R-:W-:Y:S01]  /*fae0*/  ISETP.GE.U32.AND P6, PT, R90, 0x7fffff3d, PT ;  /* 0x7fffff3d5a00780c */ /* 0x000fe20003fc6070 */
[C---:B------:R-:W-:Y:S01]  /*faf0*/  IMAD.WIDE R90, R244.reuse, 0x4, R2 ;  /* 0x00000004f45a7825 */ /* 0x040fe200078e0202 */
[----:B------:R2:W-:Y:S03]  /*fb00*/  STL.64 [R1+0x90], R12 ;  /* 0x0000900c01007387 */ /* 0x0005e60000100a00 */
[----:B------:R-:W-:Y:S01]  /*fb10*/  IMAD.WIDE R244, R244, 0x4, R8 ;  /* 0x00000004f4f47825 */ /* 0x000fe200078e0208 */
[----:B------:R-:W-:Y:S04]  /*fb20*/  LDGSTS.E [R7+0x23b00], desc[UR6][R90.64], !P3 ;  /* 0x23b000005a077fae */ /* 0x000fe8000d9a1006 */
[----:B------:R-:W-:Y:S01]  /*fb30*/  LDGSTS.E [R7+0x23b80], desc[UR6][R244.64], !P3 ;  /* 0x23b80000f4077fae */ /* 0x000fe2000d9a1006 */
[----:B------:R-:W-:Y:S01]  /*fb40*/  ISETP.GE.U32.AND P3, PT, R249, 0x7fffff39, PT ;  /* 0x7fffff39f900780c */ /* 0x000fe20003f66070 */
[----:B------:R-:W-:-:S02]  /*fb50*/  VIADD R249, R251, 0xffffffb4 ;  /* 0xffffffb4fbf97836 */ /* 0x000fc40000000000 */
[----:B------:R-:W3:Y:S01]  /*fb60*/  LDC R251, c[0x0][0x3a0] ;  /* 0x0000e800fffb7b82 */ /* 0x000ee20000000800 */
[----:B------:R4:W-:Y:S04]  /*fb70*/  LDGSTS.E [R7+0x23f00], desc[UR6][R14.64], !P5 ;  /* 0x23f000000e077fae */ /* 0x0009e8000e9a1006 */
[----:B------:R2:W-:Y:S01]  /*fb80*/  LDGSTS.E [R7+0x23f80], desc[UR6][R12.64], !P5 ;  /* 0x23f800000c077fae */ /* 0x0005e2000e9a1006 */
[----:B------:R-:W-:Y:S01]  /*fb90*/  ISETP.GE.U32.AND P5, PT, R249, 0x7fffff35, PT ;  /* 0x7fffff35f900780c */ /* 0x000fe20003fa6070 */
[----:B------:R-:W-:Y:S02]  /*fba0*/  VIADD R249, R4, 0xffffffb0 ;  /* 0xffffffb004f97836 */ /* 0x000fe40000000000 */
[----:B------:R-:W3:Y:S01]  /*fbb0*/  LDC R4, c[0x0][0x3a0] ;  /* 0x0000e800ff047b82 */ /* 0x000ee20000000800 */
[----:B----4-:R-:W-:-:S04]  /*fbc0*/  IMAD.WIDE R14, R248, 0x4, R2 ;  /* 0x00000004f80e7825 */ /* 0x010fc800078e0202 */
[----:B--2---:R-:W-:Y:S01]  /*fbd0*/  IMAD.WIDE R12, R248, 0x4, R8 ;  /* 0x00000004f80c7825 */ /* 0x004fe200078e0208 */
[----:B------:R2:W-:Y:S03]  /*fbe0*/  STL.64 [R1+0x698], R14 ;  /* 0x0006980e01007387 */ /* 0x0005e60000100a00 */
[----:B------:R-:W-:Y:S01]  /*fbf0*/  IMAD R248, R6, 0x47, RZ ;  /* 0x0000004706f87824 */ /* 0x000fe200078e02ff */
[----:B------:R2:W-:Y:S04]  /*fc00*/  LDGSTS.E [R7+0x24300], desc[UR6][R14.64], !P6 ;  /* 0x243000000e077fae */ /* 0x0005e8000f1a1006 */
[----:B------:R4:W-:Y:S04]  /*fc10*/  STL.64 [R1+0x690], R12 ;  /* 0x0006900c01007387 */ /* 0x0009e80000100a00 */
[----:B------:R4:W-:Y:S01]  /*fc20*/  LDGSTS.E [R7+0x24380], desc[UR6][R12.64], !P6 ;  /* 0x243800000c077fae */ /* 0x0009e2000f1a1006 */
[----:B------:R-:W-:-:S02]  /*fc30*/  ISETP.GE.U32.AND P6, PT, R249, 0x7fffff31, PT ;  /* 0x7fffff31f900780c */ /* 0x000fc40003fc6070 */
        /* <DEDUP_REMOVED lines=81> */
[----:B---3--:R-:W-:-:S04]  /*10150*/  IMAD.WIDE R14, R248, 0x4, R2 ;  /* 0x00000004f80e7825 */ /* 0x008fc800078e0202 */
[----:B----4-:R-:W-:Y:S01]  /*10160*/  VIADD R4, R4, 0xffffff80 ;  /* 0xffffff8004047836 */ /* 0x010fe20000000000 */
[----:B------:R1:W-:Y:S01]  /*10170*/  LDGSTS.E [R7+0x26700], desc[UR6][R14.64], !P6 ;  /* 0x267000000e077fae */ /* 0x0003e2000f1a1006 */
[----:B--2---:R-:W-:-:S03]  /*10180*/  IMAD.WIDE R12, R248, 0x4, R8 ;  /* 0x00000004f80c7825 */ /* 0x004fc600078e0208 */
[----:B------:R1:W-:Y:S01]  /*10190*/  STL.64 [R1+0x378], R14 ;  /* 0x0003780e01007387 */ /* 0x0003e20000100a00 */
[----:B------:R-:W-:-:S03]  /*101a0*/  IMAD R248, R6, 0x6b, RZ ;  /* 0x0000006b06f87824 */ /* 0x000fc600078e02ff */
[----:B------:R2:W-:Y:S01]  /*101b0*/  LDGSTS.E [R7+0x26780], desc[UR6][R12.64], !P6 ;  /* 0x267800000c077fae */ /* 0x0005e2000f1a1006 */
[----:B------:R-:W-:Y:S01]  /*101c0*/  ISETP.GE.U32.AND P6, PT, R249, 0x7fffff0d, PT ;  /* 0x7fffff0df900780c */ /* 0x000fe20003fc6070 */
[----:B------:R-:W-:Y:S02]  /*101d0*/  IMAD R249, R6, 0x6f, RZ ;  /* 0x0000006f06f97824 */ /* 0x000fe400078e02ff */
[C---:B------:R-:W-:Y:S01]  /*101e0*/  IMAD.WIDE R16, R248.reuse, 0x4, R2 ;  /* 0x00000004f8107825 */ /* 0x040fe200078e0202 */
[----:B------:R2:W-:Y:S03]  /*101f0*/  STL.64 [R1+0x368], R12 ;  /* 0x0003680c01007387 */ /* 0x0005e60000100a00 */
[--C-:B-1----:R-:W-:Y:S01]  /*10200*/  IMAD.WIDE R14, R248, 0x4, R8.reuse ;  /* 0x00000004f80e7825 */ /* 0x102fe200078e0208 */
[----:B------:R-:W-:Y:S01]  /*10210*/  IADD3 R248, PT, PT, R10, -0x78, RZ ;  /* 0xffffff880af87810 */ /* 0x000fe20007ffe0ff */
[----:B------:R1:W-:Y:S02]  /*10220*/  LDGSTS.E [R7+0x26b00], desc[UR6][R16.64], !P3 ;  /* 0x26b0000010077fae */ /* 0x0003e4000d9a1006 */
[----:B------:R-:W-:-:S02]  /*10230*/  IMAD.WIDE R10, R249, 0x4, R8 ;  /* 0x00000004f90a7825 */ /* 0x000fc400078e0208 */
[----:B------:R3:W-:Y:S01]  /*10240*/  LDGSTS.E [R7+0x26b80], desc[UR6][R14.64], !P3 ;  /* 0x26b800000e077fae */ /* 0x0007e2000d9a1006 */
[----:B------:R-:W-:Y:S01]  /*10250*/  ISETP.GE.U32.AND P3, PT, R248, 0x7fffff09, PT ;  /* 0x7fffff09f800780c */ /* 0x000fe20003f66070 */
[C---:B------:R-:W-:Y:S02]  /*10260*/  IMAD R248, R6.reuse, 0x73, RZ ;  /* 0x0000007306f87824 */ /* 0x040fe400078e02ff */
[----:B--2---:R-:W-:Y:S01]  /*10270*/  IMAD.WIDE R12, R249, 0x4, R2 ;  /* 0x00000004f90c7825 */ /* 0x004fe200078e0202 */
[----:B------:R1:W-:Y:S03]  /*10280*/  STL.64 [R1+0x228], R16 ;  /* 0x0002281001007387 */ /* 0x0003e60000100a00 */
[----:B------:R-:W-:Y:S01]  /*10290*/  VIADD R249, R251, 0xffffff84 ;  /* 0xffffff84fbf97836 */ /* 0x000fe20000000000 */
[----:B------:R2:W-:Y:S04]  /*102a0*/  LDGSTS.E [R7+0x26f00], desc[UR6][R12.64], !P5 ;  /* 0x26f000000c077fae */ /* 0x0005e8000e9a1006 */
[----:B------:R4:W-:Y:S01]  /*102b0*/  LDGSTS.E [R7+0x26f80], desc[UR6][R10.64], !P5 ;  /* 0x26f800000a077fae */ /* 0x0009e2000e9a1006 */
[----:B------:R-:W-:Y:S01]  /*102c0*/  ISETP.GE.U32.AND P5, PT, R249, 0x7fffff05, PT ;  /* 0x7fffff05f900780c */ /* 0x000fe20003fa6070 */
[----:B------:R-:W-:-:S02]  /*102d0*/  IMAD R249, R6, 0x77, RZ ;  /* 0x0000007706f97824 */ /* 0x000fc400078e02ff */
[----:B------:R3:W-:Y:S01]  /*102e0*/  STL.64 [R1+0x220], R14 ;  /* 0x0002200e01007387 */ /* 0x0007e20000100a00 */
[----:B-1----:R-:W-:-:S03]  /*102f0*/  IMAD.WIDE R16, R248, 0x4, R2 ;  /* 0x00000004f8107825 */ /* 0x002fc600078e0202 */
[----:B------:R2:W-:Y:S04]  /*10300*/  STL.64 [R1+0x1e8], R12 ;  /* 0x0001e80c01007387 */ /* 0x0005e80000100a00 */
[----:B------:R4:W-:Y:S01]  /*10310*/  STL.64 [R1+0x1e0], R10 ;  /* 0x0001e00a01007387 */ /* 0x0009e20000100a00 */
[----:B---3--:R-:W-:-:S03]  /*10320*/  IMAD.WIDE R14, R248, 0x4, R8 ;  /* 0x00000004f80e7825 */ /* 0x008fc600078e0208 */
[----:B------:R-:W-:Y:S01]  /*10330*/  LDGSTS.E [R7+0x27300], desc[UR6][R16.64], !P6 ;  /* 0x2730000010077fae */ /* 0x000fe2000f1a1006 */
[----:B--2---:R-:W-:-:S03]  /*10340*/  IMAD.WIDE R12, R249, 0x4, R2 ;  /* 0x00000004f90c7825 */ /* 0x004fc600078e0202 */
[----:B------:R1:W-:Y:S01]  /*10350*/  LDGSTS.E [R7+0x27380], desc[UR6][R14.64], !P6 ;  /* 0x273800000e077fae */ /* 0x0003e2000f1a1006 */
[----:B----4-:R-:W-:-:S03]  /*10360*/  IMAD.WIDE R10, R249, 0x4, R8 ;  /* 0x00000004f90a7825 */ /* 0x010fc600078e0208 */
[----:B------:R2:W-:Y:S01]  /*10370*/  LDGSTS.E [R7+0x27700], desc[UR6][R12.64], !P3 ;  /* 0x277000000c077fae */ /* 0x0005e2000d9a1006 */
[----:B------:R-:W-:-:S03]  /*10380*/  IMAD R248, R6, 0x7b, RZ ;  /* 0x0000007b06f87824 */ /* 0x000fc600078e02ff */
[----:B------:R3:W-:Y:S01]  /*10390*/  LDGSTS.E [R7+0x27780], desc[UR6][R10.64], !P3 ;  /* 0x277800000a077fae */ /* 0x0007e2000d9a1006 */
[----:B------:R-:W-:-:S03]  /*103a0*/  ISETP.GE.U32.AND P3, PT, R4, 0x7fffff01, PT ;  /* 0x7fffff010400780c */ /* 0x000fc60003f66070 */
[----:B------:R4:W-:Y:S01]  /*103b0*/  STL.64 [R1+0x178], R16 ;  /* 0x0001781001007387 */ /* 0x0009e20000100a00 */
[----:B------:R-:W-:-:S03]  /*103c0*/  IMAD R249, R6, 0x7f, RZ ;  /* 0x0000007f06f97824 */ /* 0x000fc600078e02ff */
[----:B------:R1:W-:Y:S01]  /*103d0*/  STL.64 [R1+0x170], R14 ;  /* 0x0001700e01007387 */ /* 0x0003e20000100a00 */
[----:B------:R-:W-:Y:S01]  /*103e0*/  ISETP.GE.AND P6, PT, R250, R4, PT ;  /* 0x00000004fa00720c */ /* 0x000fe20003fc6270 */
[----:B------:R-:W-:Y:S02]  /*103f0*/  IMAD.WIDE R250, R249, 0x4, R8 ;  /* 0x00000004f9fa7825 */ /* 0x000fe400078e0208 */
[----:B----4-:R-:W4:Y:S01]  /*10400*/  LDL.LU.64 R16, [R1+0x1e90] ;  /* 0x001e900001107983 */ /* 0x010f220000300a00 */
[----:B------:R-:W-:Y:S02]  /*10410*/  USHF.L.U32 UR10, UR10, 0x7, URZ ;  /* 0x000000070a0a7899 */ /* 0x000fe400080006ff */
[----:B------:R-:W-:Y:S01]  /*10420*/  UISETP.GT.AND UP0, UPT, UR4, 0xff, UPT ;  /* 0x000000ff0400788c */ /* 0x000fe2000bf04270 */
[----:B------:R2:W-:Y:S01]  /*10430*/  STL.64 [R1+0x138], R12 ;  /* 0x0001380c01007387 */ /* 0x0005e20000100a00 */
[C---:B-1----:R-:W-:Y:S02]  /*10440*/  IMAD.WIDE R14, R248.reuse, 0x4, R2 ;  /* 0x00000004f80e7825 */ /* 0x042fe400078e0202 */
[----:B------:R-:W-:Y:S01]  /*10450*/  MOV R6, UR10 ;  /* 0x0000000a00067c02 */ /* 0x000fe20008000f00 */
[----:B------:R3:W-:Y:S04]  /*10460*/  STL.64 [R1+0x130], R10 ;  /* 0x0001300a01007387 */ /* 0x0007e80000100a00 */
[----:B------:R1:W-:Y:S01]  /*10470*/  STL.64 [R1+0xc0], R14 ;  /* 0x0000c00e01007387 */ /* 0x0003e20000100a00 */
[----:B--2---:R-:W-:-:S03]  /*10480*/  IMAD.WIDE R12, R248, 0x4, R8 ;  /* 0x00000004f80c7825 */ /* 0x004fc600078e0208 */
[----:B------:R-:W-:Y:S01]  /*10490*/  LDGSTS.E [R7+0x27b00], desc[UR6][R14.64], !P5 ;  /* 0x27b000000e077fae */ /* 0x000fe2000e9a1006 */
[----:B---3--:R-:W-:-:S03]  /*104a0*/  IMAD.WIDE R10, R249, 0x4, R2 ;  /* 0x00000004f90a7825 */ /* 0x008fc600078e0202 */
[----:B------:R2:W-:Y:S04]  /*104b0*/  STL.64 [R1+0xb8], R12 ;  /* 0x0000b80c01007387 */ /* 0x0005e80000100a00 */
[----:B------:R-:W-:Y:S04]  /*104c0*/  LDGSTS.E [R7+0x27b80], desc[UR6][R12.64], !P5 ;  /* 0x27b800000c077fae */ /* 0x000fe8000e9a1006 */
[----:B-1----:R-:W3:Y:S04]  /*104d0*/  LDL.LU.64 R14, [R1+0x1e88] ;  /* 0x001e8800010e7983 */ /* 0x002ee80000300a00 */
[----:B------:R-:W-:Y:S04]  /*104e0*/  LDGSTS.E [R7+0x27f00], desc[UR6][R10.64], !P3 ;  /* 0x27f000000a077fae */ /* 0x000fe8000d9a1006 */
[----:B--2---:R-:W2:Y:S01]  /*104f0*/  LDL.LU.64 R12, [R1+0x1e80] ;  /* 0x001e8000010c7983 */ /* 0x004ea20000300a00 */
[----:B------:R-:W-:Y:S01]  /*10500*/  IMAD.WIDE R248, R6, 0x4, R2 ;  /* 0x0000000406f87825 */ /* 0x000fe200078e0202 */
[----:B------:R-:W-:-:S02]  /*10510*/  ISETP.GE.AND P5, PT, R252, R4, PT ;  /* 0x00000004fc00720c */ /* 0x000fc40003fa6270 */
[----:B------:R1:W-:Y:S04]  /*10520*/  STL.64 [R1+0xb0], R10 ;  /* 0x0000b00a01007387 */ /* 0x0003e80000100a00 */
[----:B------:R1:W-:Y:S01]  /*10530*/  STL.64 [R1+0xa8], R250 ;  /* 0x0000a8fa01007387 */ /* 0x0003e20000100a00 */
[----:B------:R-:W-:-:S03]  /*10540*/  IMAD.WIDE R50, R6, 0x4, R50 ;  /* 0x0000000406327825 */ /* 0x000fc600078e0232 */
[----:B------:R1:W-:Y:S04]  /*10550*/  LDGSTS.E [R7+0x27f80], desc[UR6][R250.64], !P3 ;  /* 0x27f80000fa077fae */ /* 0x0003e8000d9a1006 */
[----:B-1----:R-:W3:Y:S01]  /*10560*/  LDL.LU.64 R10, [R1+0x1e78] ;  /* 0x001e7800010a7983 */ /* 0x002ee20000300a00 */
[C---:B------:R-:W-:Y:S01]  /*10570*/  IMAD.WIDE R2, R6.reuse, 0x4, R8 ;  /* 0x0000000406027825 */ /* 0x040fe200078e0208 */
[----:B------:R-:W-:Y:S02]  /*10580*/  SEL R4, RZ, 0x4, P5 ;  /* 0x00000004ff047807 */ /* 0x000fe40002800000 */
[----:B------:R-:W-:Y:S01]  /*10590*/  STL.64 [R1+0x6b8], R248 ;  /* 0x0006b8f801007387 */ /* 0x000fe20000100a00 */
[----:B------:R-:W-:Y:S01]  /*105a0*/  IMAD.WIDE R8, R6, 0x4, R52 ;  /* 0x0000000406087825 */ /* 0x000fe200078e0234 */
[----:B------:R-:W-:-:S02]  /*105b0*/  PLOP3.LUT P3, PT, PT, PT, UP0, 0x80, 0x8 ;  /* 0x000000000008781c */ /* 0x000fc40003f6f008 */
[----:B------:R1:W-:Y:S01]  /*105c0*/  STL.64 [R1+0x6c0], R2 ;  /* 0x0006c00201007387 */ /* 0x0003e20000100a00 */
[----:B------:R-:W-:Y:S01]  /*105d0*/  SEL R252, RZ, 0x4, P6 ;  /* 0x00000004fffc7807 */ /* 0x000fe20003000000 */
[C---:B------:R-:W-:Y:S01]  /*105e0*/  IMAD.WIDE R250, R6.reuse, 0x4, R46 ;  /* 0x0000000406fa7825 */ /* 0x040fe200078e022e */
[----:B------:R-:W-:Y:S01]  /*105f0*/  PLOP3.LUT P6, PT, PT, PT, UP0, 0x80, 0x8 ;  /* 0x000000000008781c */ /* 0x000fe20003fcf008 */
[----:B------:R1:W-:Y:S04]  /*10600*/  STL.64 [R1+0x670], R50 ;  /* 0x0006703201007387 */ /* 0x0003e80000100a00 */
[----:B------:R1:W-:Y:S02]  /*10610*/  STL.64 [R1+0x650], R8 ;  /* 0x0006500801007387 */ /* 0x0003e40000100a00 */
[----:B-1----:R-:W-:-:S02]  /*10620*/  IMAD.WIDE R2, R6, 0x4, R100 ;  /* 0x0000000406027825 */ /* 0x002fc400078e0264 */
[----:B------:R-:W0:Y:S02]  /*10630*/  LDGDEPBAR ;  /* 0x00000000000079af */ /* 0x000e240000000000 */
[C---:B------:R-:W-:Y:S02]  /*10640*/  IMAD.WIDE R50, R6.reuse, 0x4, R102 ;  /* 0x0000000406327825 */ /* 0x040fe400078e0266 */
[----:B------:R1:W-:Y:S02]  /*10650*/  STL.64 [R1+0x640], R2 ;  /* 0x0006400201007387 */ /* 0x0003e40000100a00 */
[C---:B------:R-:W-:Y:S02]  /*10660*/  IMAD.WIDE R8, R6.reuse, 0x4, R196 ;  /* 0x0000000406087825 */ /* 0x040fe400078e02c4 */
[----:B------:R-:W-:Y:S04]  /*10670*/  STL.64 [R1+0x620], R50 ;  /* 0x0006203201007387 */ /* 0x000fe80000100a00 */
[----:B------:R-:W-:Y:S01]  /*10680*/  STL.64 [R1+0x610], R8 ;  /* 0x0006100801007387 */ /* 0x000fe20000100a00 */
[----:B-1----:R-:W-:-:S05]  /*10690*/  IMAD.WIDE R2, R6, 0x4, R198 ;  /* 0x0000000406027825 */ /* 0x002fca00078e02c6 */
[----:B------:R1:W-:Y:S02]  /*106a0*/  STL.64 [R1+0x5f0], R2 ;  /* 0x0005f00201007387 */ /* 0x0003e40000100a00 */
[----:B-1----:R-:W-:-:S04]  /*106b0*/  IMAD.WIDE R2, R6, 0x4, R54 ;  /* 0x0000000406027825 */ /* 0x002fc800078e0236 */
[----:B--2---:R-:W-:-:S04]  /*106c0*/  IMAD.WIDE R8, R6, 0x4, R12 ;  /* 0x0000000406087825 */ /* 0x004fc800078e020c */
[----:B---3--:R-:W-:-:S05]  /*106d0*/  IMAD.WIDE R10, R6, 0x4, R10 ;  /* 0x00000004060a7825 */ /* 0x008fca00078e020a */
[----:B------:R1:W-:Y:S04]  /*106e0*/  STL.64 [R1+0x5e0], R10 ;  /* 0x0005e00a01007387 */ /* 0x0003e80000100a00 */
[----:B------:R2:W-:Y:S04]  /*106f0*/  STL.64 [R1+0x5c0], R8 ;  /* 0x0005c00801007387 */ /* 0x0005e80000100a00 */
[----:B------:R3:W-:Y:S01]  /*10700*/  STL.64 [R1+0x5b0], R2 ;  /* 0x0005b00201007387 */ /* 0x0007e20000100a00 */
[----:B-1----:R-:W-:-:S04]  /*10710*/  IMAD.WIDE R10, R6, 0x4, R56 ;  /* 0x00000004060a7825 */ /* 0x002fc800078e0238 */
[C---:B--2---:R-:W-:Y:S01]  /*10720*/  IMAD.WIDE R8, R6.reuse, 0x4, R120 ;  /* 0x0000000406087825 */ /* 0x044fe200078e0278 */
[----:B------:R1:W-:Y:S03]  /*10730*/  STL.64 [R1+0x590], R10 ;  /* 0x0005900a01007387 */ /* 0x0003e60000100a00 */
[C---:B---3--:R-:W-:Y:S01]  /*10740*/  IMAD.WIDE R2, R6.reuse, 0x4, R122 ;  /* 0x0000000406027825 */ /* 0x048fe200078e027a */
        /* <DEDUP_REMOVED lines=8> */
[----:B----4-:R-:W-:-:S04]  /*107d0*/  IMAD.WIDE R10, R6, 0x4, R16 ;  /* 0x00000004060a7825 */ /* 0x010fc800078e0210 */
[C---:B-1----:R-:W-:Y:S01]  /*107e0*/  IMAD.WIDE R8, R6.reuse, 0x4, R58 ;  /* 0x0000000406087825 */ /* 0x042fe200078e023a */
[----:B------:R1:W-:Y:S03]  /*107f0*/  STL.64 [R1+0x480], R10 ;  /* 0x0004800a01007387 */ /* 0x0003e60000100a00 */
[C---:B--2---:R-:W-:Y:S01]  /*10800*/  IMAD.WIDE R2, R6.reuse, 0x4, R60 ;  /* 0x0000000406027825 */ /* 0x044fe200078e023c */
        /* <DEDUP_REMOVED lines=120> */
[----:B------:R-:W2:Y:S04]  /*10f90*/  LDL.LU.64 R54, [R1+0x10] ;  /* 0x0000100001367983 */ /* 0x000ea80000300a00 */
[----:B------:R3:W-:Y:S04]  /*10fa0*/  STL.64 [R1+0x8], R8 ;  /* 0x0000080801007387 */ /* 0x0007e80000100a00 */
[----:B------:R-:W4:Y:S04]  /*10fb0*/  LDL.LU.64 R12, [R1+0x28] ;  /* 0x00002800010c7983 */ /* 0x000f280000300a00 */
[----:B------:R3:W-:Y:S04]  /*10fc0*/  STL.64 [R1], R2 ;  /* 0x0000000201007387 */ /* 0x0007e80000100a00 */
[----:B-1----:R-:W4:Y:S04]  /*10fd0*/  LDL.LU.64 R10, [R1+0x30] ;  /* 0x00003000010a7983 */ /* 0x002f280000300a00 */
[----:B------:R-:W4:Y:S04]  /*10fe0*/  LDL.LU.64 R198, [R1+0x38] ;  /* 0x0000380001c67983 */ /* 0x000f280000300a00 */
[----:B---3--:R-:W3:Y:S04]  /*10ff0*/  LDL.LU.64 R8, [R1+0x50] ;  /* 0x0000500001087983 */ /* 0x008ee80000300a00 */
[----:B------:R-:W3:Y:S04]  /*11000*/  LDL.LU.64 R196, [R1+0x58] ;  /* 0x0000580001c47983 */ /* 0x000ee80000300a00 */
[----:B------:R-:W3:Y:S04]  /*11010*/  LDL.LU.64 R100, [R1+0x90] ;  /* 0x0000900001647983 */ /* 0x000ee80000300a00 */
[----:B------:R-:W3:Y:S04]  /*11020*/  LDL.LU.64 R102, [R1+0x98] ;  /* 0x0000980001667983 */ /* 0x000ee80000300a00 */
[----:B------:R-:W3:Y:S04]  /*11030*/  LDL.LU.64 R50, [R1+0xa0] ;  /* 0x0000a00001327983 */ /* 0x000ee80000300a00 */
[----:B------:R-:W3:Y:S04]  /*11040*/  LDL.LU.64 R2, [R1+0xc8] ;  /* 0x0000c80001027983 */ /* 0x000ee80000300a00 */
[----:B------:R-:W3:Y:S01]  /*11050*/  LDL.LU.64 R52, [R1+0x6b0] ;  /* 0x0006b00001347983 */ /* 0x000ee20000300a00 */
[----:B------:R-:W-:-:S03]  /*11060*/  IMAD.WIDE R248, R6, 0x4, R48 ;  /* 0x0000000406f87825 */ /* 0x000fc600078e0230 */
[----:B------:R-:W-:Y:S01]  /*11070*/  STL.64 [R1+0x1e60], R250 ;  /* 0x001e60fa01007387 */ /* 0x000fe20000100a00 */
[----:B------:R-:W-:-:S03]  /*11080*/  IMAD.WIDE R242, R6, 0x4, R96 ;  /* 0x0000000406f27825 */ /* 0x000fc600078e0260 */
[----:B------:R-:W-:Y:S01]  /*11090*/  STL.64 [R1+0x1e68], R248 ;  /* 0x001e68f801007387 */ /* 0x000fe20000100a00 */
[----:B------:R-:W-:-:S04]  /*110a0*/  IMAD.WIDE R240, R6, 0x4, R98 ;  /* 0x0000000406f07825 */ /* 0x000fc800078e0262 */
        /* <DEDUP_REMOVED lines=37> */
[----:B--2---:R-:W-:-:S04]  /*11300*/  IMAD.WIDE R64, R6, 0x4, R54 ;  /* 0x0000000406407825 */ /* 0x004fc800078e0236 */
[----:B----4-:R-:W-:-:S04]  /*11310*/  IMAD.WIDE R62, R6, 0x4, R12 ;  /* 0x00000004063e7825 */ /* 0x010fc800078e020c */
[----:B------:R-:W-:-:S04]  /*11320*/  IMAD.WIDE R60, R6, 0x4, R10 ;  /* 0x00000004063c7825 */ /* 0x000fc800078e020a */
[----:B------:R-:W-:-:S04]  /*11330*/  IMAD.WIDE R58, R6, 0x4, R198 ;  /* 0x00000004063a7825 */ /* 0x000fc800078e02c6 */
[C---:B---3--:R-:W-:Y:S02]  /*11340*/  IMAD.WIDE R56, R6.reuse, 0x4, R8 ;  /* 0x0000000406387825 */ /* 0x048fe400078e0208 */
[----:B------:R-:W2:Y:S02]  /*11350*/  LDL.LU.64 R8, [R1+0x6a8] ;  /* 0x0006a80001087983 */ /* 0x000ea40000300a00 */
[----:B------:R-:W-:-:S04]  /*11360*/  IMAD.WIDE R30, R6, 0x4, R196 ;  /* 0x00000004061e7825 */ /* 0x000fc800078e02c4 */
[C---:B------:R-:W-:Y:S02]  /*11370*/  IMAD.WIDE R28, R6.reuse, 0x4, R100 ;  /* 0x00000004061c7825 */ /* 0x040fe400078e0264 */
[----:B------:R-:W3:Y:S02]  /*11380*/  LDL.LU.64 R100, [R1+0x6a0] ;  /* 0x0006a00001647983 */ /* 0x000ee40000300a00 */
[----:B------:R-:W-:-:S04]  /*11390*/  IMAD.WIDE R26, R6, 0x4, R102 ;  /* 0x00000004061a7825 */ /* 0x000fc800078e0266 */
[C---:B------:R-:W-:Y:S02]  /*113a0*/  IMAD.WIDE R24, R6.reuse, 0x4, R50 ;  /* 0x0000000406187825 */ /* 0x040fe400078e0232 */
[----:B------:R-:W4:Y:S02]  /*113b0*/  LDL.LU.64 R50, [R1+0x698] ;  /* 0x0006980001327983 */ /* 0x000f240000300a00 */
[C---:B------:R-:W-:Y:S02]  /*113c0*/  IMAD.WIDE R2, R6.reuse, 0x4, R2 ;  /* 0x0000000406027825 */ /* 0x040fe400078e0202 */
[----:B------:R-:W4:Y:S02]  /*113d0*/  LDL.LU.64 R68, [R1+0x690] ;  /* 0x0006900001447983 */ /* 0x000f240000300a00 */
[C---:B------:R-:W-:Y:S02]  /*113e0*/  IMAD.WIDE R10, R6.reuse, 0x4, R52 ;  /* 0x00000004060a7825 */ /* 0x040fe400078e0234 */
[----:B------:R-:W4:Y:S04]  /*113f0*/  LDL.LU.64 R22, [R1+0x688] ;  /* 0x0006880001167983 */ /* 0x000f280000300a00 */
[----:B------:R1:W-:Y:S04]  /*11400*/  STL.64 [R1+0x10], R10 ;  /* 0x0000100a01007387 */ /* 0x0003e80000100a00 */
[----:B------:R-:W4:Y:S04]  /*11410*/  LDL.LU.64 R210, [R1+0x680] ;  /* 0x0006800001d27983 */ /* 0x000f280000300a00 */
        /* <DEDUP_REMOVED lines=17> */
[----:B-1----:R-:W4:Y:S04]  /*11530*/  LDL.LU.64 R10, [R1+0x5a8] ;  /* 0x0005a800010a7983 */ /* 0x002f280000300a00 */
[----:B------:R-:W4:Y:S04]  /*11540*/  LDL.LU.64 R52, [R1+0x5a0] ;  /* 0x0005a00001347983 */ /* 0x000f280000300a00 */
[----:B------:R-:W4:Y:S01]  /*11550*/  LDL.LU.64 R198, [R1+0x598] ;  /* 0x0005980001c67983 */ /* 0x000f220000300a00 */
[----:B--2---:R-:W-:-:S03]  /*11560*/  IMAD.WIDE R32, R6, 0x4, R8 ;  /* 0x0000000406207825 */ /* 0x004fc600078e0208 */
[----:B------:R-:W2:Y:S04]  /*11570*/  LDL.LU.64 R8, [R1+0x588] ;  /* 0x0005880001087983 */ /* 0x000ea80000300a00 */
[----:B------:R3:W-:Y:S04]  /*11580*/  STL.64 [R1+0x28], R32 ;  /* 0x0000282001007387 */ /* 0x0007e80000100a00 */
[----:B------:R-:W2:Y:S01]  /*11590*/  LDL.LU.64 R196, [R1+0x580] ;  /* 0x0005800001c47983 */ /* 0x000ea20000300a00 */
[----:B---3--:R-:W-:-:S03]  /*115a0*/  IMAD.WIDE R32, R6, 0x4, R100 ;  /* 0x0000000406207825 */ /* 0x008fc600078e0264 */
[----:B------:R-:W3:Y:S04]  /*115b0*/  LDL.LU.64 R100, [R1+0x578] ;  /* 0x0005780001647983 */ /* 0x000ee80000300a00 */
[----:B------:R4:W-:Y:S04]  /*115c0*/  STL.64 [R1+0x6a0], R32 ;  /* 0x0006a02001007387 */ /* 0x0009e80000100a00 */
[----:B------:R-:W3:Y:S01]  /*115d0*/  LDL.LU.64 R102, [R1+0x570] ;  /* 0x0005700001667983 */ /* 0x000ee20000300a00 */
[----:B----4-:R-:W-:-:S03]  /*115e0*/  IMAD.WIDE R32, R6, 0x4, R50 ;  /* 0x0000000406207825 */ /* 0x010fc600078e0232 */
[----:B------:R-:W4:Y:S01]  /*115f0*/  LDL.LU.64 R50, [R1+0x568] ;  /* 0x0005680001327983 */ /* 0x000f220000300a00 */
[----:B------:R-:W-:-:S03]  /*11600*/  IMAD.WIDE R36, R6, 0x4, R68 ;  /* 0x0000000406247825 */ /* 0x000fc600078e0244 */
[----:B------:R1:W-:Y:S01]  /*11610*/  STL.64 [R1+0x698], R32 ;  /* 0x0006982001007387 */ /* 0x0003e20000100a00 */
[----:B------:R-:W-:-:S03]  /*11620*/  IMAD.WIDE R34, R6, 0x4, R22 ;  /* 0x0000000406227825 */ /* 0x000fc600078e0216 */
[----:B------:R-:W-:Y:S01]  /*11630*/  STL.64 [R1+0x690], R36 ;  /* 0x0006902401007387 */ /* 0x000fe20000100a00 */
[----:B------:R-:W-:-:S03]  /*11640*/  IMAD.WIDE R22, R6, 0x4, R208 ;  /* 0x0000000406167825 */ /* 0x000fc600078e02d0 */
[----:B------:R1:W-:Y:S02]  /*11650*/  STL.64 [R1+0x688], R34 ;  /* 0x0006882201007387 */ /* 0x0003e40000100a00 */
[----:B-1----:R-:W-:-:S05]  /*11660*/  IMAD.WIDE R32, R6, 0x4, R210 ;  /* 0x0000000406207825 */ /* 0x002fca00078e02d2 */
[----:B------:R1:W-:Y:S01]  /*11670*/  STL.64 [R1+0x680], R32 ;  /* 0x0006802001007387 */ /* 0x0003e20000100a00 */
[----:B------:R-:W-:-:S03]  /*11680*/  IMAD.WIDE R34, R6, 0x4, R138 ;  /* 0x0000000406227825 */ /* 0x000fc600078e028a */
[----:B------:R1:W-:Y:S04]  /*11690*/  STL.64 [R1+0x678], R22 ;  /* 0x0006781601007387 */ /* 0x0003e80000100a00 */
[----:B------:R-:W-:Y:S01]  /*116a0*/  STL.64 [R1+0x668], R34 ;  /* 0x0006682201007387 */ /* 0x000fe20000100a00 */
[----:B-1----:R-:W-:-:S04]  /*116b0*/  IMAD.WIDE R32, R6, 0x4, R136 ;  /* 0x0000000406207825 */ /* 0x002fc800078e0288 */
[C---:B------:R-:W-:Y:S01]  /*116c0*/  IMAD.WIDE R22, R6.reuse, 0x4, R20 ;  /* 0x0000000406167825 */ /* 0x040fe200078e0214 */
[----:B------:R-:W-:Y:S03]  /*116d0*/  STL.64 [R1+0x660], R32 ;  /* 0x0006602001007387 */ /* 0x000fe60000100a00 */
[C---:B------:R-:W-:Y:S01]  /*116e0*/  IMAD.WIDE R20, R6.reuse, 0x4, R18 ;  /* 0x0000000406147825 */ /* 0x040fe200078e0212 */
[----:B------:R1:W-:Y:S03]  /*116f0*/  STL.64 [R1+0x658], R22 ;  /* 0x0006581601007387 */ /* 0x0003e60000100a00 */
[C---:B------:R-:W-:Y:S01]  /*11700*/  IMAD.WIDE R18, R6.reuse, 0x4, R206 ;  /* 0x0000000406127825 */ /* 0x040fe200078e02ce */
[----:B------:R1:W-:Y:S04]  /*11710*/  STL.64 [R1+0x648], R20 ;  /* 0x0006481401007387 */ /* 0x0003e80000100a00 */
[----:B------:R1:W-:Y:S01]  /*11720*/  STL.64 [R1+0x638], R18 ;  /* 0x0006381201007387 */ /* 0x0003e20000100a00 */
[----:B------:R-:W-:-:S04]  /*11730*/  IMAD.WIDE R16, R6, 0x4, R16 ;  /* 0x0000000406107825 */ /* 0x000fc800078e0210 */
[----:B-1----:R-:W-:-:S04]  /*11740*/  IMAD.WIDE R22, R6, 0x4, R204 ;  /* 0x0000000406167825 */ /* 0x002fc800078e02cc */
[C---:B------:R-:W-:Y:S01]  /*11750*/  IMAD.WIDE R20, R6.reuse, 0x4, R134 ;  /* 0x0000000406147825 */ /* 0x040fe200078e0286 */
[----:B------:R-:W-:Y:S03]  /*11760*/  STL.64 [R1+0x630], R22 ;  /* 0x0006301601007387 */ /* 0x000fe60000100a00 */
[C---:B------:R-:W-:Y:S01]  /*11770*/  IMAD.WIDE R18, R6.reuse, 0x4, R132 ;  /* 0x0000000406127825 */ /* 0x040fe200078e0284 */
[----:B------:R-:W-:Y:S03]  /*11780*/  STL.64 [R1+0x628], R20 ;  /* 0x0006281401007387 */ /* 0x000fe60000100a00 */
[C---:B------:R-:W-:Y:S01]  /*11790*/  IMAD.WIDE R14, R6.reuse, 0x4, R14 ;  /* 0x00000004060e7825 */ /* 0x040fe200078e020e */
[----:B------:R1:W-:Y:S04]  /*117a0*/  STL.64 [R1+0x618], R18 ;  /* 0x0006181201007387 */ /* 0x0003e80000100a00 */
[----:B------:R1:W-:Y:S04]  /*117b0*/  STL.64 [R1+0x608], R16 ;  /* 0x0006081001007387 */ /* 0x0003e80000100a00 */
[----:B------:R1:W-:Y:S02]  /*117c0*/  STL.64 [R1+0x600], R14 ;  /* 0x0006000e01007387 */ /* 0x0003e40000100a00 */
[----:B-1----:R-:W-:-:S04]  /*117d0*/  IMAD.WIDE R18, R6, 0x4, R202 ;  /* 0x0000000406127825 */ /* 0x002fc800078e02ca */
[C---:B------:R-:W-:Y:S01]  /*117e0*/  IMAD.WIDE R16, R6.reuse, 0x4, R200 ;  /* 0x0000000406107825 */ /* 0x040fe200078e02c8 */
[----:B------:R1:W-:Y:S03]  /*117f0*/  STL.64 [R1+0x6a8], R18 ;  /* 0x0006a81201007387 */ /* 0x0003e60000100a00 */
[C---:B------:R-:W-:Y:S01]  /*11800*/  IMAD.WIDE R14, R6.reuse, 0x4, R122 ;  /* 0x00000004060e7825 */ /* 0x040fe200078e027a */
[----:B------:R1:W-:Y:S04]  /*11810*/  STL.64 [R1+0x6b0], R16 ;  /* 0x0006b01001007387 */ /* 0x0003e80000100a00 */
[----:B------:R1:W-:Y:S02]  /*11820*/  STL.64 [R1+0x6c8], R14 ;  /* 0x0006c80e01007387 */ /* 0x0003e40000100a00 */
[----:B-1----:R-:W-:-:S04]  /*11830*/  IMAD.WIDE R18, R6, 0x4, R120 ;  /* 0x0000000406127825 */ /* 0x002fc800078e0278 */
[C---:B------:R-:W-:Y:S01]  /*11840*/  IMAD.WIDE R16, R6.reuse, 0x4, R54 ;  /* 0x0000000406107825 */ /* 0x040fe200078e0236 */
[----:B------:R-:W-:Y:S03]  /*11850*/  STL.64 [R1+0x6d0], R18 ;  /* 0x0006d01201007387 */ /* 0x000fe60000100a00 */
[C---:B------:R-:W-:Y:S01]  /*11860*/  IMAD.WIDE R14, R6.reuse, 0x4, R12 ;  /* 0x00000004060e7825 */ /* 0x040fe200078e020c */
[----:B------:R-:W-:Y:S03]  /*11870*/  STL.64 [R1+0x6d8], R16 ;  /* 0x0006d81001007387 */ /* 0x000fe60000100a00 */
[C---:B------:R-:W-:Y:S01]  /*11880*/  IMAD.WIDE R12, R6.reuse, 0x4, R10 ;  /* 0x00000004060c7825 */ /* 0x040fe200078e020a */
[----:B------:R-:W-:Y:S03]  /*11890*/  STL.64 [R1+0x6e0], R14 ;  /* 0x0006e00e01007387 */ /* 0x000fe60000100a00 */
[----:B------:R-:W-:-:S02]  /*118a0*/  IMAD.WIDE R10, R6, 0x4, R52 ;  /* 0x00000004060a7825 */ /* 0x000fc400078e0234 */
[----:B------:R-:W4:Y:S04]  /*118b0*/  LDL.LU.64 R52, [R1+0x560] ;  /* 0x0005600001347983 */ /* 0x000f280000300a00 */
[----:B------:R1:W-:Y:S04]  /*118c0*/  STL.64 [R1+0x6e8], R12 ;  /* 0x0006e80c01007387 */ /* 0x0003e80000100a00 */
[----:B------:R2:W-:Y:S01]  /*118d0*/  STL.64 [R1+0x6f0], R10 ;  /* 0x0006f00a01007387 */ /* 0x0005e20000100a00 */
[----:B-1----:R-:W-:-:S04]  /*118e0*/  IMAD.WIDE R12, R6, 0x4, R198 ;  /* 0x00000004060c7825 */ /* 0x002fc800078e02c6 */
[C---:B--2---:R-:W-:Y:S02]  /*118f0*/  IMAD.WIDE R10, R6.reuse, 0x4, R8 ;  /* 0x00000004060a7825 */ /* 0x044fe400078e0208 */
[----:B------:R-:W2:Y:S04]  /*11900*/  LDL.LU.64 R8, [R1+0x548] ;  /* 0x0005480001087983 */ /* 0x000ea80000300a00 */
[----:B------:R1:W-:Y:S04]  /*11910*/  STL.64 [R1+0x6f8], R12 ;  /* 0x0006f80c01007387 */ /* 0x0003e80000100a00 */
[----:B------:R3:W-:Y:S01]  /*11920*/  STL.64 [R1+0x700], R10 ;  /* 0x0007000a01007387 */ /* 0x0007e20000100a00 */
[----:B-1----:R-:W-:-:S04]  /*11930*/  IMAD.WIDE R12, R6, 0x4, R196 ;  /* 0x00000004060c7825 */ /* 0x002fc800078e02c4 */
[C---:B---3--:R-:W-:Y:S02]  /*11940*/  IMAD.WIDE R10, R6.reuse, 0x4, R100 ;  /* 0x00000004060a7825 */ /* 0x048fe400078e0264 */
[----:B------:R-:W3:Y:S04]  /*11950*/  LDL.LU.64 R100, [R1+0x540] ;  /* 0x0005400001647983 */ /* 0x000ee80000300a00 */
[----:B------:R1:W-:Y:S04]  /*11960*/  STL.64 [R1+0x708], R12 ;  /* 0x0007080c01007387 */ /* 0x0003e80000100a00 */
[----:B------:R4:W-:Y:S04]  /*11970*/  STL.64 [R1+0x710], R10 ;  /* 0x0007100a01007387 */ /* 0x0009e80000100a00 */
[----:B------:R-:W3:Y:S01]  /*11980*/  LDL.LU.64 R68, [R1+0x538] ;  /* 0x0005380001447983 */ /* 0x000ee20000300a00 */
[----:B-1----:R-:W-:-:S04]  /*11990*/  IMAD.WIDE R12, R6, 0x4, R102 ;  /* 0x00000004060c7825 */ /* 0x002fc800078e0266 */
[C---:B----4-:R-:W-:Y:S01]  /*119a0*/  IMAD.WIDE R10, R6.reuse, 0x4, R50 ;  /* 0x00000004060a7825 */ /* 0x050fe200078e0232 */
[----:B------:R1:W-:Y:S04]  /*119b0*/  STL.64 [R1+0x718], R12 ;  /* 0x0007180c01007387 */ /* 0x0003e80000100a00 */
        /* <DEDUP_REMOVED lines=21> */
[----:B------:R-:W4:Y:S04]  /*11b10*/  LDL.LU.64 R50, [R1+0x458] ;  /* 0x0004580001327983 */ /* 0x000f280000300a00 */
[----:B------:R-:W4:Y:S01]  /*11b20*/  LDL.LU.64 R198, [R1+0x448] ;  /* 0x0004480001c67983 */ /* 0x000f220000300a00 */
[----:B------:R-:W-:-:S03]  /*11b30*/  IMAD.WIDE R32, R6, 0x4, R52 ;  /* 0x0000000406207825 */ /* 0x000fc600078e0234 */
[----:B------:R-:W4:Y:S04]  /*11b40*/  LDL.LU.64 R52, [R1+0x440] ;  /* 0x0004400001347983 */ /* 0x000f280000300a00 */
[----:B------:R2:W-:Y:S04]  /*11b50*/  STL.64 [R1+0x560], R32 ;  /* 0x0005602001007387 */ /* 0x0005e80000100a00 */
[----:B------:R-:W4:Y:S01]  /*11b60*/  LDL.LU.64 R196, [R1+0x438] ;  /* 0x0004380001c47983 */ /* 0x000f220000300a00 */
[----:B--2---:R-:W-:-:S03]  /*11b70*/  IMAD.WIDE R32, R6, 0x4, R8 ;  /* 0x0000000406207825 */ /* 0x004fc600078e0208 */
[----:B------:R-:W2:Y:S04]  /*11b80*/  LDL.LU.64 R8, [R1+0x428] ;  /* 0x0004280001087983 */ /* 0x000ea80000300a00 */
[----:B------:R3:W-:Y:S04]  /*11b90*/  STL.64 [R1+0x548], R32 ;  /* 0x0005482001007387 */ /* 0x0007e80000100a00 */
[----:B------:R-:W2:Y:S01]  /*11ba0*/  LDL.LU.64 R102, [R1+0x418] ;  /* 0x0004180001667983 */ /* 0x000ea20000300a00 */
[----:B---3--:R-:W-:-:S03]  /*11bb0*/  IMAD.WIDE R32, R6, 0x4, R100 ;  /* 0x0000000406207825 */ /* 0x008fc600078e0264 */
[----:B------:R-:W3:Y:S04]  /*11bc0*/  LDL.LU.64 R100, [R1+0x410] ;  /* 0x0004100001647983 */ /* 0x000ee80000300a00 */
[----:B------:R1:W-:Y:S01]  /*11bd0*/  STL.64 [R1+0x540], R32 ;  /* 0x0005402001007387 */ /* 0x0003e20000100a00 */
[----:B------:R-:W-:-:S05]  /*11be0*/  IMAD.WIDE R36, R6, 0x4, R68 ;  /* 0x0000000406247825 */ /* 0x000fca00078e0244 */
[----:B------:R-:W-:Y:S01]  /*11bf0*/  STL.64 [R1+0x538], R36 ;  /* 0x0005382401007387 */ /* 0x000fe20000100a00 */
[----:B----4-:R-:W-:-:S04]  /*11c00*/  IMAD.WIDE R34, R6, 0x4, R22 ;  /* 0x0000000406227825 */ /* 0x010fc800078e0216 */
[C---:B-1----:R-:W-:Y:S01]  /*11c10*/  IMAD.WIDE R32, R6.reuse, 0x4, R210 ;  /* 0x0000000406207825 */ /* 0x042fe200078e02d2 */
[----:B------:R1:W-:Y:S03]  /*11c20*/  STL.64 [R1+0x530], R34 ;  /* 0x0005302201007387 */ /* 0x0003e60000100a00 */
[C---:B------:R-:W-:Y:S01]  /*11c30*/  IMAD.WIDE R22, R6.reuse, 0x4, R208 ;  /* 0x0000000406167825 */ /* 0x040fe200078e02d0 */
[----:B------:R4:W-:Y:S04]  /*11c40*/  STL.64 [R1+0x528], R32 ;  /* 0x0005282001007387 */ /* 0x0009e80000100a00 */
[----:B------:R4:W-:Y:S01]  /*11c50*/  STL.64 [R1+0x520], R22 ;  /* 0x0005201601007387 */ /* 0x0009e20000100a00 */
[----:B-1----:R-:W-:-:S04]  /*11c60*/  IMAD.WIDE R34, R6, 0x4, R138 ;  /* 0x0000000406227825 */ /* 0x002fc800078e028a */
[C---:B----4-:R-:W-:Y:S01]  /*11c70*/  IMAD.WIDE R32, R6.reuse, 0x4, R136 ;  /* 0x0000000406207825 */ /* 0x050fe200078e0288 */
[----:B------:R-:W-:Y:S03]  /*11c80*/  STL.64 [R1+0x518], R34 ;  /* 0x0005182201007387 */ /* 0x000fe60000100a00 */
[C---:B------:R-:W-:Y:S01]  /*11c90*/  IMAD.WIDE R22, R6.reuse, 0x4, R20 ;  /* 0x0000000406167825 */ /* 0x040fe200078e0214 */
[----:B------:R-:W-:Y:S03]  /*11ca0*/  STL.64 [R1+0x510], R32 ;  /* 0x0005102001007387 */ /* 0x000fe60000100a00 */
[C---:B------:R-:W-:Y:S01]  /*11cb0*/  IMAD.WIDE R20, R6.reuse, 0x4, R18 ;  /* 0x0000000406147825 */ /* 0x040fe200078e0212 */
        /* <DEDUP_REMOVED lines=26> */
[----:B------:R-:W-:Y:S03]  /*11e60*/  STL.64 [R1+0x470], R14 ;  /* 0x0004700e01007387 */ /* 0x000fe60000100a00 */
[----:B------:R-:W-:-:S02]  /*11e70*/  IMAD.WIDE R10, R6, 0x4, R50 ;  /* 0x00000004060a7825 */ /* 0x000fc400078e0232 */
[----:B------:R-:W4:Y:S04]  /*11e80*/  LDL.LU.64 R50, [R1+0x408] ;  /* 0x0004080001327983 */ /* 0x000f280000300a00 */
[----:B------:R-:W-:Y:S04]  /*11e90*/  STL.64 [R1+0x468], R12 ;  /* 0x0004680c01007387 */ /* 0x000fe80000100a00 */
[----:B------:R1:W-:Y:S02]  /*11ea0*/  STL.64 [R1+0x458], R10 ;  /* 0x0004580a01007387 */ /* 0x0003e40000100a00 */
[----:B-1----:R-:W-:-:S02]  /*11eb0*/  IMAD.WIDE R10, R6, 0x4, R52 ;  /* 0x00000004060a7825 */ /* 0x002fc400078e0234 */
[----:B------:R-:W4:Y:S02]  /*11ec0*/  LDL.LU.64 R52, [R1+0x3f8] ;  /* 0x0003f80001347983 */ /* 0x000f240000300a00 */
[----:B------:R-:W-:-:S05]  /*11ed0*/  IMAD.WIDE R12, R6, 0x4, R198 ;  /* 0x00000004060c7825 */ /* 0x000fca00078e02c6 */
[----:B------:R1:W-:Y:S04]  /*11ee0*/  STL.64 [R1+0x448], R12 ;  /* 0x0004480c01007387 */ /* 0x0003e80000100a00 */
[----:B------:R2:W-:Y:S01]  /*11ef0*/  STL.64 [R1+0x440], R10 ;  /* 0x0004400a01007387 */ /* 0x0005e20000100a00 */
[----:B-1----:R-:W-:-:S04]  /*11f00*/  IMAD.WIDE R12, R6, 0x4, R196 ;  /* 0x00000004060c7825 */ /* 0x002fc800078e02c4 */
[C---:B--2---:R-:W-:Y:S02]  /*11f10*/  IMAD.WIDE R10, R6.reuse, 0x4, R8 ;  /* 0x00000004060a7825 */ /* 0x044fe400078e0208 */
[----:B------:R-:W2:Y:S04]  /*11f20*/  LDL.LU.64 R8, [R1+0x3e8] ;  /* 0x0003e80001087983 */ /* 0x000ea80000300a00 */
[----:B------:R1:W-:Y:S04]  /*11f30*/  STL.64 [R1+0x438], R12 ;  /* 0x0004380c01007387 */ /* 0x0003e80000100a00 */
[----:B------:R3:W-:Y:S04]  /*11f40*/  STL.64 [R1+0x428], R10 ;  /* 0x0004280a01007387 */ /* 0x0007e80000100a00 */
[----:B------:R-:W2:Y:S01]  /*11f50*/  LDL.LU.64 R68, [R1+0x3e0] ;  /* 0x0003e00001447983 */ /* 0x000ea20000300a00 */
[----:B-1----:R-:W-:-:S04]  /*11f60*/  IMAD.WIDE R12, R6, 0x4, R102 ;  /* 0x00000004060c7825 */ /* 0x002fc800078e0266 */
[C---:B---3--:R-:W-:Y:S01]  /*11f70*/  IMAD.WIDE R10, R6.reuse, 0x4, R100 ;  /* 0x00000004060a7825 */ /* 0x048fe200078e0264 */
[----:B------:R1:W-:Y:S04]  /*11f80*/  STL.64 [R1+0x418], R12 ;  /* 0x0004180c01007387 */ /* 0x0003e80000100a00 */
[----:B------:R-:W3:Y:S04]  /*11f90*/  LDL.LU.64 R22, [R1+0x3d8] ;  /* 0x0003d80001167983 */ /* 0x000ee80000300a00 */
[----:B------:R1:W-:Y:S04]  /*11fa0*/  STL.64 [R1+0x410], R10 ;  /* 0x0004100a01007387 */ /* 0x0003e80000100a00 */
[----:B------:R-:W3:Y:S04]  /*11fb0*/  LDL.LU.64 R210, [R1+0x3c8] ;  /* 0x0003c80001d27983 */ /* 0x000ee80000300a00 */
        /* <DEDUP_REMOVED lines=16> */
[----:B-1----:R-:W3:Y:S04]  /*120c0*/  LDL.LU.64 R12, [R1+0x218] ;  /* 0x00021800010c7983 */ /* 0x002ee80000300a00 */
[----:B------:R-:W3:Y:S04]  /*120d0*/  LDL.LU.64 R10, [R1+0x210] ;  /* 0x00021000010a7983 */ /* 0x000ee80000300a00 */
[----:B------:R-:W3:Y:S04]  /*120e0*/  LDL.LU.64 R100, [R1+0x208] ;  /* 0x0002080001647983 */ /* 0x000ee80000300a00 */
[----:B------:R-:W3:Y:S01]  /*120f0*/  LDL.LU.64 R198, [R1+0x200] ;  /* 0x0002000001c67983 */ /* 0x000ee20000300a00 */
[----:B----4-:R-:W-:-:S03]  /*12100*/  IMAD.WIDE R32, R6, 0x4, R50 ;  /* 0x0000000406207825 */ /* 0x010fc600078e0232 */
[----:B------:R-:W4:Y:S04]  /*12110*/  LDL.LU.64 R50, [R1+0x1f8] ;  /* 0x0001f80001327983 */ /* 0x000f280000300a00 */
[----:B------:R1:W-:Y:S04]  /*12120*/  STL.64 [R1+0x408], R32 ;  /* 0x0004082001007387 */ /* 0x0003e80000100a00 */
[----:B------:R-:W4:Y:S01]  /*12130*/  LDL.LU.64 R196, [R1+0x1f0] ;  /* 0x0001f00001c47983 */ /* 0x000f220000300a00 */
[----:B-1----:R-:W-:-:S03]  /*12140*/  IMAD.WIDE R32, R6, 0x4, R52 ;  /* 0x0000000406207825 */ /* 0x002fc600078e0234 */
[----:B------:R-:W4:Y:S04]  /*12150*/  LDL.LU.64 R52, [R1+0x1e8] ;  /* 0x0001e80001347983 */ /* 0x000f280000300a00 */
[----:B------:R2:W-:Y:S04]  /*12160*/  STL.64 [R1+0x3f8], R32 ;  /* 0x0003f82001007387 */ /* 0x0005e80000100a00 */
[----:B------:R-:W4:Y:S01]  /*12170*/  LDL.LU.64 R102, [R1+0x1e0] ;  /* 0x0001e00001667983 */ /* 0x000f220000300a00 */
[----:B--2---:R-:W-:-:S03]  /*12180*/  IMAD.WIDE R32, R6, 0x4, R8 ;  /* 0x0000000406207825 */ /* 0x004fc600078e0208 */
[----:B------:R-:W2:Y:S04]  /*12190*/  LDL.LU.64 R8, [R1+0x1d8] ;  /* 0x0001d80001087983 */ /* 0x000ea80000300a00 */
[----:B------:R1:W-:Y:S01]  /*121a0*/  STL.64 [R1+0x3e8], R32 ;  /* 0x0003e82001007387 */ /* 0x0003e20000100a00 */
[----:B------:R-:W-:-:S05]  /*121b0*/  IMAD.WIDE R36, R6, 0x4, R68 ;  /* 0x0000000406247825 */ /* 0x000fca00078e0244 */
[----:B------:R-:W-:Y:S01]  /*121c0*/  STL.64 [R1+0x3e0], R36 ;  /* 0x0003e02401007387 */ /* 0x000fe20000100a00 */
[----:B---3--:R-:W-:-:S04]  /*121d0*/  IMAD.WIDE R34, R6, 0x4, R22 ;  /* 0x0000000406227825 */ /* 0x008fc800078e0216 */
[C---:B-1----:R-:W-:Y:S01]  /*121e0*/  IMAD.WIDE R32, R6.reuse, 0x4, R210 ;  /* 0x0000000406207825 */ /* 0x042fe200078e02d2 */
[----:B------:R1:W-:Y:S03]  /*121f0*/  STL.64 [R1+0x3d8], R34 ;  /* 0x0003d82201007387 */ /* 0x0003e60000100a00 */
[C---:B------:R-:W-:Y:S01]  /*12200*/  IMAD.WIDE R22, R6.reuse, 0x4, R208 ;  /* 0x0000000406167825 */ /* 0x040fe200078e02d0 */
[----:B------:R3:W-:Y:S04]  /*12210*/  STL.64 [R1+0x3c8], R32 ;  /* 0x0003c82001007387 */ /* 0x0007e80000100a00 */
[----:B------:R3:W-:Y:S01]  /*12220*/  STL.64 [R1+0x3b8], R22 ;  /* 0x0003b81601007387 */ /* 0x0007e20000100a00 */
[----:B-1----:R-:W-:-:S04]  /*12230*/  IMAD.WIDE R34, R6, 0x4, R138 ;  /* 0x0000000406227825 */ /* 0x002fc800078e028a */
[C---:B---3--:R-:W-:Y:S01]  /*12240*/  IMAD.WIDE R32, R6.reuse, 0x4, R136 ;  /* 0x0000000406207825 */ /* 0x048fe200078e0288 */
        /* <DEDUP_REMOVED lines=30> */
[----:B------:R-:W-:Y:S03]  /*12430*/  STL.64 [R1+0x818], R14 ;  /* 0x0008180e01007387 */ /* 0x000fe60000100a00 */
[----:B------:R-:W-:-:S02]  /*12440*/  IMAD.WIDE R12, R6, 0x4, R100 ;  /* 0x00000004060c7825 */ /* 0x000fc400078e0264 */
[----:B------:R-:W3:Y:S04]  /*12450*/  LDL.LU.64 R100, [R1+0x1d0] ;  /* 0x0001d00001647983 */ /* 0x000ee80000300a00 */
[----:B------:R1:W-:Y:S04]  /*12460*/  STL.64 [R1+0x820], R10 ;  /* 0x0008200a01007387 */ /* 0x0003e80000100a00 */
[----:B------:R4:W-:Y:S01]  /*12470*/  STL.64 [R1+0x828], R12 ;  /* 0x0008280c01007387 */ /* 0x0009e20000100a00 */
[----:B-1----:R-:W-:-:S04]  /*12480*/  IMAD.WIDE R10, R6, 0x4, R198 ;  /* 0x00000004060a7825 */ /* 0x002fc800078e02c6 */
[C---:B----4-:R-:W-:Y:S02]  /*12490*/  IMAD.WIDE R12, R6.reuse, 0x4, R50 ;  /* 0x00000004060c7825 */ /* 0x050fe400078e0232 */
[----:B------:R-:W4:Y:S04]  /*124a0*/  LDL.LU.64 R50, [R1+0x1c8] ;  /* 0x0001c80001327983 */ /* 0x000f280000300a00 */
[----:B------:R-:W-:Y:S04]  /*124b0*/  STL.64 [R1+0x830], R10 ;  /* 0x0008300a01007387 */ /* 0x000fe80000100a00 */
[----:B------:R1:W-:Y:S02]  /*124c0*/  STL.64 [R1+0x838], R12 ;  /* 0x0008380c01007387 */ /* 0x0003e40000100a00 */
[----:B-1----:R-:W-:-:S02]  /*124d0*/  IMAD.WIDE R12, R6, 0x4, R52 ;  /* 0x00000004060c7825 */ /* 0x002fc400078e0234 */
[----:B------:R-:W4:Y:S02]  /*124e0*/  LDL.LU.64 R52, [R1+0x1c0] ;  /* 0x0001c00001347983 */ /* 0x000f240000300a00 */
[----:B------:R-:W-:-:S05]  /*124f0*/  IMAD.WIDE R10, R6, 0x4, R196 ;  /* 0x00000004060a7825 */ /* 0x000fca00078e02c4 */
[----:B------:R1:W-:Y:S04]  /*12500*/  STL.64 [R1+0x840], R10 ;  /* 0x0008400a01007387 */ /* 0x0003e80000100a00 */
[----:B------:R2:W-:Y:S04]  /*12510*/  STL.64 [R1+0x848], R12 ;  /* 0x0008480c01007387 */ /* 0x0005e80000100a00 */
[----:B------:R-:W4:Y:S01]  /*12520*/  LDL.LU.64 R68, [R1+0x188] ;  /* 0x0001880001447983 */ /* 0x000f220000300a00 */
[----:B-1----:R-:W-:-:S05]  /*12530*/  IMAD.WIDE R10, R6, 0x4, R102 ;  /* 0x00000004060a7825 */ /* 0x002fca00078e0266 */
[----:B------:R1:W-:Y:S04]  /*12540*/  STL.64 [R1+0x850], R10 ;  /* 0x0008500a01007387 */ /* 0x0003e80000100a00 */
[----:B------:R-:W4:Y:S01]  /*12550*/  LDL.LU.64 R22, [R1+0x180] ;  /* 0x0001800001167983 */ /* 0x000f220000300a00 */
[----:B--2---:R-:W-:-:S05]  /*12560*/  IMAD.WIDE R8, R6, 0x4, R8 ;  /* 0x0000000406087825 */ /* 0x004fca00078e0208 */
        /* <DEDUP_REMOVED lines=20> */
[----:B--2---:R-:W2:Y:S04]  /*126b0*/  LDL.LU.64 R8, [R1+0xf0] ;  /* 0x0000f00001087983 */ /* 0x004ea80000300a00 */
[----:B------:R-:W2:Y:S04]  /*126c0*/  LDL.LU.64 R198, [R1+0xe8] ;  /* 0x0000e80001c67983 */ /* 0x000ea80000300a00 */
[----:B------:R-:W2:Y:S01]  /*126d0*/  LDL.LU.64 R196, [R1+0xe0] ;  /* 0x0000e00001c47983 */ /* 0x000ea20000300a00 */
[----:B---3--:R-:W-:-:S05]  /*126e0*/  IMAD.WIDE R32, R6, 0x4, R100 ;  /* 0x0000000406207825 */ /* 0x008fca00078e0264 */
[----:B------:R4:W-:Y:S04]  /*126f0*/  STL.64 [R1+0x860], R32 ;  /* 0x0008602001007387 */ /* 0x0009e80000100a00 */
[----:B------:R-:W3:Y:S01]  /*12700*/  LDL.LU.64 R102, [R1+0xd8] ;  /* 0x0000d80001667983 */ /* 0x000ee20000300a00 */
[----:B----4-:R-:W-:-:S03]  /*12710*/  IMAD.WIDE R32, R6, 0x4, R50 ;  /* 0x0000000406207825 */ /* 0x010fc600078e0232 */
[----:B------:R-:W4:Y:S04]  /*12720*/  LDL.LU.64 R50, [R1+0xd0] ;  /* 0x0000d00001327983 */ /* 0x000f280000300a00 */
[----:B------:R1:W-:Y:S04]  /*12730*/  STL.64 [R1+0x868], R32 ;  /* 0x0008682001007387 */ /* 0x0003e80000100a00 */
[----:B------:R-:W4:Y:S01]  /*12740*/  LDL.LU.64 R100, [R1+0xb0] ;  /* 0x0000b00001647983 */ /* 0x000f220000300a00 */
[----:B-1----:R-:W-:-:S03]  /*12750*/  IMAD.WIDE R32, R6, 0x4, R52 ;  /* 0x0000000406207825 */ /* 0x002fc600078e0234 */
[----:B------:R-:W4:Y:S04]  /*12760*/  LDL.LU.64 R52, [R1+0xa8] ;  /* 0x0000a80001347983 */ /* 0x000f280000300a00 */
[----:B------:R1:W-:Y:S01]  /*12770*/  STL.64 [R1+0x870], R32 ;  /* 0x0008702001007387 */ /* 0x0003e20000100a00 */
[----:B------:R-:W-:-:S05]  /*12780*/  IMAD.WIDE R36, R6, 0x4, R68 ;  /* 0x0000000406247825 */ /* 0x000fca00078e0244 */
[----:B------:R-:W-:Y:S01]  /*12790*/  STL.64 [R1+0x878], R36 ;  /* 0x0008782401007387 */ /* 0x000fe20000100a00 */
[----:B------:R-:W-:-:S05]  /*127a0*/  IMAD.WIDE R34, R6, 0x4, R22 ;  /* 0x0000000406227825 */ /* 0x000fca00078e0216 */
[----:B------:R1:W-:Y:S02]  /*127b0*/  STL.64 [R1+0x880], R34 ;  /* 0x0008802201007387 */ /* 0x0003e40000100a00 */
[----:B-1----:R-:W-:-:S04]  /*127c0*/  IMAD.WIDE R32, R6, 0x4, R210 ;  /* 0x0000000406207825 */ /* 0x002fc800078e02d2 */
[C---:B------:R-:W-:Y:S01]  /*127d0*/  IMAD.WIDE R22, R6.reuse, 0x4, R208 ;  /* 0x0000000406167825 */ /* 0x040fe200078e02d0 */
[----:B------:R1:W-:Y:S03]  /*127e0*/  STL.64 [R1+0x888], R32 ;  /* 0x0008882001007387 */ /* 0x0003e60000100a00 */
[C---:B------:R-:W-:Y:S01]  /*127f0*/  IMAD.WIDE R34, R6.reuse, 0x4, R138 ;  /* 0x0000000406227825 */ /* 0x040fe200078e028a */
        /* <DEDUP_REMOVED lines=14> */
[----:B------:R1:W-:Y:S03]  /*128e0*/  STL.64 [R1+0x8c8], R20 ;  /* 0x0008c81401007387 */ /* 0x0003e60000100a00 */
[C---:B------:R-:W-:Y:S01]  /*128f0*/  IMAD.WIDE R16, R6.reuse, 0x4, R16 ;  /* 0x0000000406107825 */ /* 0x040fe200078e0210 */
[----:B------:R1:W-:Y:S03]  /*12900*/  STL.64 [R1+0x8d0], R18 ;  /* 0x0008d01201007387 */ /* 0x0003e60000100a00 */
[C---:B------:R-:W-:Y:S01]  /*12910*/  IMAD.WIDE R14, R6.reuse, 0x4, R14 ;  /* 0x00000004060e7825 */ /* 0x040fe200078e020e */
[----:B------:R1:W-:Y:S04]  /*12920*/  STL.64 [R1+0x8d8], R16 ;  /* 0x0008d81001007387 */ /* 0x0003e80000100a00 */
[----:B------:R1:W-:Y:S02]  /*12930*/  STL.64 [R1+0x8e0], R14 ;  /* 0x0008e00e01007387 */ /* 0x0003e40000100a00 */
[----:B-1----:R-:W1:Y:S01]  /*12940*/  LDC R20, c[0x0][0x3a0] ;  /* 0x0000e800ff147b82 */ /* 0x002e620000000800 */
[----:B------:R-:W-:-:S04]  /*12950*/  IMAD.WIDE R18, R6, 0x4, R202 ;  /* 0x0000000406127825 */ /* 0x000fc800078e02ca */
[C---:B------:R-:W-:Y:S01]  /*12960*/  IMAD.WIDE R16, R6.reuse, 0x4, R200 ;  /* 0x0000000406107825 */ /* 0x040fe200078e02c8 */
[----:B------:R-:W-:Y:S03]  /*12970*/  STL.64 [R1+0x8e8], R18 ;  /* 0x0008e81201007387 */ /* 0x000fe60000100a00 */
[C---:B------:R-:W-:Y:S01]  /*12980*/  IMAD.WIDE R14, R6.reuse, 0x4, R122 ;  /* 0x00000004060e7825 */ /* 0x040fe200078e027a */
[----:B------:R-:W-:Y:S04]  /*12990*/  STL.64 [R1+0x8f0], R16 ;  /* 0x0008f01001007387 */ /* 0x000fe80000100a00 */
[----:B------:R2:W-:Y:S02]  /*129a0*/  STL.64 [R1+0x8f8], R14 ;  /* 0x0008f80e01007387 */ /* 0x0005e40000100a00 */
[----:B--2---:R-:W-:-:S04]  /*129b0*/  IMAD.WIDE R14, R6, 0x4, R12 ;  /* 0x00000004060e7825 */ /* 0x004fc800078e020c */
[----:B------:R-:W-:-:S04]  /*129c0*/  IMAD.WIDE R12, R6, 0x4, R10 ;  /* 0x00000004060c7825 */ /* 0x000fc800078e020a */
[C---:B------:R-:W-:Y:S02]  /*129d0*/  IMAD.WIDE R10, R6.reuse, 0x4, R8 ;  /* 0x00000004060a7825 */ /* 0x040fe400078e0208 */
[----:B------:R-:W2:Y:S01]  /*129e0*/  S2R R9, SR_TID.X ;  /* 0x0000000000097919 */ /* 0x000ea20000002100 */
[----:B------:R-:W1:Y:S01]  /*129f0*/  LDC R8, c[0x0][0x3a0] ;  /* 0x0000e800ff087b82 */ /* 0x000e620000000800 */
[----:B------:R-:W-:-:S04]  /*12a00*/  IMAD.WIDE R18, R6, 0x4, R120 ;  /* 0x0000000406127825 */ /* 0x000fc800078e0278 */
[C---:B------:R-:W-:Y:S01]  /*12a10*/  IMAD.WIDE R16, R6.reuse, 0x4, R54 ;  /* 0x0000000406107825 */ /* 0x040fe200078e0236 */
[----:B------:R3:W-:Y:S04]  /*12a20*/  STL.64 [R1+0x900], R18 ;  /* 0x0009001201007387 */ /* 0x0007e80000100a00 */
[----:B------:R-:W-:Y:S04]  /*12a30*/  STL.64 [R1+0x908], R16 ;  /* 0x0009081001007387 */ /* 0x000fe80000100a00 */
[----:B------:R3:W-:Y:S04]  /*12a40*/  STL.64 [R1+0x910], R14 ;  /* 0x0009100e01007387 */ /* 0x0007e80000100a00 */
[----:B------:R2:W-:Y:S01]  /*12a50*/  STL.64 [R1+0x918], R12 ;  /* 0x0009180c01007387 */ /* 0x0005e20000100a00 */
[----:B---3--:R-:W3:Y:S03]  /*12a60*/  LDC R19, c[0x0][0x3a0] ;  /* 0x0000e800ff137b82 */ /* 0x008ee60000000800 */
[----:B------:R2:W-:Y:S05]  /*12a70*/  STL.64 [R1+0x920], R10 ;  /* 0x0009200a01007387 */ /* 0x0005ea0000100a00 */
[----:B------:R-:W3:Y:S01]  /*12a80*/  LDC R14, c[0x0][0x3a0] ;  /* 0x0000e800ff0e7b82 */ /* 0x000ee20000000800 */
[----:B--2---:R-:W-:-:S04]  /*12a90*/  IMAD.WIDE R12, R6, 0x4, R198 ;  /* 0x00000004060c7825 */ /* 0x004fc800078e02c6 */
[C---:B------:R-:W-:Y:S01]  /*12aa0*/  IMAD.WIDE R10, R6.reuse, 0x4, R196 ;  /* 0x00000004060a7825 */ /* 0x040fe200078e02c4 */
[----:B------:R2:W-:Y:S01]  /*12ab0*/  STL.64 [R1+0x928], R12 ;  /* 0x0009280c01007387 */ /* 0x0005e20000100a00 */
[----:B------:R-:W-:Y:S01]  /*12ac0*/  LOP3.LUT R9, R9, 0x1f, RZ, 0xc0, !PT ;  /* 0x0000001f09097812 */ /* 0x000fe200078ec0ff */
[----:B------:R-:W3:Y:S02]  /*12ad0*/  LDC R15, c[0x0][0x3a0] ;  /* 0x0000e800ff0f7b82 */ /* 0x000ee40000000800 */
[----:B------:R4:W-:Y:S06]  /*12ae0*/  STL.64 [R1+0x930], R10 ;  /* 0x0009300a01007387 */ /* 0x0009ec0000100a00 */
[----:B------:R-:W3:Y:S01]  /*12af0*/  LDC R18, c[0x0][0x3a0] ;  /* 0x0000e800ff127b82 */ /* 0x000ee20000000800 */
[----:B--2---:R-:W-:-:S04]  /*12b00*/  IMAD.WIDE R12, R6, 0x4, R102 ;  /* 0x00000004060c7825 */ /* 0x004fc800078e0266 */
[----:B----4-:R-:W-:Y:S01]  /*12b10*/  IMAD.WIDE R10, R6, 0x4, R50 ;  /* 0x00000004060a7825 */ /* 0x010fe200078e0232 */
[----:B------:R2:W-:Y:S03]  /*12b20*/  STL.64 [R1+0x938], R12 ;  /* 0x0009380c01007387 */ /* 0x0005e60000100a00 */
[----:B-1----:R-:W-:Y:S01]  /*12b30*/  VIADD R51, R8, 0xffffff80 ;  /* 0xffffff8008337836 */ /* 0x002fe20000000000 */
[----:B------:R1:W-:Y:S01]  /*12b40*/  STL.64 [R1+0x940], R10 ;  /* 0x0009400a01007387 */ /* 0x0003e20000100a00 */
[----:B------:R-:W-:Y:S01]  /*12b50*/  LOP3.LUT R8, R9, 0x40, RZ, 0xfc, !PT ;  /* 0x0000004009087812 */ /* 0x000fe200078efcff */
[----:B--2---:R-:W-:-:S04]  /*12b60*/  IMAD.WIDE R12, R6, 0x4, R100 ;  /* 0x00000004060c7825 */ /* 0x004fc800078e0264 */
[----:B-1----:R-:W-:Y:S01]  /*12b70*/  IMAD.WIDE R10, R6, 0x4, R52 ;  /* 0x00000004060a7825 */ /* 0x002fe200078e0234 */
[----:B------:R1:W-:Y:S01]  /*12b80*/  STL.64 [R1+0x948], R12 ;  /* 0x0009480c01007387 */ /* 0x0003e20000100a00 */
[----:B------:R-:W-:Y:S02]  /*12b90*/  ISETP.GE.AND P5, PT, R8, R51, PT ;  /* 0x000000330800720c */ /* 0x000fe40003fa6270 */
[----:B------:R-:W-:Y:S01]  /*12ba0*/  SEL R8, R4, RZ, P3 ;  /* 0x000000ff04087207 */ /* 0x000fe20001800000 */
[----:B------:R2:W-:Y:S01]  /*12bb0*/  STL.64 [R1+0x950], R10 ;  /* 0x0009500a01007387 */ /* 0x0005e20000100a00 */
[----:B------:R-:W-:-:S03]  /*12bc0*/  SEL R6, R252, RZ, P6 ;  /* 0x000000fffc067207 */ /* 0x000fc60003000000 */
[----:B------:R-:W4:Y:S04]  /*12bd0*/  LDL.LU R4, [R1+0x1e74] ;  /* 0x001e740001047983 */ /* 0x000f280000300800 */
[----:B------:R-:W5:Y:S01]  /*12be0*/  LDL.LU R252, [R1+0x1e70] ;  /* 0x001e700001fc7983 */ /* 0x000f620000300800 */
[----:B------:R-:W-:Y:S01]  /*12bf0*/  LOP3.LUT R9, R9, 0x60, RZ, 0xfc, !PT ;  /* 0x0000006009097812 */ /* 0x000fe200078efcff */
[----:B-1----:R-:W1:Y:S02]  /*12c00*/  LDC R13, c[0x0][0x3a0] ;  /* 0x0000e800ff0d7b82 */ /* 0x002e640000000800 */
[----:B------:R-:W4:Y:S04]  /*12c10*/  LDL.64 R16, [R1+0xa98] ;  /* 0x000a980001107983 */ /* 0x000f280000100a00 */
[----:B------:R-:W3:Y:S04]  /*12c20*/  LDL.64 R202, [R1+0xaa0] ;  /* 0x000aa00001ca7983 */ /* 0x000ee80000100a00 */
[----:B------:R-:W3:Y:S04]  /*12c30*/  LDL.64 R200, [R1+0xa90] ;  /* 0x000a900001c87983 */ /* 0x000ee80000100a00 */
[----:B------:R-:W3:Y:S04]  /*12c40*/  LDL.64 R122, [R1+0xa88] ;  /* 0x000a8800017a7983 */ /* 0x000ee80000100a00 */
[----:B------:R-:W3:Y:S04]  /*12c50*/  LDL.64 R120, [R1+0xb38] ;  /* 0x000b380001787983 */ /* 0x000ee80000100a00 */
[----:B------:R-:W3:Y:S04]  /*12c60*/  LDL.64 R54, [R1+0xb40] ;  /* 0x000b400001367983 */ /* 0x000ee80000100a00 */
[----:B------:R-:W3:Y:S04]  /*12c70*/  LDL.64 R198, [R1+0xa20] ;  /* 0x000a200001c67983 */ /* 0x000ee80000100a00 */
[----:B------:R-:W3:Y:S04]  /*12c80*/  LDL.64 R196, [R1+0xa18] ;  /* 0x000a180001c47983 */ /* 0x000ee80000100a00 */
[----:B------:R-:W3:Y:S04]  /*12c90*/  LDL.64 R102, [R1+0x990] ;  /* 0x0009900001667983 */ /* 0x000ee80000100a00 */
[----:B------:R-:W3:Y:S01]  /*12ca0*/  LDL.64 R100, [R1+0x988] ;  /* 0x0009880001647983 */ /* 0x000ee20000100a00 */
[----:B------:R-:W-:-:S03]  /*12cb0*/  ISETP.GE.AND P3, PT, R9, R51, PT ;  /* 0x000000330900720c */ /* 0x000fc60003f66270 */
        /* <DEDUP_REMOVED lines=21> */
[----:B--2---:R-:W-:-:S02]  /*12e10*/  SEL R10, RZ, 0x4, P5 ;  /* 0x00000004ff0a7807 */ /* 0x004fc40002800000 */
[----:B------:R-:W-:Y:S01]  /*12e20*/  ISETP.NE.U32.AND P6, PT, R8, RZ, PT ;  /* 0x000000ff0800720c */ /* 0x000fe20003fc5070 */
[----:B------:R-:W2:Y:S04]  /*12e30*/  LDL.64 R218, [R1+0x11f8] ;  /* 0x0011f80001da7983 */ /* 0x000ea80000100a00 */
        /* <DEDUP_REMOVED lines=36> */
[----:B----4-:R-:W-:Y:S04]  /*13080*/  LDGSTS.E [R4], desc[UR6][R16.64], P0 ;  /* 0x0000000010047fae */ /* 0x010fe800081a1006 */
[----:B---3--:R-:W-:Y:S04]  /*13090*/  LDGSTS.E [R4+0x80], desc[UR6][R202.64], P1 ;  /* 0x00080000ca047fae */ /* 0x008fe800089a1006 */
[----:B------:R-:W-:Y:S04]  /*130a0*/  LDGSTS.E [R4+0x100], desc[UR6][R200.64], P2 ;  /* 0x00100000c8047fae */ /* 0x000fe800091a1006 */
[----:B------:R-:W3:Y:S04]  /*130b0*/  LDL.64 R16, [R1+0x1150] ;  /* 0x0011500001107983 */ /* 0x000ee80000100a00 */
[----:B------:R-:W4:Y:S04]  /*130c0*/  LDL.64 R202, [R1+0x1238] ;  /* 0x0012380001ca7983 */ /* 0x000f280000100a00 */
[----:B------:R-:W-:Y:S04]  /*130d0*/  LDGSTS.E [R4+0x180], desc[UR6][R122.64], P4 ;  /* 0x001800007a047fae */ /* 0x000fe8000a1a1006 */
[----:B------:R-:W2:Y:S04]  /*130e0*/  LDL.64 R200, [R1+0x1240] ;  /* 0x0012400001c87983 */ /* 0x000ea80000100a00 */
        /* <DEDUP_REMOVED lines=54> */
[----:B------:R-:W2:Y:S04]  /*13450*/  LDL.64 R132, [R1+0x1918] ;  /* 0x0019180001847983 */ /* 0x000ea80000100a00 */
[----:B---3--:R-:W-:Y:S04]  /*13460*/  LDGSTS.E [R4+0x7180], desc[UR6][R16.64], P4 ;  /* 0x0718000010047fae */ /* 0x008fe8000a1a1006 */
[----:B----4-:R-:W-:Y:S04]  /*13470*/  LDGSTS.E [R4+0x8000], desc[UR6][R202.64], P0 ;  /* 0x08000000ca047fae */ /* 0x010fe800081a1006 */
[----:B------:R-:W3:Y:S04]  /*13480*/  LDL.64 R16, [R1+0x1910] ;  /* 0x0019100001107983 */ /* 0x000ee80000100a00 */
[----:B--2---:R-:W-:Y:S04]  /*13490*/  LDGSTS.E [R4+0x8080], desc[UR6][R200.64], P1 ;  /* 0x08080000c8047fae */ /* 0x004fe800089a1006 */
[----:B------:R-:W2:Y:S04]  /*134a0*/  LDL.64 R202, [R1+0x18c0] ;  /* 0x0018c00001ca7983 */ /* 0x000ea80000100a00 */
[----:B------:R-:W-:Y:S04]  /*134b0*/  LDGSTS.E [R4+0x8100], desc[UR6][R122.64], P2 ;  /* 0x081000007a047fae */ /* 0x000fe800091a1006 */
[----:B------:R-:W4:Y:S04]  /*134c0*/  LDL.64 R200, [R1+0xaa8] ;  /* 0x000aa80001c87983 */ /* 0x000f280000100a00 */
        /* <DEDUP_REMOVED lines=15> */
[----:B------:R-:W4:Y:S01]  /*135c0*/  LDL.64 R52, [R1+0xc58] ;  /* 0x000c580001347983 */ /* 0x000f220000100a00 */
[----:B------:R-:W1:Y:S03]  /*135d0*/  S2R R9, SR_TID.X ;  /* 0x0000000000097919 */ /* 0x000e660000002100 */
[----:B------:R-:W4:Y:S04]  /*135e0*/  LDL.64 R50, [R1+0xc60] ;  /* 0x000c600001327983 */ /* 0x000f280000100a00 */
[----:B------:R-:W-:Y:S04]  /*135f0*/  LDGSTS.E [R4+0xa180], desc[UR6][R216.64], P4 ;  /* 0x0a180000d8047fae */ /* 0x000fe8000a1a1006 */
[----:B------:R-:W-:Y:S04]  /*13600*/  LDGSTS.E [R4+0xb000], desc[UR6][R146.64], P0 ;  /* 0x0b00000092047fae */ /* 0x000fe800081a1006 */
[----:B------:R-:W-:Y:S04]  /*13610*/  LDGSTS.E [R4+0xb080], desc[UR6][R144.64], P1 ;  /* 0x0b08000090047fae */ /* 0x000fe800089a1006 */
[----:B------:R-:W4:Y:S04]  /*13620*/  LDL.64 R216, [R1+0xc68] ;  /* 0x000c680001d87983 */ /* 0x000f280000100a00 */
[----:B------:R-:W4:Y:S04]  /*13630*/  LDL.64 R146, [R1+0x970] ;  /* 0x0009700001927983 */ /* 0x000f280000100a00 */
[----:B------:R-:W-:Y:S01]  /*13640*/  LDGSTS.E [R4+0xb100], desc[UR6][R72.64], P2 ;  /* 0x0b10000048047fae */ /* 0x000fe200091a1006 */
[----:B-1----:R-:W-:-:S03]  /*13650*/  LOP3.LUT R11, R9, 0x1f, RZ, 0xc0, !PT ;  /* 0x0000001f090b7812 */ /* 0x002fc600078ec0ff */
[----:B------:R-:W4:Y:S01]  /*13660*/  LDL.64 R144, [R1+0xd58] ;  /* 0x000d580001907983 */ /* 0x000f220000100a00 */
[----:B------:R-:W-:Y:S01]  /*13670*/  ISETP.NE.U32.AND P5, PT, R6, RZ, PT ;  /* 0x000000ff0600720c */ /* 0x000fe20003fa5070 */
[----:B------:R-:W1:Y:S02]  /*13680*/  LDC R9, c[0x0][0x3a0] ;  /* 0x0000e800ff097b82 */ /* 0x000e640000000800 */
[----:B------:R-:W-:Y:S01]  /*13690*/  LDGSTS.E [R4+0xb180], desc[UR6][R70.64], P4 ;  /* 0x0b18000046047fae */ /* 0x000fe2000a1a1006 */
[----:B------:R-:W-:-:S03]  /*136a0*/  IMAD.SHL.U32 R12, R11, 0x4, RZ ;  /* 0x000000040b0c7824 */ /* 0x000fc600078e00ff */
[----:B------:R-:W4:Y:S04]  /*136b0*/  LDL.64 R72, [R1+0xd60] ;  /* 0x000d600001487983 */ /* 0x000f280000100a00 */
[----:B------:R-:W-:Y:S04]  /*136c0*/  LDGSTS.E [R4+0xc000], desc[UR6][R214.64], P0 ;  /* 0x0c000000d6047fae */ /* 0x000fe800081a1006 */
[----:B------:R-:W4:Y:S04]  /*136d0*/  LDL.64 R70, [R1+0xd68] ;  /* 0x000d680001467983 */ /* 0x000f280000100a00 */
[----:B------:R-:W-:Y:S04]  /*136e0*/  LDGSTS.E [R4+0xc080], desc[UR6][R212.64], P1 ;  /* 0x0c080000d4047fae */ /* 0x000fe800089a1006 */
[----:B------:R-:W4:Y:S04]  /*136f0*/  LDL.64 R214, [R1+0xd70] ;  /* 0x000d700001d67983 */ /* 0x000f280000100a00 */
[----:B------:R-:W-:Y:S04]  /*13700*/  LDGSTS.E [R4+0xc100], desc[UR6][R142.64], P2 ;  /* 0x0c1000008e047fae */ /* 0x000fe800091a1006 */
[----:B------:R-:W4:Y:S01]  /*13710*/  LDL.64 R212, [R1+0xe58] ;  /* 0x000e580001d47983 */ /* 0x000f220000100a00 */
[----:B------:R-:W-:-:S03]  /*13720*/  LOP3.LUT R6, R12, 0x10, RZ, 0x3c, !PT ;  /* 0x000000100c067812 */ /* 0x000fc600078e3cff */
        /* <DEDUP_REMOVED lines=10> */
[----:B------:R-:W-:-:S03]  /*137d0*/  VIADD R6, R6, UR77 ;  /* 0x0000004d06067c36 */ /* 0x000fc60008000000 */
        /* <DEDUP_REMOVED lines=12> */
[----:B------:R-:W4:Y:S04]  /*138a0*/  LDL.64 R132, [R1+0x1158] ;  /* 0x0011580001847983 */ /* 0x000f280000100a00 */
[----:B---3--:R-:W-:Y:S04]  /*138b0*/  LDGSTS.E [R4+0xf100], desc[UR6][R16.64], P2 ;  /* 0x0f10000010047fae */ /* 0x008fe800091a1006 */
[----:B--2---:R-:W-:Y:S04]  /*138c0*/  LDGSTS.E [R4+0xf180], desc[UR6][R202.64], P4 ;  /* 0x0f180000ca047fae */ /* 0x004fe8000a1a1006 */
[----:B------:R-:W2:Y:S04]  /*138d0*/  LDL.64 R16, [R1+0x1160] ;  /* 0x0011600001107983 */ /* 0x000ea80000100a00 */
[----:B----4-:R-:W-:Y:S04]  /*138e0*/  LDGSTS.E [R6+0x200], desc[UR6][R200.64], P0 ;  /* 0x00200000c8067fae */ /* 0x010fe800081a1006 */
[----:B------:R-:W3:Y:S04]  /*138f0*/  LDL.64 R202, [R1+0x1168] ;  /* 0x0011680001ca7983 */ /* 0x000ee80000100a00 */
        /* <DEDUP_REMOVED lines=19> */
[----:B------:R-:W-:Y:S04]  /*13a30*/  LDGSTS.E [R6+0x2300], desc[UR6][R216.64], P2 ;  /* 0x02300000d8067fae */ /* 0x000fe800091a1006 */
        /* <DEDUP_REMOVED lines=37> */
[----:B--2---:R-:W-:Y:S04]  /*13c90*/  LDGSTS.E [R6+0x7280], desc[UR6][R16.64], P1 ;  /* 0x0728000010067fae */ /* 0x004fe800089a1006 */
[----:B---3--:R-:W-:Y:S04]  /*13ca0*/  LDGSTS.E [R6+0x7300], desc[UR6][R202.64], P2 ;  /* 0x07300000ca067fae */ /* 0x008fe800091a1006 */
        /* <DEDUP_REMOVED lines=433> */
[----:B------:R-:W4:Y:S01]  /*157c0*/  LDL.64 R132, [R1+0xfd8] ;  /* 0x000fd80001847983 */ /* 0x000f220000100a00 */
[----:B-1----:R-:W-:-:S02]  /*157d0*/  IADD3 R11, PT, PT, R9, -0x81, RZ ;  /* 0xffffff7f090b7810 */ /* 0x002fc40007ffe0ff */
[----:B------:R-:W-:-:S04]  /*157e0*/  LOP3.LUT R9, R12, 0x50, RZ, 0x3c, !PT ;  /* 0x000000500c097812 */ /* 0x000fc800078e3cff */
[----:B------:R-:W-:Y:S01]  /*157f0*/  IADD3 R9, PT, PT, R9, UR77, RZ ;  /* 0x0000004d09097c10 */ /* 0x000fe2000fffe0ff */
        /* <DEDUP_REMOVED lines=206> */
[----:B------:R-:W-:Y:S04]  /*164e0*/  LDGSTS.E [R7+0x7d00], desc[UR6][R146.64], P2 ;  /* 0x07d0000092077fae */ /* 0x000fe800091a1006 */
[----:B------:R-:W4:Y:S04]  /*164f0*/  LDL.64 R218, [R1+0xa28] ;  /* 0x000a280001da7983 */ /* 0x000f280000100a00 */
        /* <DEDUP_REMOVED lines=56> */
[----:B------:R-:W2:Y:S01]  /*16880*/  LDL.64 R52, [R1+0x1718] ;  /* 0x0017180001347983 */ /* 0x000ea20000100a00 */
[----:B------:R-:W-:-:S03]  /*16890*/  LOP3.LUT R12, R12, 0x70, RZ, 0x3c, !PT ;  /* 0x000000700c0c7812 */ /* 0x000fc600078e3cff */
[----:B------:R-:W-:Y:S04]  /*168a0*/  LDGSTS.E [R7+0xed80], desc[UR6][R246.64], P4 ;  /* 0x0ed80000f6077fae */ /* 0x000fe8000a1a1006 */
[----:B------:R-:W2:Y:S01]  /*168b0*/  LDL.64 R50, [R1+0x1720] ;  /* 0x0017200001327983 */ /* 0x000ea20000100a00 */
[----:B------:R-:W-:-:S03]  /*168c0*/  VIADD R12, R12, UR77 ;  /* 0x0000004d0c0c7c36 */ /* 0x000fc60008000000 */
[----:B------:R-:W-:Y:S04]  /*168d0*/  LDGSTS.E [R7+0xfc00], desc[UR6][R244.64], P0 ;  /* 0x0fc00000f4077fae */ /* 0x000fe800081a1006 */
        /* <DEDUP_REMOVED lines=14> */
[----:B---3--:R-:W-:Y:S04]  /*169c0*/  LDGSTS.E [R12+0x2f80], desc[UR6][R202.64], P4 ;  /* 0x02f80000ca0c7fae */ /* 0x008fe8000a1a1006 */
[----:B----4-:R-:W-:Y:S04]  /*169d0*/  LDGSTS.E [R12+0x3e00], desc[UR6][R200.64], P0 ;  /* 0x03e00000c80c7fae */ /* 0x010fe800081a1006 */
[----:B--2---:R-:W-:Y:S04]  /*169e0*/  LDGSTS.E [R12+0x3e80], desc[UR6][R198.64], P1 ;  /* 0x03e80000c60c7fae */ /* 0x004fe800089a1006 */
        /* <DEDUP_REMOVED lines=46> */
[----:B------:R1:W-:Y:S01]  /*16cd0*/  LDGSTS.E [R12+0xfe00], desc[UR6][R16.64], P0 ;  /* 0x0fe00000100c7fae */ /* 0x0003e200081a1006 */
[----:B------:R-:W-:Y:S01]  /*16ce0*/  ISETP.GE.U32.AND P0, PT, R11, 0x7fffff00, PT ;  /* 0x7fffff000b00780c */ /* 0x000fe20003f06070 */
[----:B------:R-:W-:-:S02]  /*16cf0*/  VIADD R11, R13, 0xffffff7b ;  /* 0xffffff7b0d0b7836 */ /* 0x000fc40000000000 */
[----:B------:R-:W-:Y:S01]  /*16d00*/  LDGSTS.E [R12+0xfe80], desc[UR6][R248.64], P1 ;  /* 0x0fe80000f80c7fae */ /* 0x000fe200089a1006 */
[----:B------:R-:W-:Y:S02]  /*16d10*/  IADD3 R13, PT, PT, R14, -0x89, RZ ;  /* 0xffffff770e0d7810 */ /* 0x000fe40007ffe0ff */
[----:B------:R-:W-:Y:S01]  /*16d20*/  ISETP.GE.U32.AND P1, PT, R11, 0x7ffffefc, PT ;  /* 0x7ffffefc0b00780c */ /* 0x000fe20003f26070 */
[----:B------:R-:W-:Y:S01]  /*16d30*/  VIADD R11, R15, 0xffffff73 ;  /* 0xffffff730f0b7836 */ /* 0x000fe20000000000 */
[----:B------:R-:W-:Y:S01]  /*16d40*/  LDGSTS.E [R12+0xff00], desc[UR6][R250.64], P2 ;  /* 0x0ff00000fa0c7fae */ /* 0x000fe200091a1006 */
[----:B-1----:R-:W1:Y:S03]  /*16d50*/  LDC R17, c[0x0][0x3a0] ;  /* 0x0000e800ff117b82 */ /* 0x002e660000000800 */
[----:B------:R-:W2:Y:S04]  /*16d60*/  LDL.LU.64 R248, [R1+0x1e68] ;  /* 0x001e680001f87983 */ /* 0x000ea80000300a00 */
[----:B------:R-:W3:Y:S01]  /*16d70*/  LDL.64 R14, [R1+0x728] ;  /* 0x00072800010e7983 */ /* 0x000ee20000100a00 */
[----:B------:R-:W4:Y:S03]  /*16d80*/  LDC R16, c[0x0][0x3a0] ;  /* 0x0000e800ff107b82 */ /* 0x000f260000000800 */
[----:B------:R-:W2:Y:S01]  /*16d90*/  LDL.LU.64 R250, [R1+0x1e60] ;  /* 0x001e600001fa7983 */ /* 0x000ea20000300a00 */
[----:B------:R-:W-:Y:S01]  /*16da0*/  ISETP.GE.U32.AND P2, PT, R13, 0x7ffffef8, PT ;  /* 0x7ffffef80d00780c */ /* 0x000fe20003f46070 */
[----:B------:R-:W-:-:S02]  /*16db0*/  VIADD R13, R19, 0xffffff6f ;  /* 0xffffff6f130d7836 */ /* 0x000fc40000000000 */
[----:B---3--:R3:W-:Y:S02]  /*16dc0*/  LDGSTS.E [R12+0xff80], desc[UR6][R14.64], P4 ;  /* 0x0ff800000e0c7fae */ /* 0x0087e4000a1a1006 */
[----:B---3--:R-:W3:Y:S08]  /*16dd0*/  LDC R14, c[0x0][0x3a0] ;  /* 0x0000e800ff0e7b82 */ /* 0x008ef00000000800 */
[----:B------:R-:W1:Y:S01]  /*16de0*/  LDC R15, c[0x0][0x3a0] ;  /* 0x0000e800ff0f7b82 */ /* 0x000e620000000800 */
[----:B------:R-:W-:-:S02]  /*16df0*/  ISETP.GE.U32.AND P4, PT, R11, 0x7ffffef4, PT ;  /* 0x7ffffef40b00780c */ /* 0x000fc40003f86070 */
[----:B------:R-:W-:Y:S02]  /*16e00*/  IADD3 R11, PT, PT, R20, -0x95, RZ ;  /* 0xffffff6b140b7810 */ /* 0x000fe40007ffe0ff */
[----:B------:R-:W2:Y:S01]  /*16e10*/  LDL.64 R20, [R1+0x5c0] ;  /* 0x0005c00001147983 */ /* 0x000ea20000100a00 */
[----:B------:R-:W1:Y:S03]  /*16e20*/  LDCU UR8, c[0x0][0x3a0] ;  /* 0x00007400ff0877ac */ /* 0x000e660008000800 */
[----:B------:R4:W-:Y:S04]  /*16e30*/  STL.64 [R1+0x25f0], R38 ;  /* 0x0025f02601007387 */ /* 0x0009e80000100a00 */
[----:B------:R-:W0:Y:S04]  /*16e40*/  LDGDEPBAR ;  /* 0x00000000000079af */ /* 0x000e280000000000 */
[----:B----4-:R-:W4:Y:S04]  /*16e50*/  LDL.64 R38, [R1+0x480] ;  /* 0x0004800001267983 */ /* 0x010f280000100a00 */
[----:B------:R3:W-:Y:S04]  /*16e60*/  STL.64 [R1+0x25e8], R246 ;  /* 0x0025e8f601007387 */ /* 0x0007e80000100a00 */
[----:B---3--:R-:W3:Y:S04]  /*16e70*/  LDL.64 R246, [R1+0x3c0] ;  /* 0x0003c00001f67983 */ /* 0x008ee80000100a00 */
[----:B------:R1:W-:Y:S04]  /*16e80*/  STL.64 [R1+0x25e0], R36 ;  /* 0x0025e02401007387 */ /* 0x0003e80000100a00 */
[----:B-1----:R-:W2:Y:S04]  /*16e90*/  LDL.64 R36, [R1+0x338] ;  /* 0x0003380001247983 */ /* 0x002ea80000100a00 */
[----:B------:R1:W-:Y:S04]  /*16ea0*/  STL.64 [R1+0x25d8], R34 ;  /* 0x0025d82201007387 */ /* 0x0003e80000100a00 */
[----:B-1----:R-:W2:Y:S04]  /*16eb0*/  LDL.64 R34, [R1+0x6c0] ;  /* 0x0006c00001227983 */ /* 0x002ea80000100a00 */
[----:B------:R1:W-:Y:S04]  /*16ec0*/  STL.64 [R1+0x25d0], R32 ;  /* 0x0025d02001007387 */ /* 0x0003e80000100a00 */
[----:B-1----:R-:W2:Y:S01]  /*16ed0*/  LDL.64 R32, [R1+0x6b8] ;  /* 0x0006b80001207983 */ /* 0x002ea20000100a00 */
[----:B------:R-:W-:Y:S06]  /*16ee0*/  BAR.SYNC.DEFER_BLOCKING 0x0 ;  /* 0x0000000000007b1d */ /* 0x000fec0000010000 */
[----:B------:R1:W-:Y:S04]  /*16ef0*/  STL.64 [R1+0x25c8], R22 ;  /* 0x0025c81601007387 */ /* 0x0003e80000100a00 */
[----:B-1----:R-:W3:Y:S04]  /*16f00*/  LDL.64 R22, [R1+0x5e0] ;  /* 0x0005e00001167983 */ /* 0x002ee80000100a00 */
[----:B------:R-:W-:Y:S04]  /*16f10*/  STL.64 [R1+0x25c0], R244 ;  /* 0x0025c0f401007387 */ /* 0x000fe80000100a00 */
[----:B------:R-:W-:Y:S04]  /*16f20*/  STL.64 [R1+0x25b8], R230 ;  /* 0x0025b8e601007387 */ /* 0x000fe80000100a00 */
[----:B------:R1:W-:Y:S04]  /*16f30*/  STL.64 [R1+0x25b0], R228 ;  /* 0x0025b0e401007387 */ /* 0x0003e80000100a00 */
[----:B-1----:R-:W4:Y:S04]  /*16f40*/  LDL.64 R228, [R1+0x490] ;  /* 0x0004900001e47983 */ /* 0x002f280000100a00 */
[----:B------:R-:W-:Y:S04]  /*16f50*/  STL.64 [R1+0x25a8], R226 ;  /* 0x0025a8e201007387 */ /* 0x000fe80000100a00 */
[----:B------:R1:W-:Y:S04]  /*16f60*/  STL.64 [R1+0x23d8], R8 ;  /* 0x0023d80801007387 */ /* 0x0003e80000100a00 */
[----:B------:R-:W4:Y:S04]  /*16f70*/  LDL.64 R244, [R1+0x258] ;  /* 0x0002580001f47983 */ /* 0x000f280000100a00 */
[----:B------:R-:W4:Y:S04]  /*16f80*/  LDL.64 R230, [R1+0x250] ;  /* 0x0002500001e67983 */ /* 0x000f280000100a00 */
[----:B-1----:R-:W4:Y:S04]  /*16f90*/  LDL.64 R8, [R1+0x3d0] ;  /* 0x0003d00001087983 */ /* 0x002f280000100a00 */
[----:B------:R-:W4:Y:S04]  /*16fa0*/  LDL.64 R226, [R1+0x1a0] ;  /* 0x0001a00001e27983 */ /* 0x000f280000100a00 */
[----:B------:R-:W-:Y:S01]  /*16fb0*/  @!PT LDS RZ, [RZ] ;  /* 0x00000000fffff984 */ /* 0x000fe20000000800 */
[----:B------:R-:W-:Y:S01]  /*16fc0*/  @!PT LDS RZ, [RZ] ;  /* 0x00000000fffff984 */ /* 0x000fe20000000800 */
[----:B------:R-:W-:Y:S01]  /*16fd0*/  @!PT LDS RZ, [RZ] ;  /* 0x00000000fffff984 */ /* 0x000fe20000000800 */
[----:B--2---:R-:W-:Y:S04]  /*16fe0*/  LDGSTS.E [R4+0x28000], desc[UR6][R32.64], !P0 ;  /* 0x2800000020047fae */ /* 0x004fe8000c1a1006 */
[----:B------:R-:W-:Y:S01]  /*16ff0*/  LDGSTS.E [R4+0x28080], desc[UR6][R34.64], !P0 ;  /* 0x2808000022047fae */ /* 0x000fe2000c1a1006 */
[----:B------:R-:W-:Y:S01]  /*17000*/  ISETP.GE.U32.AND P0, PT, R13, 0x7ffffef0, PT ;  /* 0x7ffffef00d00780c */ /* 0x000fe20003f06070 */
[----:B------:R-:W-:-:S02]  /*17010*/  VIADD R13, R18, 0xffffff67 ;  /* 0xffffff67120d7836 */ /* 0x000fc40000000000 */
[----:B------:R-:W2:Y:S04]  /*17020*/  LDL.64 R18, [R1+0x330] ;  /* 0x0003300001127983 */ /* 0x000ea80000100a00 */
[----:B------:R-:W2:Y:S04]  /*17030*/  LDL.64 R32, [R1+0x2f0] ;  /* 0x0002f00001207983 */ /* 0x000ea80000100a00 */
[----:B------:R-:W2:Y:S04]  /*17040*/  LDL.64 R34, [R1+0x2f8] ;  /* 0x0002f80001227983 */ /* 0x000ea80000100a00 */
[----:B---3--:R-:W-:Y:S04]  /*17050*/  LDGSTS.E [R4+0x28400], desc[UR6][R22.64], !P1 ;  /* 0x2840000016047fae */ /* 0x008fe8000c9a1006 */
[----:B------:R1:W-:Y:S01]  /*17060*/  LDGSTS.E [R4+0x28480], desc[UR6][R20.64], !P1 ;  /* 0x2848000014047fae */ /* 0x0003e2000c9a1006 */
[----:B------:R-:W-:Y:S01]  /*17070*/  ISETP.GE.U32.AND P1, PT, R11, 0x7ffffeec, PT ;  /* 0x7ffffeec0b00780c */ /* 0x000fe20003f26070 */
[----:B------:R-:W-:-:S02]  /*17080*/  VIADD R11, R17, 0xffffff63 ;  /* 0xffffff63110b7836 */ /* 0x000fc40000000000 */
[----:B------:R-:W3:Y:S01]  /*17090*/  LDL.64 R22, [R1+0x298] ;  /* 0x0002980001167983 */ /* 0x000ee20000100a00 */
[----:B-1----:R-:W1:Y:S03]  /*170a0*/  LDC R20, c[0x0][0x3a0] ;  /* 0x0000e800ff147b82 */ /* 0x002e660000000800 */
[----:B----4-:R-:W-:Y:S05]  /*170b0*/  LDGSTS.E [R4+0x28800], desc[UR6][R228.64], !P2 ;  /* 0x28800000e4047fae */ /* 0x010fea000d1a1006 */
[----:B------:R-:W4:Y:S01]  /*170c0*/  LDC R21, c[0x0][0x3a0] ;  /* 0x0000e800ff157b82 */ /* 0x000f220000000800 */
[----:B------:R-:W-:Y:S04]  /*170d0*/  LDGSTS.E [R4+0x28880], desc[UR6][R38.64], !P2 ;  /* 0x2888000026047fae */ /* 0x000fe8000d1a1006 */
[----:B------:R-:W4:Y:S04]  /*170e0*/  LDL.64 R228, [R1+0x1a8] ;  /* 0x0001a80001e47983 */ /* 0x000f280000100a00 */
[----:B------:R-:W4:Y:S04]  /*170f0*/  LDL.LU.64 R38, [R1+0x25f0] ;  /* 0x0025f00001267983 */ /* 0x000f280000300a00 */
[----:B------:R-:W-:Y:S04]  /*17100*/  LDGSTS.E [R4+0x28c00], desc[UR6][R8.64], !P4 ;  /* 0x28c0000008047fae */ /* 0x000fe8000e1a1006 */
[----:B------:R-:W-:Y:S01]  /*17110*/  LDGSTS.E [R4+0x28c80], desc[UR6][R246.64], !P4 ;  /* 0x28c80000f6047fae */ /* 0x000fe2000e1a1006 */
[----:B------:R-:W-:-:S02]  /*17120*/  ISETP.GE.U32.AND P4, PT, R11, 0x7ffffee4, PT ;  /* 0x7ffffee40b00780c */ /* 0x000fc40003f86070 */
[----:B------:R-:W-:Y:S01]  /*17130*/  IADD3 R11, PT, PT, R14, -0xa1, RZ ;  /* 0xffffff5f0e0b7810 */ /* 0x000fe20007ffe0ff */
[----:B------:R-:W-:Y:S01]  /*17140*/  LDGSTS.E [R4+0x29000], desc[UR6][R36.64], !P0 ;  /* 0x2900000024047fae */ /* 0x000fe2000c1a1006 */
[----:B------:R-:W-:Y:S01]  /*17150*/  ISETP.GE.U32.AND P2, PT, R13, 0x7ffffee8, PT ;  /* 0x7ffffee80d00780c */ /* 0x000fe20003f46070 */
[----:B------:R-:W1:Y:S02]  /*17160*/  LDC R14, c[0x0][0x3a0] ;  /* 0x0000e800ff0e7b82 */ /* 0x000e640000000800 */
[----:B------:R-:W4:Y:S04]  /*17170*/  LDL.64 R8, [R1+0x60] ;  /* 0x0000600001087983 */ /* 0x000f280000100a00 */
[----:B------:R-:W4:Y:S04]  /*17180*/  LDL.LU.64 R246, [R1+0x25e8] ;  /* 0x0025e80001f67983 */ /* 0x000f280000300a00 */
[----:B------:R-:W4:Y:S04]  /*17190*/  LDL.LU.64 R36, [R1+0x25e0] ;  /* 0x0025e00001247983 */ /* 0x000f280000300a00 */
[----:B--2---:R2:W-:Y:S01]  /*171a0*/  LDGSTS.E [R4+0x29080], desc[UR6][R18.64], !P0 ;  /* 0x2908000012047fae */ /* 0x0045e2000c1a1006 */
[----:B------:R-:W-:Y:S01]  /*171b0*/  ISETP.GE.U32.AND P0, PT, R11, 0x7ffffee0, PT ;  /* 0x7ffffee00b00780c */ /* 0x000fe20003f06070 */
[----:B------:R-:W-:-:S02]  /*171c0*/  VIADD R11, R16, 0xffffff57 ;  /* 0xffffff57100b7836 */ /* 0x000fc40000000000 */
[----:B------:R-:W4:Y:S01]  /*171d0*/  LDL.64 R16, [R1+0x290] ;  /* 0x0002900001107983 */ /* 0x000f220000100a00 */
[----:B------:R-:W-:Y:S02]  /*171e0*/  VIADD R13, R15, 0xffffff5b ;  /* 0xffffff5b0f0d7836 */ /* 0x000fe40000000000 */
[----:B------:R-:W4:Y:S01]  /*171f0*/  LDC R15, c[0x0][0x3a0] ;  /* 0x0000e800ff0f7b82 */ /* 0x000f220000000800 */
[----:B------:R-:W-:Y:S04]  /*17200*/  LDGSTS.E [R4+0x29400], desc[UR6][R34.64], !P1 ;  /* 0x2940000022047fae */ /* 0x000fe8000c9a1006 */
[----:B------:R-:W-:Y:S01]  /*17210*/  LDGSTS.E [R4+0x29480], desc[UR6][R32.64], !P1 ;  /* 0x2948000020047fae */ /* 0x000fe2000c9a1006 */
[----:B------:R-:W-:Y:S02]  /*17220*/  ISETP.GE.U32.AND P1, PT, R13, 0x7ffffedc, PT ;  /* 0x7ffffedc0d00780c */ /* 0x000fe40003f26070 */
[----:B-1----:R-:W-:Y:S01]  /*17230*/  IADD3 R13, PT, PT, R20, -0xad, RZ ;  /* 0xffffff53140d7810 */ /* 0x002fe20007ffe0ff */
[----:B--2---:R-:W1:Y:S01]  /*17240*/  LDC R18, c[0x0][0x3a0] ;  /* 0x0000e800ff127b82 */ /* 0x004e620000000800 */
[----:B------:R-:W2:Y:S04]  /*17250*/  LDL.LU.64 R34, [R1+0x25d8] ;  /* 0x0025d80001227983 */ /* 0x000ea80000300a00 */
[----:B------:R-:W2:Y:S03]  /*17260*/  LDL.LU.64 R32, [R1+0x25d0] ;  /* 0x0025d00001207983 */ /* 0x000ea60000300a00 */
[----:B------:R-:W1:Y:S01]  /*17270*/  LDC R19, c[0x0][0x3a0] ;  /* 0x0000e800ff137b82 */ /* 0x000e620000000800 */
[----:B---3--:R-:W-:Y:S04]  /*17280*/  LDGSTS.E [R4+0x29800], desc[UR6][R22.64], !P2 ;  /* 0x2980000016047fae */ /* 0x008fe8000d1a1006 */
[----:B------:R-:W3:Y:S04]  /*17290*/  LDL.LU.64 R22, [R1+0x25c8] ;  /* 0x0025c80001167983 */ /* 0x000ee80000300a00 */
[----:B----4-:R4:W-:Y:S01]  /*172a0*/  LDGSTS.E [R4+0x29880], desc[UR6][R16.64], !P2 ;  /* 0x2988000010047fae */ /* 0x0109e2000d1a1006 */
[----:B------:R-:W-:Y:S01]  /*172b0*/  ISETP.GE.U32.AND P2, PT, R11, 0x7ffffed8, PT ;  /* 0x7ffffed80b00780c */ /* 0x000fe20003f46070 */
[----:B------:R-:W-:-:S02]  /*172c0*/  VIADD R11, R21, 0xffffff4f ;  /* 0xffffff4f150b7836 */ /* 0x000fc40000000000 */
[----:B------:R-:W2:Y:S04]  /*172d0*/  LDL.64 R20, [R1+0x68] ;  /* 0x0000680001147983 */ /* 0x000ea80000100a00 */
[----:B------:R-:W-:Y:S04]  /*172e0*/  LDGSTS.E [R4+0x29c00], desc[UR6][R244.64], !P4 ;  /* 0x29c00000f4047fae */ /* 0x000fe8000e1a1006 */
[----:B------:R-:W-:Y:S01]  /*172f0*/  LDGSTS.E [R4+0x29c80], desc[UR6][R230.64], !P4 ;  /* 0x29c80000e6047fae */ /* 0x000fe2000e1a1006 */
[----:B------:R-:W-:Y:S01]  /*17300*/  ISETP.GE.U32.AND P4, PT, R13, 0x7ffffed4, PT ;  /* 0x7ffffed40d00780c */ /* 0x000fe20003f86070 */
[----:B----4-:R-:W4:Y:S02]  /*17310*/  LDC R17, c[0x0][0x3a0] ;  /* 0x0000e800ff117b82 */ /* 0x010f240000000800 */
[----:B------:R-:W-:Y:S04]  /*17320*/  LDGSTS.E [R4+0x2a000], desc[UR6][R228.64], !P0 ;  /* 0x2a000000e4047fae */ /* 0x000fe8000c1a1006 */
[----:B------:R-:W-:Y:S01]  /*17330*/  LDGSTS.E [R4+0x2a080], desc[UR6][R226.64], !P0 ;  /* 0x2a080000e2047fae */ /* 0x000fe2000c1a1006 */
[----:B------:R-:W-:Y:S01]  /*17340*/  ISETP.GE.U32.AND P0, PT, R11, 0x7ffffed0, PT ;  /* 0x7ffffed00b00780c */ /* 0x000fe20003f06070 */
[----:B------:R-:W1:Y:S02]  /*17350*/  LDC R16, c[0x0][0x3a0] ;  /* 0x0000e800ff107b82 */ /* 0x000e640000000800 */
[----:B------:R-:W3:Y:S04]  /*17360*/  LDL.LU.64 R244, [R1+0x25c0] ;  /* 0x0025c00001f47983 */ /* 0x000ee80000300a00 */
[----:B------:R-:W3:Y:S04]  /*17370*/  LDL.LU.64 R230, [R1+0x25b8] ;  /* 0x0025b80001e67983 */ /* 0x000ee80000300a00 */
[----:B------:R-:W3:Y:S04]  /*17380*/  LDL.LU.64 R228, [R1+0x25b0] ;  /* 0x0025b00001e47983 */ /* 0x000ee80000300a00 */
[----:B------:R-:W3:Y:S04]  /*17390*/  LDL.LU.64 R226, [R1+0x25a8] ;  /* 0x0025a80001e27983 */ /* 0x000ee80000300a00 */
[----:B--2---:R2:W-:Y:S04]  /*173a0*/  LDGSTS.E [R4+0x2a400], desc[UR6][R20.64], !P1 ;  /* 0x2a40000014047fae */ /* 0x0045e8000c9a1006 */
[----:B------:R-:W-:Y:S04]  /*173b0*/  LDGSTS.E [R4+0x2a480], desc[UR6][R8.64], !P1 ;  /* 0x2a48000008047fae */ /* 0x000fe8000c9a1006 */
[----:B------:R-:W-:Y:S04]  /*173c0*/  LDGSTS.E [R4+0x2a800], desc[UR6][R250.64], !P2 ;  /* 0x2a800000fa047fae */ /* 0x000fe8000d1a1006 */
[----:B------:R-:W-:Y:S01]  /*173d0*/  LDGSTS.E [R4+0x2a880], desc[UR6][R248.64], !P2 ;  /* 0x2a880000f8047fae */ /* 0x000fe2000d1a1006 */
[----:B------:R-:W-:Y:S01]  /*173e0*/  VIADD R11, R14, 0xffffff4b ;  /* 0xffffff4b0e0b7836 */ /* 0x000fe20000000000 */
[----:B-1----:R-:W-:Y:S01]  /*173f0*/  IADD3 R13, PT, PT, R18, -0xb9, RZ ;  /* 0xffffff47120d7810 */ /* 0x002fe20007ffe0ff */
[----:B------:R-:W1:Y:S01]  /*17400*/  LDC R14, c[0x0][0x3a0] ;  /* 0x0000e800ff0e7b82 */ /* 0x000e620000000800 */
[----:B------:R-:W3:Y:S04]  /*17410*/  LDL.64 R8, [R1+0x6d8] ;  /* 0x0006d80001087983 */ /* 0x000ee80000100a00 */
[----:B------:R4:W-:Y:S03]  /*17420*/  STL.64 [R1+0x1e60], R250 ;  /* 0x001e60fa01007387 */ /* 0x0009e60000100a00 */
[----:B--2---:R-:W2:Y:S01]  /*17430*/  LDC R21, c[0x0][0x3a0] ;  /* 0x0000e800ff157b82 */ /* 0x004ea20000000800 */
[----:B------:R-:W-:Y:S04]  /*17440*/  LDGSTS.E [R4+0x2ac00], desc[UR6][R190.64], !P4 ;  /* 0x2ac00000be047fae */ /* 0x000fe8000e1a1006 */
[----:B------:R-:W-:Y:S01]  /*17450*/  LDGSTS.E [R4+0x2ac80], desc[UR6][R188.64], !P4 ;  /* 0x2ac80000bc047fae */ /* 0x000fe2000e1a1006 */
[----:B------:R-:W-:-:S02]  /*17460*/  ISETP.GE.U32.AND P1, PT, R11, 0x7ffffecc, PT ;  /* 0x7ffffecc0b00780c */ /* 0x000fc40003f26070 */
[----:B------:R-:W1:Y:S01]  /*17470*/  LDC R20, c[0x0][0x3a0] ;  /* 0x0000e800ff147b82 */ /* 0x000e620000000800 */
[----:B----4-:R-:W4:Y:S04]  /*17480*/  LDL.64 R250, [R1+0x6d0] ;  /* 0x0006d00001fa7983 */ /* 0x010f280000100a00 */
[----:B------:R2:W-:Y:S03]  /*17490*/  STL.64 [R1+0x1e68], R248 ;  /* 0x001e68f801007387 */ /* 0x0005e60000100a00 */
[----:B------:R-:W1:Y:S01]  /*174a0*/  LDC R18, c[0x0][0x3a0] ;  /* 0x0000e800ff127b82 */ /* 0x000e620000000800 */
[----:B------:R-:W-:Y:S01]  /*174b0*/  LDGSTS.E [R4+0x2b000], desc[UR6][R174.64], !P0 ;  /* 0x2b000000ae047fae */ /* 0x000fe2000c1a1006 */
[----:B------:R-:W-:Y:S01]  /*174c0*/  VIADD R11, R19, 0xffffff43 ;  /* 0xffffff43130b7836 */ /* 0x000fe20000000000 */
[----:B------:R-:W-:-:S02]  /*174d0*/  ISETP.GE.U32.AND P2, PT, R13, 0x7ffffec8, PT ;  /* 0x7ffffec80d00780c */ /* 0x000fc40003f46070 */
[----:B--2---:R-:W2:Y:S03]  /*174e0*/  LDL.64 R248, [R1+0x628] ;  /* 0x0006280001f87983 */ /* 0x004ea60000100a00 */
[----:B------:R-:W1:Y:S01]  /*174f0*/  LDC R19, c[0x0][0x3a0] ;  /* 0x0000e800ff137b82 */ /* 0x000e620000000800 */
[----:B------:R1:W-:Y:S04]  /*17500*/  STL.64 [R1+0x1e70], R190 ;  /* 0x001e70be01007387 */ /* 0x0003e80000100a00 */
[----:B------:R-:W-:Y:S01]  /*17510*/  LDGSTS.E [R4+0x2b080], desc[UR6][R172.64], !P0 ;  /* 0x2b080000ac047fae */ /* 0x000fe2000c1a1006 */
[----:B------:R-:W-:-:S03]  /*17520*/  ISETP.GE.U32.AND P4, PT, R11, 0x7ffffec4, PT ;  /* 0x7ffffec40b00780c */ /* 0x000fc60003f86070 */
[----:B-1----:R-:W2:Y:S04]  /*17530*/  LDL.64 R190, [R1+0x630] ;  /* 0x0006300001be7983 */ /* 0x002ea80000100a00 */
[----:B------:R1:W-:Y:S01]  /*17540*/  STL.64 [R1+0x1e78], R188 ;  /* 0x001e78bc01007387 */ /* 0x0003e20000100a00 */
[----:B------:R-:W-:Y:S01]  /*17550*/  VIADD R13, R15, 0xffffff3f ;  /* 0xffffff3f0f0d7836 */ /* 0x000fe20000000000 */
[----:B------:R-:W-:Y:S01]  /*17560*/  IADD3 R11, PT, PT, R17, -0xc5, RZ ;  /* 0xffffff3b110b7810 */ /* 0x000fe20007ffe0ff */
[----:B------:R-:W2:Y:S01]  /*17570*/  LDC R15, c[0x0][0x3a0] ;  /* 0x0000e800ff0f7b82 */ /* 0x000ea20000000800 */
[----:B------:R-:W-:Y:S04]  /*17580*/  LDGSTS.E [R4+0x2b400], desc[UR6][R130.64], !P1 ;  /* 0x2b40000082047fae */ /* 0x000fe8000c9a1006 */
[----:B------:R-:W-:Y:S04]  /*17590*/  LDGSTS.E [R4+0x2b480], desc[UR6][R128.64], !P1 ;  /* 0x2b48000080047fae */ /* 0x000fe8000c9a1006 */
[----:B-1----:R-:W2:Y:S01]  /*175a0*/  LDL.64 R188, [R1+0x680] ;  /* 0x0006800001bc7983 */ /* 0x002ea20000100a00 */
[----:B------:R-:W-:Y:S01]  /*175b0*/  ISETP.GE.U32.AND P0, PT, R13, 0x7ffffec0, PT ;  /* 0x7ffffec00d00780c */ /* 0x000fe20003f06070 */
[----:B------:R-:W1:Y:S02]  /*175c0*/  LDC R17, c[0x0][0x3a0] ;  /* 0x0000e800ff117b82 */ /* 0x000e640000000800 */
[----:B------:R1:W-:Y:S01]  /*175d0*/  STL.64 [R1+0x1e80], R174 ;  /* 0x001e80ae01007387 */ /* 0x0003e20000100a00 */
[----:B------:R-:W-:-:S03]  /*175e0*/  ISETP.GE.U32.AND P1, PT, R11, 0x7ffffebc, PT ;  /* 0x7ffffebc0b00780c */ /* 0x000fc60003f26070 */
[----:B------:R-:W-:Y:S04]  /*175f0*/  LDGSTS.E [R4+0x2b800], desc[UR6][R110.64], !P2 ;  /* 0x2b8000006e047fae */ /* 0x000fe8000d1a1006 */
[----:B-1----:R-:W2:Y:S01]  /*17600*/  LDL.64 R174, [R1+0x688] ;  /* 0x0006880001ae7983 */ /* 0x002ea20000100a00 */
[----:B------:R-:W-:Y:S02]  /*17610*/  VIADD R11, R14, 0xffffff37 ;  /* 0xffffff370e0b7836 */ /* 0x000fe40000000000 */
[----:B------:R-:W-:Y:S01]  /*17620*/  VIADD R13, R16, 0xffffff33 ;  /* 0xffffff33100d7836 */ /* 0x000fe20000000000 */
[----:B------:R1:W-:Y:S01]  /*17630*/  STL.64 [R1+0x1e88], R172 ;  /* 0x001e88ac01007387 */ /* 0x0003e20000100a00 */
[----:B------:R-:W2:Y:S03]  /*17640*/  LDC R14, c[0x0][0x3a0] ;  /* 0x0000e800ff0e7b82 */ /* 0x000ea60000000800 */
[----:B------:R-:W-:Y:S01]  /*17650*/  LDGSTS.E [R4+0x2b880], desc[UR6][R108.64], !P2 ;  /* 0x2b8800006c047fae */ /* 0x000fe2000d1a1006 */
[----:B------:R-:W-:-:S03]  /*17660*/  ISETP.GE.U32.AND P2, PT, R11, 0x7ffffeb8, PT ;  /* 0x7ffffeb80b00780c */ /* 0x000fc60003f46070 */
[----:B------:R-:W-:Y:S01]  /*17670*/  LDGSTS.E [R4+0x2bc00], desc[UR6][R66.64], !P4 ;  /* 0x2bc0000042047fae */ /* 0x000fe2000e1a1006 */
[----:B------:R-:W2:Y:S03]  /*17680*/  LDC R16, c[0x0][0x3a0] ;  /* 0x0000e800ff107b82 */ /* 0x000ea60000000800 */
[----:B-1----:R-:W3:Y:S04]  /*17690*/  LDL.64 R172, [R1+0x520] ;  /* 0x0005200001ac7983 */ /* 0x002ee80000100a00 */
[----:B------:R1:W-:Y:S04]  /*176a0*/  STL.64 [R1+0x1e90], R130 ;  /* 0x001e908201007387 */ /* 0x0003e80000100a00 */
[----:B------:R-:W-:Y:S01]  /*176b0*/  LDGSTS.E [R4+0x2bc80], desc[UR6][R64.64], !P4 ;  /* 0x2bc8000040047fae */ /* 0x000fe2000e1a1006 */
[----:B------:R-:W-:-:S03]  /*176c0*/  ISETP.GE.U32.AND P4, PT, R13, 0x7ffffeb4, PT ;  /* 0x7ffffeb40d00780c */ /* 0x000fc60003f86070 */
[----:B------:R-:W-:Y:S04]  /*176d0*/  LDGSTS.E [R4+0x2c000], desc[UR6][R26.64], !P0 ;  /* 0x2c0000001a047fae */ /* 0x000fe8000c1a1006 */
[----:B-1----:R-:W3:Y:S04]  /*176e0*/  LDL.64 R130, [R1+0x528] ;  /* 0x0005280001827983 */ /* 0x002ee80000100a00 */
[----:B------:R1:W-:Y:S04]  /*176f0*/  STL.64 [R1+0x1e98], R128 ;  /* 0x001e988001007387 */ /* 0x0003e80000100a00 */
[----:B------:R-:W-:Y:S04]  /*17700*/  LDGSTS.E [R4+0x2c080], desc[UR6][R24.64], !P0 ;  /* 0x2c08000018047fae */ /* 0x000fe8000c1a1006 */
[----:B-1----:R-:W3:Y:S04]  /*17710*/  LDL.64 R128, [R1+0x718] ;  /* 0x0007180001807983 */ /* 0x002ee80000100a00 */
[----:B------:R1:W-:Y:S04]  /*17720*/  STL.64 [R1+0x1ea0], R110 ;  /* 0x001ea06e01007387 */ /* 0x0003e80000100a00 */
[----:B-1----:R-:W3:Y:S04]  /*17730*/  LDL.64 R110, [R1+0x710] ;  /* 0x00071000016e7983 */ /* 0x002ee80000100a00 */
[----:B------:R-:W-:Y:S04]  /*17740*/  STL.64 [R1+0x1ea8], R108 ;  /* 0x001ea86c01007387 */ /* 0x000fe80000100a00 */
[----:B------:R-:W-:Y:S04]  /*17750*/  STL.64 [R1+0x1eb0], R66 ;  /* 0x001eb04201007387 */ /* 0x000fe80000100a00 */
[----:B------:R1:W-:Y:S04]  /*17760*/  STL.64 [R1+0x1eb8], R64 ;  /* 0x001eb84001007387 */ /* 0x0003e80000100a00 */
[----:B------:R2:W-:Y:S04]  /*17770*/  STL.64 [R1+0x1ec0], R26 ;  /* 0x001ec01a01007387 */ /* 0x0005e80000100a00 */
[----:B------:R-:W-:Y:S01]  /*17780*/  STL.64 [R1+0x1ec8], R24 ;  /* 0x001ec81801007387 */ /* 0x000fe20000100a00 */
[----:B------:R-:W-:Y:S01]  /*17790*/  IADD3 R11, PT, PT, R21, -0xd1, RZ ;  /* 0xffffff2f150b7810 */ /* 0x000fe20007ffe0ff */
[----:B------:R-:W-:Y:S01]  /*177a0*/  VIADD R13, R19, 0xffffff2b ;  /* 0xffffff2b130d7836 */ /* 0x000fe20000000000 */
[----:B------:R-:W2:Y:S01]  /*177b0*/  LDC R21, c[0x0][0x3a0] ;  /* 0x0000e800ff157b82 */ /* 0x000ea20000000800 */
[----:B-1----:R-:W3:Y:S04]  /*177c0*/  LDL.64 R64, [R1+0x390] ;  /* 0x0003900001407983 */ /* 0x002ee80000100a00 */
[----:B--2---:R-:W-:Y:S01]  /*177d0*/  LDGSTS.E [R4+0x2c400], desc[UR6][R174.64], !P1 ;  /* 0x2c400000ae047fae */ /* 0x004fe2000c9a1006 */
[----:B------:R-:W-:-:S02]  /*177e0*/  ISETP.GE.U32.AND P0, PT, R11, 0x7ffffeb0, PT ;  /* 0x7ffffeb00b00780c */ /* 0x000fc40003f06070 */
[----:B------:R-:W1:Y:S01]  /*177f0*/  LDC R19, c[0x0][0x3a0] ;  /* 0x0000e800ff137b82 */ /* 0x000e620000000800 */
[----:B------:R-:W-:Y:S04]  /*17800*/  LDGSTS.E [R4+0x2c480], desc[UR6][R188.64], !P1 ;  /* 0x2c480000bc047fae */ /* 0x000fe8000c9a1006 */
[----:B------:R-:W-:Y:S04]  /*17810*/  LDGSTS.E [R4+0x2c800], desc[UR6][R190.64], !P2 ;  /* 0x2c800000be047fae */ /* 0x000fe8000d1a1006 */
[----:B------:R-:W2:Y:S04]  /*17820*/  LDL.64 R174, [R1+0x4d8] ;  /* 0x0004d80001ae7983 */ /* 0x000ea80000100a00 */
[----:B------:R-:W2:Y:S04]  /*17830*/  LDL.64 R188, [R1+0x4d0] ;  /* 0x0004d00001bc7983 */ /* 0x000ea80000100a00 */
[----:B------:R-:W-:Y:S04]  /*17840*/  LDGSTS.E [R4+0x2c880], desc[UR6][R248.64], !P2 ;  /* 0x2c880000f8047fae */ /* 0x000fe8000d1a1006 */
[----:B------:R-:W2:Y:S04]  /*17850*/  LDL.64 R190, [R1+0x478] ;  /* 0x0004780001be7983 */ /* 0x000ea80000100a00 */
[----:B----4-:R-:W-:Y:S04]  /*17860*/  LDGSTS.E [R4+0x2cc00], desc[UR6][R250.64], !P4 ;  /* 0x2cc00000fa047fae */ /* 0x010fe8000e1a1006 */
[----:B------:R-:W4:Y:S04]  /*17870*/  LDL.64 R248, [R1+0x470] ;  /* 0x0004700001f87983 */ /* 0x000f280000100a00 */
[----:B---3--:R-:W-:Y:S04]  /*17880*/  LDGSTS.E [R4+0x2cc80], desc[UR6][R8.64], !P4 ;  /* 0x2cc8000008047fae */ /* 0x008fe8000e1a1006 */
[----:B------:R-:W3:Y:S04]  /*17890*/  LDL.64 R250, [R1+0x418] ;  /* 0x0004180001fa7983 */ /* 0x000ee80000100a00 */
[----:B------:R-:W3:Y:S04]  /*178a0*/  LDL.64 R26, [R1+0x3a0] ;  /* 0x0003a000011a7983 */ /* 0x000ee80000100a00 */
[----:B------:R-:W3:Y:S01]  /*178b0*/  LDL.64 R8, [R1+0x410] ;  /* 0x0004100001087983 */ /* 0x000ee20000100a00 */
[----:B------:R-:W-:Y:S01]  /*178c0*/  VIADD R11, R20, 0xffffff27 ;  /* 0xffffff27140b7836 */ /* 0x000fe20000000000 */
[----:B------:R-:W-:Y:S01]  /*178d0*/  ISETP.GE.U32.AND P1, PT, R13, 0x7ffffeac, PT ;  /* 0x7ffffeac0d00780c */ /* 0x000fe20003f26070 */
[----:B------:R-:W1:Y:S01]  /*178e0*/  LDC R20, c[0x0][0x3a0] ;  /* 0x0000e800ff147b82 */ /* 0x000e620000000800 */
[----:B------:R-:W3:Y:S02]  /*178f0*/  LDL.64 R66, [R1+0x328] ;  /* 0x0003280001427983 */ /* 0x000ee40000100a00 */
[----:B------:R-:W-:-:S02]  /*17900*/  ISETP.GE.U32.AND P2, PT, R11, 0x7ffffea8, PT ;  /* 0x7ffffea80b00780c */ /* 0x000fc40003f46070 */
[----:B------:R-:W-:Y:S01]  /*17910*/  IADD3 R11, PT, PT, R14, -0xdd, RZ ;  /* 0xffffff230e0b7810 */ /* 0x000fe20007ffe0ff */
[----:B------:R-:W-:Y:S01]  /*17920*/  VIADD R13, R15, 0xffffff1f ;  /* 0xffffff1f0f0d7836 */ /* 0x000fe20000000000 */
[----:B------:R-:W3:Y:S01]  /*17930*/  LDL.64 R108, [R1+0x320] ;  /* 0x00032000016c7983 */ /* 0x000ee20000100a00 */
[----:B------:R-:W1:Y:S01]  /*17940*/  LDC R14, c[0x0][0x3a0] ;  /* 0x0000e800ff0e7b82 */ /* 0x000e620000000800 */
[----:B------:R-:W-:Y:S02]  /*17950*/  ISETP.GE.U32.AND P4, PT, R11, 0x7ffffea4, PT ;  /* 0x7ffffea40b00780c */ /* 0x000fe40003f86070 */
[----:B------:R-:W-:Y:S05]  /*17960*/  LDGSTS.E [R4+0x2d000], desc[UR6][R110.64], !P0 ;  /* 0x2d0000006e047fae */ /* 0x000fea000c1a1006 */
[----:B------:R-:W1:Y:S01]  /*17970*/  LDC R15, c[0x0][0x3a0] ;  /* 0x0000e800ff0f7b82 */ /* 0x000e620000000800 */
[----:B------:R-:W-:Y:S01]  /*17980*/  LDGSTS.E [R4+0x2d080], desc[UR6][R128.64], !P0 ;  /* 0x2d08000080047fae */ /* 0x000fe2000c1a1006 */
[----:B------:R-:W-:-:S03]  /*17990*/  ISETP.GE.U32.AND P0, PT, R13, 0x7ffffea0, PT ;  /* 0x7ffffea00d00780c */ /* 0x000fc60003f06070 */
[----:B------:R-:W-:Y:S04]  /*179a0*/  LDGSTS.E [R4+0x2d400], desc[UR6][R130.64], !P1 ;  /* 0x2d40000082047fae */ /* 0x000fe8000c9a1006 */
[----:B------:R-:W3:Y:S04]  /*179b0*/  LDL.64 R110, [R1+0x3b8] ;  /* 0x0003b800016e7983 */ /* 0x000ee80000100a00 */
[----:B------:R-:W3:Y:S04]  /*179c0*/  LDL.64 R128, [R1+0x3b0] ;  /* 0x0003b00001807983 */ /* 0x000ee80000100a00 */
[----:B------:R-:W-:Y:S04]  /*179d0*/  LDGSTS.E [R4+0x2d480], desc[UR6][R172.64], !P1 ;  /* 0x2d480000ac047fae */ /* 0x000fe8000c9a1006 */
[----:B------:R-:W3:Y:S04]  /*179e0*/  LDL.64 R130, [R1+0x358] ;  /* 0x0003580001827983 */ /* 0x000ee80000100a00 */
[----:B------:R-:W3:Y:S04]  /*179f0*/  LDL.64 R172, [R1+0x350] ;  /* 0x0003500001ac7983 */ /* 0x000ee80000100a00 */
[----:B--2---:R-:W-:Y:S04]  /*17a00*/  LDGSTS.E [R4+0x2d800], desc[UR6][R174.64], !P2 ;  /* 0x2d800000ae047fae */ /* 0x004fe8000d1a1006 */
[----:B------:R-:W-:Y:S04]  /*17a10*/  LDGSTS.E [R4+0x2d880], desc[UR6][R188.64], !P2 ;  /* 0x2d880000bc047fae */ /* 0x000fe8000d1a1006 */
[----:B------:R-:W2:Y:S04]  /*17a20*/  LDL.64 R174, [R1+0x818] ;  /* 0x0008180001ae7983 */ /* 0x000ea80000100a00 */
[----:B------:R-:W-:Y:S04]  /*17a30*/  LDGSTS.E [R4+0x2dc00], desc[UR6][R190.64], !P4 ;  /* 0x2dc00000be047fae */ /* 0x000fe8000e1a1006 */
[----:B------:R-:W2:Y:S04]  /*17a40*/  LDL.64 R188, [R1+0x820] ;  /* 0x0008200001bc7983 */ /* 0x000ea80000100a00 */
[----:B----4-:R-:W-:Y:S04]  /*17a50*/  LDGSTS.E [R4+0x2dc80], desc[UR6][R248.64], !P4 ;  /* 0x2dc80000f8047fae */ /* 0x010fe8000e1a1006 */
[----:B------:R-:W4:Y:S04]  /*17a60*/  LDL.64 R190, [R1+0x858] ;  /* 0x0008580001be7983 */ /* 0x000f280000100a00 */
[----:B---3--:R-:W-:Y:S04]  /*17a70*/  LDGSTS.E [R4+0x2e000], desc[UR6][R250.64], !P0 ;  /* 0x2e000000fa047fae */ /* 0x008fe8000c1a1006 */
[----:B------:R-:W3:Y:S04]  /*17a80*/  LDL.64 R248, [R1+0x860] ;  /* 0x0008600001f87983 */ /* 0x000ee80000100a00 */
[----:B------:R-:W-:Y:S04]  /*17a90*/  LDGSTS.E [R4+0x2e080], desc[UR6][R8.64], !P0 ;  /* 0x2e08000008047fae */ /* 0x000fe8000c1a1006 */
[----:B------:R-:W3:Y:S04]  /*17aa0*/  LDL.64 R250, [R1+0x898] ;  /* 0x0008980001fa7983 */ /* 0x000ee80000100a00 */
[----:B------:R-:W3:Y:S01]  /*17ab0*/  LDL.64 R8, [R1+0x8a0] ;  /* 0x0008a00001087983 */ /* 0x000ee20000100a00 */
[----:B------:R-:W-:Y:S01]  /*17ac0*/  VIADD R11, R18, 0xffffff1b ;  /* 0xffffff1b120b7836 */ /* 0x000fe20000000000 */
[----:B------:R-:W-:Y:S01]  /*17ad0*/  IADD3 R13, PT, PT, R16, -0xe9, RZ ;  /* 0xffffff17100d7810 */ /* 0x000fe20007ffe0ff */
[----:B------:R-:W1:Y:S03]  /*17ae0*/  LDC R18, c[0x0][0x3a0] ;  /* 0x0000e800ff127b82 */ /* 0x000e660000000800 */
[----:B------:R-:W-:Y:S01]  /*17af0*/  ISETP.GE.U32.AND P1, PT, R11, 0x7ffffe9c, PT ;  /* 0x7ffffe9c0b00780c */ /* 0x000fe20003f26070 */
[----:B------:R-:W-:Y:S01]  /*17b00*/  VIADD R11, R17, 0xffffff13 ;  /* 0xffffff13110b7836 */ /* 0x000fe20000000000 */
[----:B------:R-:W-:-:S03]  /*17b10*/  ISETP.GE.U32.AND P2, PT, R13, 0x7ffffe98, PT ;  /* 0x7ffffe980d00780c */ /* 0x000fc60003f46070 */
[----:B------:R-:W2:Y:S01]  /*17b20*/  LDC R16, c[0x0][0x3a0] ;  /* 0x0000e800ff107b82 */ /* 0x000ea20000000800 */
[----:B------:R-:W-:Y:S01]  /*17b30*/  ISETP.GE.U32.AND P4, PT, R11, 0x7ffffe94, PT ;  /* 0x7ffffe940b00780c */ /* 0x000fe20003f86070 */
[----:B-1----:R-:W-:-:S05]  /*17b40*/  VIADD R11, R14, 0xffffff0f ;  /* 0xffffff0f0e0b7836 */ /* 0x002fca0000000000 */
[----:B------:R-:W-:Y:S01]  /*17b50*/  ISETP.GE.U32.AND P0, PT, R11, 0x7ffffe90, PT ;  /* 0x7ffffe900b00780c */ /* 0x000fe20003f06070 */
[----:B------:R-:W-:Y:S01]  /*17b60*/  LDGSTS.E [R4+0x2e400], desc[UR6][R110.64], !P1 ;  /* 0x2e4000006e047fae */ /* 0x000fe2000c9a1006 */
[----:B------:R-:W-:Y:S01]  /*17b70*/  IADD3 R13, PT, PT, R19, -0xf5, RZ ;  /* 0xffffff0b130d7810 */ /* 0x000fe20007ffe0ff */
[----:B------:R-:W1:Y:S02]  /*17b80*/  LDC R14, c[0x0][0x3a0] ;  /* 0x0000e800ff0e7b82 */ /* 0x000e640000000800 */
[----:B------:R-:W-:Y:S01]  /*17b90*/  LDGSTS.E [R4+0x2e480], desc[UR6][R128.64], !P1 ;  /* 0x2e48000080047fae */ /* 0x000fe2000c9a1006 */
[----:B------:R-:W-:-:S03]  /*17ba0*/  ISETP.GE.U32.AND P1, PT, R13, 0x7ffffe8c, PT ;  /* 0x7ffffe8c0d00780c */ /* 0x000fc60003f26070 */
[----:B------:R-:W-:Y:S01]  /*17bb0*/  LDGSTS.E [R4+0x2e800], desc[UR6][R130.64], !P2 ;  /* 0x2e80000082047fae */ /* 0x000fe2000d1a1006 */
[----:B------:R-:W-:Y:S01]  /*17bc0*/  VIADD R11, R20, 0xffffff07 ;  /* 0xffffff07140b7836 */ /* 0x000fe20000000000 */
[----:B------:R-:W1:Y:S02]  /*17bd0*/  LDC R17, c[0x0][0x3a0] ;  /* 0x0000e800ff117b82 */ /* 0x000e640000000800 */
[----:B------:R-:W3:Y:S04]  /*17be0*/  LDL.64 R110, [R1+0x8d8] ;  /* 0x0008d800016e7983 */ /* 0x000ee80000100a00 */
[----:B------:R-:W3:Y:S01]  /*17bf0*/  LDL.64 R128, [R1+0x8e0] ;  /* 0x0008e00001807983 */ /* 0x000ee20000100a00 */
[----:B------:R-:W-:Y:S01]  /*17c00*/  IADD3 R13, PT, PT, R18, -0x82, RZ ;  /* 0xffffff7e120d7810 */ /* 0x000fe20007ffe0ff */
[----:B------:R-:W1:Y:S02]  /*17c10*/  LDC R19, c[0x0][0x3a0] ;  /* 0x0000e800ff137b82 */ /* 0x000e640000000800 */
[----:B------:R-:W-:Y:S04]  /*17c20*/  LDGSTS.E [R4+0x2e880], desc[UR6][R172.64], !P2 ;  /* 0x2e880000ac047fae */ /* 0x000fe8000d1a1006 */
[----:B------:R-:W3:Y:S02]  /*17c30*/  LDL.64 R130, [R1+0x918] ;  /* 0x0009180001827983 */ /* 0x000ee40000100a00 */
[----:B------:R-:W1:Y:S02]  /*17c40*/  LDC R20, c[0x0][0x3a0] ;  /* 0x0000e800ff147b82 */ /* 0x000e640000000800 */
[----:B------:R-:W3:Y:S06]  /*17c50*/  LDL.64 R172, [R1+0x920] ;  /* 0x0009200001ac7983 */ /* 0x000eec0000100a00 */
[----:B------:R-:W1:Y:S01]  /*17c60*/  LDC R18, c[0x0][0x3a0] ;  /* 0x0000e800ff127b82 */ /* 0x000e620000000800 */
[----:B--2---:R-:W-:Y:S04]  /*17c70*/  LDGSTS.E [R4+0x2ec00], desc[UR6][R174.64], !P4 ;  /* 0x2ec00000ae047fae */ /* 0x004fe8000e1a1006 */
        /* <DEDUP_REMOVED lines=8> */
[----:B------:R-:W-:Y:S04]  /*17d00*/  LDGSTS.E [R4+0x2f480], desc[UR6][R8.64], !P1 ;  /* 0x2f48000008047fae */ /* 0x000fe8000c9a1006 */
[----:B------:R-:W3:Y:S04]  /*17d10*/  LDL.64 R250, [R1+0x460] ;  /* 0x0004600001fa7983 */ /* 0x000ee80000100a00 */
[----:B------:R-:W3:Y:S01]  /*17d20*/  LDL.64 R8, [R1+0x450] ;  /* 0x0004500001087983 */ /* 0x000ee20000100a00 */
[----:B------:R-:W-:Y:S01]  /*17d30*/  ISETP.GE.U32.AND P2, PT, R11, 0x7ffffe88, PT ;  /* 0x7ffffe880b00780c */ /* 0x000fe20003f46070 */
[----:B------:R-:W-:Y:S01]  /*17d40*/  VIADD R11, R15, 0xffffff03 ;  /* 0xffffff030f0b7836 */ /* 0x000fe20000000000 */
[----:B------:R-:W-:Y:S01]  /*17d50*/  ISETP.GE.U32.AND P0, PT, R13, 0x7ffffeff, PT ;  /* 0x7ffffeff0d00780c */ /* 0x000fe20003f06070 */
[----:B------:R-:W2:Y:S03]  /*17d60*/  LDC R15, c[0x0][0x3a0] ;  /* 0x0000e800ff0f7b82 */ /* 0x000ea60000000800 */
[----:B------:R-:W-:Y:S01]  /*17d70*/  ISETP.GE.U32.AND P4, PT, R11, 0x7ffffe84, PT ;  /* 0x7ffffe840b00780c */ /* 0x000fe20003f86070 */
[----:B-1----:R-:W-:-:S02]  /*17d80*/  VIADD R11, R14, 0xffffff7a ;  /* 0xffffff7a0e0b7836 */ /* 0x002fc40000000000 */
[----:B------:R-:W-:Y:S02]  /*17d90*/  VIADD R13, R16, 0xffffff76 ;  /* 0xffffff76100d7836 */ /* 0x000fe40000000000 */
[----:B------:R-:W1:Y:S01]  /*17da0*/  LDC R14, c[0x0][0x3a0] ;  /* 0x0000e800ff0e7b82 */ /* 0x000e620000000800 */
[----:B------:R-:W-:Y:S01]  /*17db0*/  ISETP.GE.U32.AND P1, PT, R11, 0x7ffffefb, PT ;  /* 0x7ffffefb0b00780c */ /* 0x000fe20003f26070 */
[----:B------:R-:W-:Y:S06]  /*17dc0*/  LDGSTS.E [R4+0x2f800], desc[UR6][R110.64], !P2 ;  /* 0x2f8000006e047fae */ /* 0x000fec000d1a1006 */
[----:B------:R-:W1:Y:S01]  /*17dd0*/  LDC R16, c[0x0][0x3a0] ;  /* 0x0000e800ff107b82 */ /* 0x000e620000000800 */
[----:B------:R-:W-:Y:S01]  /*17de0*/  LDGSTS.E [R4+0x2f880], desc[UR6][R128.64], !P2 ;  /* 0x2f88000080047fae */ /* 0x000fe2000d1a1006 */
[----:B------:R-:W-:-:S03]  /*17df0*/  ISETP.GE.U32.AND P2, PT, R13, 0x7ffffef7, PT ;  /* 0x7ffffef70d00780c */ /* 0x000fc60003f46070 */
[----:B------:R-:W3:Y:S04]  /*17e00*/  LDL.64 R110, [R1+0x2e8] ;  /* 0x0002e800016e7983 */ /* 0x000ee80000100a00 */
[----:B------:R-:W-:Y:S04]  /*17e10*/  LDGSTS.E [R4+0x2fc00], desc[UR6][R130.64], !P4 ;  /* 0x2fc0000082047fae */ /* 0x000fe8000e1a1006 */
[----:B------:R-:W3:Y:S04]  /*17e20*/  LDL.64 R128, [R1+0x2e0] ;  /* 0x0002e00001807983 */ /* 0x000ee80000100a00 */
[----:B------:R-:W-:Y:S04]  /*17e30*/  LDGSTS.E [R4+0x2fc80], desc[UR6][R172.64], !P4 ;  /* 0x2fc80000ac047fae */ /* 0x000fe8000e1a1006 */
[----:B------:R-:W3:Y:S04]  /*17e40*/  LDL.64 R130, [R1+0x288] ;  /* 0x0002880001827983 */ /* 0x000ee80000100a00 */
[----:B------:R-:W3:Y:S04]  /*17e50*/  LDL.64 R172, [R1+0x280] ;  /* 0x0002800001ac7983 */ /* 0x000ee80000100a00 */
[----:B--2---:R-:W-:Y:S04]  /*17e60*/  LDGSTS.E [R5+0x28100], desc[UR6][R174.64], !P0 ;  /* 0x28100000ae057fae */ /* 0x004fe8000c1a1006 */
[----:B----4-:R-:W-:Y:S04]  /*17e70*/  LDGSTS.E [R5+0x28180], desc[UR6][R188.64], !P0 ;  /* 0x28180000bc057fae */ /* 0x010fe8000c1a1006 */
[----:B------:R-:W2:Y:S04]  /*17e80*/  LDL.64 R174, [R1+0x248] ;  /* 0x0002480001ae7983 */ /* 0x000ea80000100a00 */
[----:B---3--:R-:W-:Y:S04]  /*17e90*/  LDGSTS.E [R5+0x28500], desc[UR6][R190.64], !P1 ;  /* 0x28500000be057fae */ /* 0x008fe8000c9a1006 */
[----:B------:R-:W3:Y:S04]  /*17ea0*/  LDL.64 R188, [R1+0x240] ;  /* 0x0002400001bc7983 */ /* 0x000ee80000100a00 */
[----:B------:R-:W-:Y:S04]  /*17eb0*/  LDGSTS.E [R5+0x28580], desc[UR6][R248.64], !P1 ;  /* 0x28580000f8057fae */ /* 0x000fe8000c9a1006 */
[----:B------:R-:W4:Y:S04]  /*17ec0*/  LDL.64 R190, [R1+0x198] ;  /* 0x0001980001be7983 */ /* 0x000f280000100a00 */
[----:B------:R-:W-:Y:S04]  /*17ed0*/  LDGSTS.E [R5+0x28900], desc[UR6][R250.64], !P2 ;  /* 0x28900000fa057fae */ /* 0x000fe8000d1a1006 */
[----:B------:R-:W4:Y:S04]  /*17ee0*/  LDL.64 R248, [R1+0x190] ;  /* 0x0001900001f87983 */ /* 0x000f280000100a00 */
[----:B------:R-:W-:Y:S04]  /*17ef0*/  LDGSTS.E [R5+0x28980], desc[UR6][R8.64], !P2 ;  /* 0x2898000008057fae */ /* 0x000fe8000d1a1006 */
[----:B------:R-:W4:Y:S04]  /*17f00*/  LDL.64 R250, [R1+0x48] ;  /* 0x0000480001fa7983 */ /* 0x000f280000100a00 */
[----:B------:R-:W4:Y:S01]  /*17f10*/  LDL.64 R8, [R1+0x40] ;  /* 0x0000400001087983 */ /* 0x000f220000100a00 */
[----:B------:R-:W-:Y:S01]  /*17f20*/  IADD3 R11, PT, PT, R17, -0x8e, RZ ;  /* 0xffffff72110b7810 */ /* 0x000fe20007ffe0ff */
[----:B------:R-:W-:Y:S01]  /*17f30*/  VIADD R13, R19, 0xffffff6e ;  /* 0xffffff6e130d7836 */ /* 0x000fe20000000000 */
[----:B------:R-:W1:Y:S02]  /*17f40*/  LDC R17, c[0x0][0x3a0] ;  /* 0x0000e800ff117b82 */ /* 0x000e640000000800 */
[----:B------:R-:W-:Y:S01]  /*17f50*/  ISETP.GE.U32.AND P4, PT, R11, 0x7ffffef3, PT ;  /* 0x7ffffef30b00780c */ /* 0x000fe20003f86070 */
[----:B------:R-:W-:Y:S01]  /*17f60*/  VIADD R11, R20, 0xffffff6a ;  /* 0xffffff6a140b7836 */ /* 0x000fe20000000000 */
[----:B------:R-:W-:-:S04]  /*17f70*/  ISETP.GE.U32.AND P0, PT, R13, 0x7ffffeef, PT ;  /* 0x7ffffeef0d00780c */ /* 0x000fc80003f06070 */
[----:B------:R-:W-:Y:S01]  /*17f80*/  ISETP.GE.U32.AND P1, PT, R11, 0x7ffffeeb, PT ;  /* 0x7ffffeeb0b00780c */ /* 0x000fe20003f26070 */
[----:B------:R-:W2:Y:S01]  /*17f90*/  LDC R20, c[0x0][0x3a0] ;  /* 0x0000e800ff147b82 */ /* 0x000ea20000000800 */
[----:B-1----:R-:W-:Y:S01]  /*17fa0*/  IADD3 R11, PT, PT, R14, -0x9a, RZ ;  /* 0xffffff660e0b7810 */ /* 0x002fe20007ffe0ff */
[----:B------:R-:W-:-:S03]  /*17fb0*/  VIADD R13, R18, 0xffffff62 ;  /* 0xffffff62120d7836 */ /* 0x000fc60000000000 */
[----:B------:R-:W-:Y:S01]  /*17fc0*/  ISETP.GE.U32.AND P2, PT, R11, 0x7ffffee7, PT ;  /* 0x7ffffee70b00780c */ /* 0x000fe20003f46070 */
[----:B------:R-:W-:Y:S01]  /*17fd0*/  VIADD R11, R21, 0xffffff5e ;  /* 0xffffff5e150b7836 */ /* 0x000fe20000000000 */
[----:B------:R-:W-:Y:S01]  /*17fe0*/  LDGSTS.E [R5+0x28d00], desc[UR6][R26.64], !P4 ;  /* 0x28d000001a057fae */ /* 0x000fe2000e1a1006 */
[----:B------:R-:W1:Y:S03]  /*17ff0*/  LDC R14, c[0x0][0x3a0] ;  /* 0x0000e800ff0e7b82 */ /* 0x000e660000000800 */
[----:B------:R-:W-:Y:S01]  /*18000*/  LDGSTS.E [R5+0x28d80], desc[UR6][R64.64], !P4 ;  /* 0x28d8000040057fae */ /* 0x000fe2000e1a1006 */
[----:B------:R-:W-:-:S03]  /*18010*/  ISETP.GE.U32.AND P4, PT, R13, 0x7ffffee3, PT ;  /* 0x7ffffee30d00780c */ /* 0x000fc60003f86070 */
[----:B------:R-:W-:Y:S01]  /*18020*/  LDGSTS.E [R5+0x29100], desc[UR6][R66.64], !P0 ;  /* 0x2910000042057fae */ /* 0x000fe2000c1a1006 */
[----:B------:R-:W1:Y:S03]  /*18030*/  LDC R19, c[0x0][0x3a0] ;  /* 0x0000e800ff137b82 */ /* 0x000e660000000800 */
[----:B------:R-:W-:Y:S01]  /*18040*/  LDGSTS.E [R5+0x29180], desc[UR6][R108.64], !P0 ;  /* 0x291800006c057fae */ /* 0x000fe2000c1a1006 */
[----:B------:R-:W-:Y:S02]  /*18050*/  ISETP.GE.U32.AND P0, PT, R11, 0x7ffffedf, PT ;  /* 0x7ffffedf0b00780c */ /* 0x000fe40003f06070 */
[----:B------:R-:W-:Y:S01]  /*18060*/  IADD3 R13, PT, PT, R16, -0xa6, RZ ;  /* 0xffffff5a100d7810 */ /* 0x000fe20007ffe0ff */
[----:B------:R-:W-:Y:S01]  /*18070*/  LDGSTS.E [R5+0x29500], desc[UR6][R110.64], !P1 ;  /* 0x295000006e057fae */ /* 0x000fe2000c9a1006 */
[----:B------:R-:W-:Y:S01]  /*18080*/  VIADD R11, R17, 0xffffff56 ;  /* 0xffffff56110b7836 */ /* 0x000fe20000000000 */
[----:B------:R-:W1:Y:S02]  /*18090*/  LDC R21, c[0x0][0x3a0] ;  /* 0x0000e800ff157b82 */ /* 0x000e640000000800 */
[----:B------:R-:W-:Y:S01]  /*180a0*/  LDGSTS.E [R5+0x29580], desc[UR6][R128.64], !P1 ;  /* 0x2958000080057fae */ /* 0x000fe2000c9a1006 */
[----:B------:R-:W-:-:S03]  /*180b0*/  ISETP.GE.U32.AND P1, PT, R13, 0x7ffffedb, PT ;  /* 0x7ffffedb0d00780c */ /* 0x000fc60003f26070 */
[----:B------:R-:W-:Y:S02]  /*180c0*/  LDGSTS.E [R5+0x29900], desc[UR6][R130.64], !P2 ;  /* 0x2990000082057fae */ /* 0x000fe4000d1a1006 */
[----:B------:R-:W1:Y:S02]  /*180d0*/  LDC R17, c[0x0][0x3a0] ;  /* 0x0000e800ff117b82 */ /* 0x000e640000000800 */
[----:B------:R-:W-:Y:S04]  /*180e0*/  LDGSTS.E [R5+0x29980], desc[UR6][R172.64], !P2 ;  /* 0x29980000ac057fae */ /* 0x000fe8000d1a1006 */
[----:B------:R-:W4:Y:S02]  /*180f0*/  LDL.64 R110, [R1+0x720] ;  /* 0x00072000016e7983 */ /* 0x000f240000100a00 */
[----:B------:R-:W1:Y:S02]  /*18100*/  LDC R18, c[0x0][0x3a0] ;  /* 0x0000e800ff127b82 */ /* 0x000e640000000800 */
[----:B------:R-:W4:Y:S04]  /*18110*/  LDL.64 R128, [R1+0x560] ;  /* 0x0005600001807983 */ /* 0x000f280000100a00 */
[----:B------:R-:W4:Y:S02]  /*18120*/  LDL.64 R172, [R1+0x10] ;  /* 0x0000100001ac7983 */ /* 0x000f240000100a00 */
[----:B------:R-:W1:Y:S02]  /*18130*/  LDC R16, c[0x0][0x3a0] ;  /* 0x0000e800ff107b82 */ /* 0x000e640000000800 */
[----:B--2---:R-:W-:Y:S04]  /*18140*/  LDGSTS.E [R5+0x29d00], desc[UR6][R174.64], !P4 ;  /* 0x29d00000ae057fae */ /* 0x004fe8000e1a1006 */
[----:B---3--:R-:W-:Y:S04]  /*18150*/  LDGSTS.E [R5+0x29d80], desc[UR6][R188.64], !P4 ;  /* 0x29d80000bc057fae */ /* 0x008fe8000e1a1006 */
[----:B------:R-:W2:Y:S04]  /*18160*/  LDL.64 R174, [R1+0x678] ;  /* 0x0006780001ae7983 */ /* 0x000ea80000100a00 */
[----:B----4-:R-:W-:Y:S04]  /*18170*/  LDGSTS.E [R5+0x2a100], desc[UR6][R190.64], !P0 ;  /* 0x2a100000be057fae */ /* 0x010fe8000c1a1006 */
        /* <DEDUP_REMOVED lines=8> */
[----:B------:R-:W-:Y:S01]  /*18200*/  ISETP.GE.U32.AND P2, PT, R11, 0x7ffffed7, PT ;  /* 0x7ffffed70b00780c */ /* 0x000fe20003f46070 */
[----:B-1----:R-:W-:-:S02]  /*18210*/  VIADD R11, R14, 0xffffff52 ;  /* 0xffffff520e0b7836 */ /* 0x002fc40000000000 */
[----:B------:R-:W1:Y:S01]  /*18220*/  LDC R14, c[0x0][0x3a0] ;  /* 0x0000e800ff0e7b82 */ /* 0x000e620000000800 */
[----:B------:R-:W-:Y:S02]  /*18230*/  IADD3 R13, PT, PT, R15, -0xb2, RZ ;  /* 0xffffff4e0f0d7810 */ /* 0x000fe40007ffe0ff */
[----:B------:R-:W-:Y:S01]  /*18240*/  ISETP.GE.U32.AND P4, PT, R11, 0x7ffffed3, PT ;  /* 0x7ffffed30b00780c */ /* 0x000fe20003f86070 */
[----:B------:R-:W-:Y:S01]  /*18250*/  VIADD R11, R20, 0xffffff4a ;  /* 0xffffff4a140b7836 */ /* 0x000fe20000000000 */
[----:B------:R-:W-:Y:S01]  /*18260*/  ISETP.GE.U32.AND P0, PT, R13, 0x7ffffecf, PT ;  /* 0x7ffffecf0d00780c */ /* 0x000fe20003f06070 */
[----:B------:R-:W-:Y:S02]  /*18270*/  VIADD R13, R19, 0xffffff46 ;  /* 0xffffff46130d7836 */ /* 0x000fe40000000000 */
[----:B------:R-:W1:Y:S01]  /*18280*/  LDC R15, c[0x0][0x3a0] ;  /* 0x0000e800ff0f7b82 */ /* 0x000e620000000800 */
[----:B------:R-:W-:Y:S01]  /*18290*/  ISETP.GE.U32.AND P1, PT, R11, 0x7ffffecb, PT ;  /* 0x7ffffecb0b00780c */ /* 0x000fe20003f26070 */
[----:B------:R-:W-:Y:S01]  /*182a0*/  LDGSTS.E [R5+0x2a900], desc[UR6][R242.64], !P2 ;  /* 0x2a900000f2057fae */ /* 0x000fe2000d1a1006 */
[----:B------:R-:W-:-:S03]  /*182b0*/  IADD3 R11, PT, PT, R21, -0xbe, RZ ;  /* 0xffffff42150b7810 */ /* 0x000fc60007ffe0ff */
[----:B------:R-:W-:Y:S01]  /*182c0*/  LDGSTS.E [R5+0x2a980], desc[UR6][R240.64], !P2 ;  /* 0x2a980000f0057fae */ /* 0x000fe2000d1a1006 */
[----:B------:R-:W-:Y:S01]  /*182d0*/  ISETP.GE.U32.AND P2, PT, R13, 0x7ffffec7, PT ;  /* 0x7ffffec70d00780c */ /* 0x000fe20003f46070 */
[----:B------:R-:W1:Y:S02]  /*182e0*/  LDC R19, c[0x0][0x3a0] ;  /* 0x0000e800ff137b82 */ /* 0x000e640000000800 */
[----:B------:R-:W-:Y:S04]  /*182f0*/  LDGSTS.E [R5+0x2ad00], desc[UR6][R186.64], !P4 ;  /* 0x2ad00000ba057fae */ /* 0x000fe8000e1a1006 */
[----:B------:R-:W-:Y:S01]  /*18300*/  LDGSTS.E [R5+0x2ad80], desc[UR6][R184.64], !P4 ;  /* 0x2ad80000b8057fae */ /* 0x000fe2000e1a1006 */
[----:B------:R-:W-:Y:S01]  /*18310*/  ISETP.GE.U32.AND P4, PT, R11, 0x7ffffec3, PT ;  /* 0x7ffffec30b00780c */ /* 0x000fe20003f86070 */
[----:B-1----:R-:W-:Y:S01]  /*18320*/  VIADD R11, R14, 0xffffff3e ;  /* 0xffffff3e0e0b7836 */ /* 0x002fe20000000000 */
[----:B------:R-:W1:Y:S01]  /*18330*/  LDC R21, c[0x0][0x3a0] ;  /* 0x0000e800ff157b82 */ /* 0x000e620000000800 */
[----:B------:R-:W-:Y:S01]  /*18340*/  LDGSTS.E [R5+0x2b100], desc[UR6][R170.64], !P0 ;  /* 0x2b100000aa057fae */ /* 0x000fe2000c1a1006 */
[----:B------:R-:W-:-:S03]  /*18350*/  VIADD R13, R17, 0xffffff3a ;  /* 0xffffff3a110d7836 */ /* 0x000fc60000000000 */
[----:B------:R-:W-:Y:S01]  /*18360*/  LDGSTS.E [R5+0x2b180], desc[UR6][R168.64], !P0 ;  /* 0x2b180000a8057fae */ /* 0x000fe2000c1a1006 */
[----:B------:R-:W-:Y:S02]  /*18370*/  ISETP.GE.U32.AND P0, PT, R11, 0x7ffffebf, PT ;  /* 0x7ffffebf0b00780c */ /* 0x000fe40003f06070 */
[----:B------:R-:W-:Y:S01]  /*18380*/  IADD3 R11, PT, PT, R18, -0xca, RZ ;  /* 0xffffff36120b7810 */ /* 0x000fe20007ffe0ff */
[----:B------:R-:W-:Y:S01]  /*18390*/  LDGSTS.E [R5+0x2b500], desc[UR6][R126.64], !P1 ;  /* 0x2b5000007e057fae */ /* 0x000fe2000c9a1006 */
[----:B------:R-:W1:Y:S03]  /*183a0*/  LDC R14, c[0x0][0x3a0] ;  /* 0x0000e800ff0e7b82 */ /* 0x000e660000000800 */
[----:B------:R-:W-:Y:S04]  /*183b0*/  STL.64 [R1+0x1ed0], R242 ;  /* 0x001ed0f201007387 */ /* 0x000fe80000100a00 */
[----:B------:R-:W-:Y:S01]  /*183c0*/  LDGSTS.E [R5+0x2b580], desc[UR6][R124.64], !P1 ;  /* 0x2b5800007c057fae */ /* 0x000fe2000c9a1006 */
[----:B------:R-:W-:Y:S01]  /*183d0*/  ISETP.GE.U32.AND P1, PT, R13, 0x7ffffebb, PT ;  /* 0x7ffffebb0d00780c */ /* 0x000fe20003f26070 */
[----:B------:R-:W1:Y:S02]  /*183e0*/  LDC R18, c[0x0][0x3a0] ;  /* 0x0000e800ff127b82 */ /* 0x000e640000000800 */
[----:B------:R-:W-:Y:S04]  /*183f0*/  STL.64 [R1+0x1ed8], R240 ;  /* 0x001ed8f001007387 */ /* 0x000fe80000100a00 */
[----:B------:R-:W-:Y:S02]  /*18400*/  LDGSTS.E [R5+0x2b900], desc[UR6][R106.64], !P2 ;  /* 0x2b9000006a057fae */ /* 0x000fe4000d1a1006 */
[----:B------:R-:W1:Y:S02]  /*18410*/  LDC R20, c[0x0][0x3a0] ;  /* 0x0000e800ff147b82 */ /* 0x000e640000000800 */
[----:B------:R-:W-:Y:S04]  /*18420*/  STL.64 [R1+0x1ee0], R186 ;  /* 0x001ee0ba01007387 */ /* 0x000fe80000100a00 */
[----:B------:R-:W-:Y:S01]  /*18430*/  LDGSTS.E [R5+0x2b980], desc[UR6][R104.64], !P2 ;  /* 0x2b98000068057fae */ /* 0x000fe2000d1a1006 */
[----:B------:R-:W-:Y:S01]  /*18440*/  ISETP.GE.U32.AND P2, PT, R11, 0x7ffffeb7, PT ;  /* 0x7ffffeb70b00780c */ /* 0x000fe20003f46070 */
[----:B------:R-:W1:Y:S02]  /*18450*/  LDC R17, c[0x0][0x3a0] ;  /* 0x0000e800ff117b82 */ /* 0x000e640000000800 */
[----:B------:R-:W-:Y:S01]  /*18460*/  STL.64 [R1+0x1ee8], R184 ;  /* 0x001ee8b801007387 */ /* 0x000fe20000100a00 */
[----:B------:R-:W-:-:S03]  /*18470*/  VIADD R13, R15, 0xffffff32 ;  /* 0xffffff320f0d7836 */ /* 0x000fc60000000000 */
[----:B------:R-:W-:Y:S04]  /*18480*/  STL.64 [R1+0x1ef0], R170 ;  /* 0x001ef0aa01007387 */ /* 0x000fe80000100a00 */
[----:B------:R-:W-:Y:S01]  /*18490*/  LDGSTS.E [R5+0x2bd00], desc[UR6][R62.64], !P4 ;  /* 0x2bd000003e057fae */ /* 0x000fe2000e1a1006 */
[----:B------:R-:W-:Y:S01]  /*184a0*/  VIADD R11, R16, 0xffffff2e ;  /* 0xffffff2e100b7836 */ /* 0x000fe20000000000 */
[----:B------:R-:W1:Y:S02]  /*184b0*/  LDC R15, c[0x0][0x3a0] ;  /* 0x0000e800ff0f7b82 */ /* 0x000e640000000800 */
[----:B------:R-:W-:Y:S04]  /*184c0*/  STL.64 [R1+0x1ef8], R168 ;  /* 0x001ef8a801007387 */ /* 0x000fe80000100a00 */
[----:B------:R-:W-:Y:S02]  /*184d0*/  STL.64 [R1+0x1f00], R126 ;  /* 0x001f007e01007387 */ /* 0x000fe40000100a00 */
[----:B------:R-:W1:Y:S02]  /*184e0*/  LDC R16, c[0x0][0x3a0] ;  /* 0x0000e800ff107b82 */ /* 0x000e640000000800 */
[----:B------:R-:W-:Y:S04]  /*184f0*/  STL.64 [R1+0x1f08], R124 ;  /* 0x001f087c01007387 */ /* 0x000fe80000100a00 */
[----:B------:R-:W-:Y:S04]  /*18500*/  STL.64 [R1+0x1f10], R106 ;  /* 0x001f106a01007387 */ /* 0x000fe80000100a00 */
[----:B------:R-:W-:Y:S04]  /*18510*/  STL.64 [R1+0x1f18], R104 ;  /* 0x001f186801007387 */ /* 0x000fe80000100a00 */
[----:B------:R-:W-:Y:S04]  /*18520*/  STL.64 [R1+0x1f20], R62 ;  /* 0x001f203e01007387 */ /* 0x000fe80000100a00 */
[----:B------:R-:W-:Y:S01]  /*18530*/  LDGSTS.E [R5+0x2bd80], desc[UR6][R60.64], !P4 ;  /* 0x2bd800003c057fae */ /* 0x000fe2000e1a1006 */
[----:B------:R-:W-:-:S03]  /*18540*/  ISETP.GE.U32.AND P4, PT, R13, 0x7ffffeb3, PT ;  /* 0x7ffffeb30d00780c */ /* 0x000fc60003f86070 */
[----:B------:R-:W-:Y:S04]  /*18550*/  STL.64 [R1+0x1f28], R60 ;  /* 0x001f283c01007387 */ /* 0x000fe80000100a00 */
[----:B------:R1:W-:Y:S04]  /*18560*/  LDGSTS.E [R5+0x2c100], desc[UR6][R2.64], !P0 ;  /* 0x2c10000002057fae */ /* 0x0003e8000c1a1006 */
[----:B------:R1:W-:Y:S04]  /*18570*/  STL.64 [R1+0x1f30], R2 ;  /* 0x001f300201007387 */ /* 0x0003e80000100a00 */
[----:B------:R-:W-:Y:S04]  /*18580*/  LDGSTS.E [R5+0x2c180], desc[UR6][R172.64], !P0 ;  /* 0x2c180000ac057fae */ /* 0x000fe8000c1a1006 */
[----:B------:R-:W4:Y:S01]  /*18590*/  LDL.64 R130, [R1+0x518] ;  /* 0x0005180001827983 */ /* 0x000f220000100a00 */
[----:B------:R-:W-:-:S03]  /*185a0*/  VIADD R13, R19, 0xffffff26 ;  /* 0xffffff26130d7836 */ /* 0x000fc60000000000 */
[----:B------:R-:W4:Y:S04]  /*185b0*/  LDL.64 R26, [R1+0x370] ;  /* 0x00037000011a7983 */ /* 0x000f280000100a00 */
[----:B------:R-:W4:Y:S01]  /*185c0*/  LDL.64 R172, [R1+0x510] ;  /* 0x0005100001ac7983 */ /* 0x000f220000100a00 */
[----:B------:R-:W-:Y:S01]  /*185d0*/  ISETP.GE.U32.AND P0, PT, R11, 0x7ffffeaf, PT ;  /* 0x7ffffeaf0b00780c */ /* 0x000fe20003f06070 */
[----:B------:R-:W1:Y:S02]  /*185e0*/  LDC R19, c[0x0][0x3a0] ;  /* 0x0000e800ff137b82 */ /* 0x000e640000000800 */
[----:B------:R-:W4:Y:S04]  /*185f0*/  LDL.64 R64, [R1+0x360] ;  /* 0x0003600001407983 */ /* 0x000f280000100a00 */
[----:B------:R-:W4:Y:S04]  /*18600*/  LDL.64 R66, [R1+0x318] ;  /* 0x0003180001427983 */ /* 0x000f280000100a00 */
[----:B------:R-:W4:Y:S04]  /*18610*/  LDL.64 R108, [R1+0x310] ;  /* 0x00031000016c7983 */ /* 0x000f280000100a00 */
        /* <DEDUP_REMOVED lines=10> */
[----:B------:R-:W4:Y:S01]  /*186c0*/  LDL.64 R250, [R1+0x408] ;  /* 0x0004080001fa7983 */ /* 0x000f220000100a00 */
[----:B-1----:R-:W-:-:S02]  /*186d0*/  IADD3 R11, PT, PT, R14, -0xd6, RZ ;  /* 0xffffff2a0e0b7810 */ /* 0x002fc40007ffe0ff */
[----:B------:R-:W-:Y:S01]  /*186e0*/  ISETP.GE.U32.AND P2, PT, R13, 0x7ffffea7, PT ;  /* 0x7ffffea70d00780c */ /* 0x000fe20003f46070 */
[----:B------:R-:W-:Y:S04]  /*186f0*/  LDGSTS.E [R5+0x2d100], desc[UR6][R110.64], !P0 ;  /* 0x2d1000006e057fae */ /* 0x000fe8000c1a1006 */
[----:B------:R-:W4:Y:S01]  /*18700*/  LDL.64 R8, [R1+0x3f8] ;  /* 0x0003f80001087983 */ /* 0x000f220000100a00 */
[----:B------:R-:W-:Y:S01]  /*18710*/  ISETP.GE.U32.AND P1, PT, R11, 0x7ffffeab, PT ;  /* 0x7ffffeab0b00780c */ /* 0x000fe20003f26070 */
[----:B------:R-:W-:Y:S01]  /*18720*/  VIADD R11, R21, 0xffffff22 ;  /* 0xffffff22150b7836 */ /* 0x000fe20000000000 */
[----:B------:R-:W-:Y:S01]  /*18730*/  IADD3 R13, PT, PT, R18, -0xe2, RZ ;  /* 0xffffff1e120d7810 */ /* 0x000fe20007ffe0ff */
[----:B------:R-:W-:Y:S01]  /*18740*/  LDGSTS.E [R5+0x2d180], desc[UR6][R128.64], !P0 ;  /* 0x2d18000080057fae */ /* 0x000fe2000c1a1006 */
[----:B------:R-:W1:Y:S02]  /*18750*/  LDC R14, c[0x0][0x3a0] ;  /* 0x0000e800ff0e7b82 */ /* 0x000e640000000800 */
[----:B------:R-:W-:Y:S01]  /*18760*/  ISETP.GE.U32.AND P4, PT, R11, 0x7ffffea3, PT ;  /* 0x7ffffea30b00780c */ /* 0x000fe20003f86070 */
[----:B------:R-:W4:Y:S01]  /*18770*/  LDL.64 R110, [R1+0x3a8] ;  /* 0x0003a800016e7983 */ /* 0x000f220000100a00 */
[----:B------:R-:W-:-:S04]  /*18780*/  ISETP.GE.U32.AND P0, PT, R13, 0x7ffffe9f, PT ;  /* 0x7ffffe9f0d00780c */ /* 0x000fc80003f06070 */
[----:B------:R-:W1:Y:S01]  /*18790*/  LDC R18, c[0x0][0x3a0] ;  /* 0x0000e800ff127b82 */ /* 0x000e620000000800 */
[----:B------:R-:W4:Y:S07]  /*187a0*/  LDL.64 R128, [R1+0x398] ;  /* 0x0003980001807983 */ /* 0x000f2e0000100a00 */
[----:B------:R-:W1:Y:S01]  /*187b0*/  LDC R21, c[0x0][0x3a0] ;  /* 0x0000e800ff157b82 */ /* 0x000e620000000800 */
[----:B------:R-:W-:Y:S04]  /*187c0*/  LDGSTS.E [R5+0x2d500], desc[UR6][R130.64], !P1 ;  /* 0x2d50000082057fae */ /* 0x000fe8000c9a1006 */
[----:B------:R-:W-:Y:S04]  /*187d0*/  LDGSTS.E [R5+0x2d580], desc[UR6][R172.64], !P1 ;  /* 0x2d580000ac057fae */ /* 0x000fe8000c9a1006 */
        /* <DEDUP_REMOVED lines=14> */
[----:B------:R-:W-:Y:S01]  /*188c0*/  VIADD R11, R20, 0xffffff1a ;  /* 0xffffff1a140b7836 */ /* 0x000fe20000000000 */
[----:B------:R-:W-:Y:S01]  /*188d0*/  IADD3 R13, PT, PT, R16, -0xee, RZ ;  /* 0xffffff12100d7810 */ /* 0x000fe20007ffe0ff */
[----:B------:R-:W2:Y:S03]  /*188e0*/  LDC R20, c[0x0][0x3a0] ;  /* 0x0000e800ff147b82 */ /* 0x000ea60000000800 */
[----:B------:R-:W-:Y:S01]  /*188f0*/  ISETP.GE.U32.AND P1, PT, R11, 0x7ffffe9b, PT ;  /* 0x7ffffe9b0b00780c */ /* 0x000fe20003f26070 */
[----:B-1----:R-:W-:Y:S01]  /*18900*/  VIADD R11, R14, 0xffffff16 ;  /* 0xffffff160e0b7836 */ /* 0x002fe20000000000 */
[----:B------:R-:W-:-:S03]  /*18910*/  ISETP.GE.U32.AND P4, PT, R13, 0x7ffffe93, PT ;  /* 0x7ffffe930d00780c */ /* 0x000fc60003f86070 */
[----:B------:R-:W1:Y:S01]  /*18920*/  LDC R14, c[0x0][0x3a0] ;  /* 0x0000e800ff0e7b82 */ /* 0x000e620000000800 */
[----:B------:R-:W-:Y:S01]  /*18930*/  ISETP.GE.U32.AND P2, PT, R11, 0x7ffffe97, PT ;  /* 0x7ffffe970b00780c */ /* 0x000fe20003f46070 */
[----:B------:R-:W-:-:S05]  /*18940*/  VIADD R11, R17, 0xffffff0e ;  /* 0xffffff0e110b7836 */ /* 0x000fca0000000000 */
[----:B------:R-:W-:Y:S01]  /*18950*/  ISETP.GE.U32.AND P0, PT, R11, 0x7ffffe8f, PT ;  /* 0x7ffffe8f0b00780c */ /* 0x000fe20003f06070 */
[----:B------:R-:W-:Y:S01]  /*18960*/  VIADD R13, R15, 0xffffff0a ;  /* 0xffffff0a0f0d7836 */ /* 0x000fe20000000000 */
[----:B------:R-:W-:Y:S01]  /*18970*/  LDGSTS.E [R5+0x2e500], desc[UR6][R110.64], !P1 ;  /* 0x2e5000006e057fae */ /* 0x000fe2000c9a1006 */
[----:B------:R-:W1:Y:S03]  /*18980*/  LDC R16, c[0x0][0x3a0] ;  /* 0x0000e800ff107b82 */ /* 0x000e660000000800 */
[----:B------:R-:W-:Y:S01]  /*18990*/  LDGSTS.E [R5+0x2e580], desc[UR6][R128.64], !P1 ;  /* 0x2e58000080057fae */ /* 0x000fe2000c9a1006 */
[----:B------:R-:W-:Y:S02]  /*189a0*/  ISETP.GE.U32.AND P1, PT, R13, 0x7ffffe8b, PT ;  /* 0x7ffffe8b0d00780c */ /* 0x000fe40003f26070 */
[----:B------:R-:W-:Y:S02]  /*189b0*/  IADD3 R11, PT, PT, R19, -0xfa, RZ ;  /* 0xffffff06130b7810 */ /* 0x000fe40007ffe0ff */
[----:B------:R-:W1:Y:S01]  /*189c0*/  LDC R17, c[0x0][0x3a0] ;  /* 0x0000e800ff117b82 */ /* 0x000e620000000800 */
[----:B------:R-:W4:Y:S04]  /*189d0*/  LDL.64 R110, [R1+0x8e8] ;  /* 0x0008e800016e7983 */ /* 0x000f280000100a00 */
[----:B------:R-:W4:Y:S03]  /*189e0*/  LDL.64 R128, [R1+0x8f0] ;  /* 0x0008f00001807983 */ /* 0x000f260000100a00 */
[----:B------:R-:W1:Y:S01]  /*189f0*/  LDC R15, c[0x0][0x3a0] ;  /* 0x0000e800ff0f7b82 */ /* 0x000e620000000800 */
[----:B------:R-:W-:Y:S01]  /*18a00*/  LDGSTS.E [R5+0x2e900], desc[UR6][R130.64], !P2 ;  /* 0x2e90000082057fae */ /* 0x000fe2000d1a1006 */
[----:B------:R-:W-:-:S06]  /*18a10*/  VIADD R13, R18, 0xffffff7d ;  /* 0xffffff7d120d7836 */ /* 0x000fcc0000000000 */
[----:B------:R-:W1:Y:S01]  /*18a20*/  LDC R19, c[0x0][0x3a0] ;  /* 0x0000e800ff137b82 */ /* 0x000e620000000800 */
[----:B------:R-:W-:Y:S07]  /*18a30*/  LDGSTS.E [R5+0x2e980], desc[UR6][R172.64], !P2 ;  /* 0x2e980000ac057fae */ /* 0x000fee000d1a1006 */
[----:B------:R-:W1:Y:S01]  /*18a40*/  LDC R18, c[0x0][0x3a0] ;  /* 0x0000e800ff127b82 */ /* 0x000e620000000800 */
        /* <DEDUP_REMOVED lines=15> */
[----:B-1----:R-:W-:Y:S01]  /*18b40*/  VIADD R11, R14, 0xffffff02 ;  /* 0xffffff020e0b7836 */ /* 0x002fe20000000000 */
[----:B------:R-:W-:Y:S01]  /*18b50*/  ISETP.GE.U32.AND P0, PT, R13, 0x7ffffefe, PT ;  /* 0x7ffffefe0d00780c */ /* 0x000fe20003f06070 */
[----:B------:R-:W1:Y:S03]  /*18b60*/  LDC R14, c[0x0][0x3a0] ;  /* 0x0000e800ff0e7b82 */ /* 0x000e660000000800 */
[----:B------:R-:W-:-:S02]  /*18b70*/  ISETP.GE.U32.AND P4, PT, R11, 0x7ffffe83, PT ;  /* 0x7ffffe830b00780c */ /* 0x000fc40003f86070 */
[----:B------:R-:W-:Y:S01]  /*18b80*/  IADD3 R11, PT, PT, R20, -0x87, RZ ;  /* 0xffffff79140b7810 */ /* 0x000fe20007ffe0ff */
[----:B------:R-:W-:Y:S02]  /*18b90*/  VIADD R13, R16, 0xffffff75 ;  /* 0xffffff75100d7836 */ /* 0x000fe40000000000 */
[----:B------:R-:W1:Y:S01]  /*18ba0*/  LDC R20, c[0x0][0x3a0] ;  /* 0x0000e800ff147b82 */ /* 0x000e620000000800 */
[----:B------:R-:W-:Y:S01]  /*18bb0*/  ISETP.GE.U32.AND P1, PT, R11, 0x7ffffefa, PT ;  /* 0x7ffffefa0b00780c */ /* 0x000fe20003f26070 */
[----:B------:R-:W-:Y:S06]  /*18bc0*/  LDGSTS.E [R5+0x2f900], desc[UR6][R110.64], !P2 ;  /* 0x2f9000006e057fae */ /* 0x000fec000d1a1006 */
[----:B------:R-:W1:Y:S01]  /*18bd0*/  LDC R16, c[0x0][0x3a0] ;  /* 0x0000e800ff107b82 */ /* 0x000e620000000800 */
[----:B------:R-:W-:Y:S01]  /*18be0*/  LDGSTS.E [R5+0x2f980], desc[UR6][R128.64], !P2 ;  /* 0x2f98000080057fae */ /* 0x000fe2000d1a1006 */
[----:B------:R-:W-:-:S03]  /*18bf0*/  ISETP.GE.U32.AND P2, PT, R13, 0x7ffffef6, PT ;  /* 0x7ffffef60d00780c */ /* 0x000fc60003f46070 */
[----:B------:R-:W4:Y:S04]  /*18c00*/  LDL.64 R110, [R1+0x2d8] ;  /* 0x0002d800016e7983 */ /* 0x000f280000100a00 */
[----:B------:R-:W4:Y:S04]  /*18c10*/  LDL.64 R128, [R1+0x2d0] ;  /* 0x0002d00001807983 */ /* 0x000f280000100a00 */
        /* <DEDUP_REMOVED lines=16> */
[----:B------:R-:W-:-:S02]  /*18d20*/  VIADD R11, R17, 0xffffff71 ;  /* 0xffffff71110b7836 */ /* 0x000fc40000000000 */
[----:B------:R-:W-:Y:S01]  /*18d30*/  VIADD R13, R15, 0xffffff69 ;  /* 0xffffff690f0d7836 */ /* 0x000fe20000000000 */
[----:B------:R-:W2:Y:S02]  /*18d40*/  LDC R17, c[0x0][0x3a0] ;  /* 0x0000e800ff117b82 */ /* 0x000ea40000000800 */
[----:B------:R-:W-:Y:S02]  /*18d50*/  ISETP.GE.U32.AND P4, PT, R11, 0x7ffffef2, PT ;  /* 0x7ffffef20b00780c */ /* 0x000fe40003f86070 */
[----:B-1----:R-:W-:-:S04]  /*18d60*/  IADD3 R11, PT, PT, R14, -0x93, RZ ;  /* 0xffffff6d0e0b7810 */ /* 0x002fc80007ffe0ff */
[----:B------:R-:W1:Y:S01]  /*18d70*/  LDC R14, c[0x0][0x3a0] ;  /* 0x0000e800ff0e7b82 */ /* 0x000e620000000800 */
[----:B------:R-:W-:Y:S01]  /*18d80*/  ISETP.GE.U32.AND P0, PT, R11, 0x7ffffeee, PT ;  /* 0x7ffffeee0b00780c */ /* 0x000fe20003f06070 */
[----:B------:R-:W-:Y:S01]  /*18d90*/  VIADD R11, R19, 0xffffff65 ;  /* 0xffffff65130b7836 */ /* 0x000fe20000000000 */
[----:B------:R-:W-:Y:S02]  /*18da0*/  ISETP.GE.U32.AND P1, PT, R13, 0x7ffffeea, PT ;  /* 0x7ffffeea0d00780c */ /* 0x000fe40003f26070 */
[----:B------:R-:W-:Y:S02]  /*18db0*/  IADD3 R13, PT, PT, R20, -0x9f, RZ ;  /* 0xffffff61140d7810 */ /* 0x000fe40007ffe0ff */
[----:B------:R-:W-:Y:S01]  /*18dc0*/  ISETP.GE.U32.AND P2, PT, R11, 0x7ffffee6, PT ;  /* 0x7ffffee60b00780c */ /* 0x000fe20003f46070 */
[----:B------:R-:W-:Y:S01]  /*18dd0*/  VIADD R11, R21, 0xffffff5d ;  /* 0xffffff5d150b7836 */ /* 0x000fe20000000000 */
[----:B------:R-:W-:Y:S01]  /*18de0*/  LDGSTS.E [R0+0x28e00], desc[UR6][R26.64], !P4 ;  /* 0x28e000001a007fae */ /* 0x000fe2000e1a1006 */
[----:B------:R-:W2:Y:S03]  /*18df0*/  LDC R15, c[0x0][0x3a0] ;  /* 0x0000e800ff0f7b82 */ /* 0x000ea60000000800 */
[----:B------:R-:W-:Y:S01]  /*18e00*/  LDGSTS.E [R0+0x28e80], desc[UR6][R64.64], !P4 ;  /* 0x28e8000040007fae */ /* 0x000fe2000e1a1006 */
[----:B------:R-:W-:-:S03]  /*18e10*/  ISETP.GE.U32.AND P4, PT, R13, 0x7ffffee2, PT ;  /* 0x7ffffee20d00780c */ /* 0x000fc60003f86070 */
        /* <DEDUP_REMOVED lines=8> */
[----:B------:R-:W-:-:S04]  /*18ea0*/  ISETP.GE.U32.AND P1, PT, R11, 0x7ffffeda, PT ;  /* 0x7ffffeda0b00780c */ /* 0x000fc80003f26070 */
[----:B------:R-:W1:Y:S01]  /*18eb0*/  LDC R21, c[0x0][0x3a0] ;  /* 0x0000e800ff157b82 */ /* 0x000e620000000800 */
[----:B------:R-:W4:Y:S04]  /*18ec0*/  LDL.64 R110, [R1+0x28] ;  /* 0x00002800016e7983 */ /* 0x000f280000100a00 */
[----:B------:R-:W4:Y:S03]  /*18ed0*/  LDL.64 R128, [R1+0x6a0] ;  /* 0x0006a00001807983 */ /* 0x000f260000100a00 */
        /* <DEDUP_REMOVED lines=19> */
[----:B------:R-:W1:Y:S03]  /*19010*/  LDC R18, c[0x0][0x3a0] ;  /* 0x0000e800ff127b82 */ /* 0x000e660000000800 */
[----:B------:R-:W-:-:S02]  /*19020*/  ISETP.GE.U32.AND P2, PT, R13, 0x7ffffed6, PT ;  /* 0x7ffffed60d00780c */ /* 0x000fc40003f46070 */
[----:B------:R-:W-:Y:S02]  /*19030*/  ISETP.GE.U32.AND P4, PT, R11, 0x7ffffed2, PT ;  /* 0x7ffffed20b00780c */ /* 0x000fe40003f86070 */
[----:B------:R-:W-:Y:S01]  /*19040*/  IADD3 R11, PT, PT, R16, -0xb7, RZ ;  /* 0xffffff49100b7810 */ /* 0x000fe20007ffe0ff */
[----:B------:R-:W-:Y:S01]  /*19050*/  VIADD R13, R15, 0xffffff4d ;  /* 0xffffff4d0f0d7836 */ /* 0x000fe20000000000 */
[----:B------:R-:W1:Y:S02]  /*19060*/  LDC R16, c[0x0][0x3a0] ;  /* 0x0000e800ff107b82 */ /* 0x000e640000000800 */
[----:B------:R-:W-:Y:S01]  /*19070*/  ISETP.GE.U32.AND P1, PT, R11, 0x7ffffeca, PT ;  /* 0x7ffffeca0b00780c */ /* 0x000fe20003f26070 */
[----:B-1----:R-:W-:Y:S01]  /*19080*/  VIADD R11, R14, 0xffffff45 ;  /* 0xffffff450e0b7836 */ /* 0x002fe20000000000 */
[----:B------:R-:W-:-:S03]  /*19090*/  ISETP.GE.U32.AND P0, PT, R13, 0x7ffffece, PT ;  /* 0x7ffffece0d00780c */ /* 0x000fc60003f06070 */
[----:B------:R-:W-:Y:S01]  /*190a0*/  LDGSTS.E [R0+0x2aa00], desc[UR6][R238.64], !P2 ;  /* 0x2aa00000ee007fae */ /* 0x000fe2000d1a1006 */
[----:B------:R-:W1:Y:S01]  /*190b0*/  LDC R14, c[0x0][0x3a0] ;  /* 0x0000e800ff0e7b82 */ /* 0x000e620000000800 */
[----:B------:R-:W-:Y:S02]  /*190c0*/  VIADD R13, R20, 0xffffff41 ;  /* 0xffffff41140d7836 */ /* 0x000fe40000000000 */
[----:B------:R-:W-:Y:S01]  /*190d0*/  LDGSTS.E [R0+0x2aa80], desc[UR6][R236.64], !P2 ;  /* 0x2aa80000ec007fae */ /* 0x000fe2000d1a1006 */
[----:B------:R-:W-:-:S03]  /*190e0*/  ISETP.GE.U32.AND P2, PT, R11, 0x7ffffec6, PT ;  /* 0x7ffffec60b00780c */ /* 0x000fc60003f46070 */
[----:B------:R-:W-:Y:S01]  /*190f0*/  LDGSTS.E [R0+0x2ae00], desc[UR6][R182.64], !P4 ;  /* 0x2ae00000b6007fae */ /* 0x000fe2000e1a1006 */
[----:B------:R-:W-:Y:S01]  /*19100*/  IADD3 R11, PT, PT, R21, -0xc3, RZ ;  /* 0xffffff3d150b7810 */ /* 0x000fe20007ffe0ff */
[----:B------:R-:W1:Y:S02]  /*19110*/  LDC R17, c[0x0][0x3a0] ;  /* 0x0000e800ff117b82 */ /* 0x000e640000000800 */
[----:B------:R-:W-:Y:S01]  /*19120*/  LDGSTS.E [R0+0x2ae80], desc[UR6][R180.64], !P4 ;  /* 0x2ae80000b4007fae */ /* 0x000fe2000e1a1006 */
[----:B------:R-:W-:-:S03]  /*19130*/  ISETP.GE.U32.AND P4, PT, R13, 0x7ffffec2, PT ;  /* 0x7ffffec20d00780c */ /* 0x000fc60003f86070 */
[----:B------:R-:W-:Y:S01]  /*19140*/  LDGSTS.E [R0+0x2b200], desc[UR6][R166.64], !P0 ;  /* 0x2b200000a6007fae */ /* 0x000fe2000c1a1006 */
[----:B------:R-:W-:Y:S01]  /*19150*/  VIADD R13, R18, 0xffffff39 ;  /* 0xffffff39120d7836 */ /* 0x000fe20000000000 */
[----:B------:R-:W2:Y:S02]  /*19160*/  LDC R21, c[0x0][0x3a0] ;  /* 0x0000e800ff157b82 */ /* 0x000ea40000000800 */
[----:B------:R-:W-:Y:S01]  /*19170*/  LDGSTS.E [R0+0x2b280], desc[UR6][R164.64], !P0 ;  /* 0x2b280000a4007fae */ /* 0x000fe2000c1a1006 */
[----:B------:R-:W-:Y:S01]  /*19180*/  ISETP.GE.U32.AND P0, PT, R11, 0x7ffffebe, PT ;  /* 0x7ffffebe0b00780c */ /* 0x000fe20003f06070 */
[----:B------:R-:W-:Y:S02]  /*19190*/  VIADD R11, R19, 0xffffff35 ;  /* 0xffffff35130b7836 */ /* 0x000fe40000000000 */
[----:B------:R-:W-:Y:S02]  /*191a0*/  LDGSTS.E [R0+0x2b600], desc[UR6][R118.64], !P1 ;  /* 0x2b60000076007fae */ /* 0x000fe4000c9a1006 */
[----:B------:R-:W1:Y:S02]  /*191b0*/  LDC R15, c[0x0][0x3a0] ;  /* 0x0000e800ff0f7b82 */ /* 0x000e640000000800 */
[----:B------:R-:W-:Y:S01]  /*191c0*/  LDGSTS.E [R0+0x2b680], desc[UR6][R116.64], !P1 ;  /* 0x2b68000074007fae */ /* 0x000fe2000c9a1006 */
[----:B------:R-:W-:-:S03]  /*191d0*/  ISETP.GE.U32.AND P1, PT, R13, 0x7ffffeba, PT ;  /* 0x7ffffeba0d00780c */ /* 0x000fc60003f26070 */
[----:B------:R-:W-:Y:S02]  /*191e0*/  LDGSTS.E [R0+0x2ba00], desc[UR6][R94.64], !P2 ;  /* 0x2ba000005e007fae */ /* 0x000fe4000d1a1006 */
[----:B------:R-:W2:Y:S02]  /*191f0*/  LDC R19, c[0x0][0x3a0] ;  /* 0x0000e800ff137b82 */ /* 0x000ea40000000800 */
[----:B------:R-:W-:Y:S01]  /*19200*/  LDGSTS.E [R0+0x2ba80], desc[UR6][R92.64], !P2 ;  /* 0x2ba800005c007fae */ /* 0x000fe2000d1a1006 */
[----:B------:R-:W-:Y:S02]  /*19210*/  ISETP.GE.U32.AND P2, PT, R11, 0x7ffffeb6, PT ;  /* 0x7ffffeb60b00780c */ /* 0x000fe40003f46070 */
[----:B-1----:R-:W-:Y:S01]  /*19220*/  IADD3 R11, PT, PT, R14, -0xcf, RZ ;  /* 0xffffff310e0b7810 */ /* 0x002fe20007ffe0ff */
[----:B------:R-:W-:Y:S01]  /*19230*/  STL.64 [R1+0x1f38], R238 ;  /* 0x001f38ee01007387 */ /* 0x000fe20000100a00 */
[----:B------:R-:W-:Y:S01]  /*19240*/  VIADD R13, R16, 0xffffff2d ;  /* 0xffffff2d100d7836 */ /* 0x000fe20000000000 */
[----:B------:R-:W1:Y:S02]  /*19250*/  LDC R14, c[0x0][0x3a0] ;  /* 0x0000e800ff0e7b82 */ /* 0x000e640000000800 */
[----:B------:R-:W-:Y:S04]  /*19260*/  STL.64 [R1+0x1f40], R236 ;  /* 0x001f40ec01007387 */ /* 0x000fe80000100a00 */
[----:B------:R-:W-:Y:S02]  /*19270*/  STL.64 [R1+0x1f48], R182 ;  /* 0x001f48b601007387 */ /* 0x000fe40000100a00 */
[----:B------:R-:W1:Y:S02]  /*19280*/  LDC R20, c[0x0][0x3a0] ;  /* 0x0000e800ff147b82 */ /* 0x000e640000000800 */
[----:B------:R-:W-:Y:S04]  /*19290*/  LDGSTS.E [R0+0x2be00], desc[UR6][R58.64], !P4 ;  /* 0x2be000003a007fae */ /* 0x000fe8000e1a1006 */
[----:B------:R-:W-:Y:S02]  /*192a0*/  STL.64 [R1+0x1f50], R180 ;  /* 0x001f50b401007387 */ /* 0x000fe40000100a00 */
[----:B------:R-:W1:Y:S02]  /*192b0*/  LDC R18, c[0x0][0x3a0] ;  /* 0x0000e800ff127b82 */ /* 0x000e640000000800 */
[----:B------:R-:W-:Y:S01]  /*192c0*/  LDGSTS.E [R0+0x2be80], desc[UR6][R56.64], !P4 ;  /* 0x2be8000038007fae */ /* 0x000fe2000e1a1006 */
[----:B------:R-:W-:-:S03]  /*192d0*/  ISETP.GE.U32.AND P4, PT, R11, 0x7ffffeb2, PT ;  /* 0x7ffffeb20b00780c */ /* 0x000fc60003f86070 */
[----:B------:R-:W-:Y:S02]  /*192e0*/  STL.64 [R1+0x1f58], R166 ;  /* 0x001f58a601007387 */ /* 0x000fe40000100a00 */
[----:B------:R-:W1:Y:S02]  /*192f0*/  LDC R16, c[0x0][0x3a0] ;  /* 0x0000e800ff107b82 */ /* 0x000e640000000800 */
[----:B------:R-:W-:Y:S04]  /*19300*/  STL.64 [R1+0x1f60], R164 ;  /* 0x001f60a401007387 */ /* 0x000fe80000100a00 */
[----:B------:R-:W-:Y:S04]  /*19310*/  STL.64 [R1+0x1f68], R118 ;  /* 0x001f687601007387 */ /* 0x000fe80000100a00 */
[----:B------:R-:W-:Y:S04]  /*19320*/  STL.64 [R1+0x1f70], R116 ;  /* 0x001f707401007387 */ /* 0x000fe80000100a00 */
[----:B------:R-:W-:Y:S04]  /*19330*/  STL.64 [R1+0x1f78], R94 ;  /* 0x001f785e01007387 */ /* 0x000fe80000100a00 */
[----:B------:R-:W-:Y:S04]  /*19340*/  STL.64 [R1+0x1f80], R92 ;  /* 0x001f805c01007387 */ /* 0x000fe80000100a00 */
[----:B------:R-:W-:Y:S04]  /*19350*/  STL.64 [R1+0x1f88], R58 ;  /* 0x001f883a01007387 */ /* 0x000fe80000100a00 */
[----:B------:R-:W-:Y:S04]  /*19360*/  STL.64 [R1+0x1f90], R56 ;  /* 0x001f903801007387 */ /* 0x000fe80000100a00 */
[----:B------:R-:W-:Y:S04]  /*19370*/  LDGSTS.E [R0+0x2c200], desc[UR6][R110.64], !P0 ;  /* 0x2c2000006e007fae */ /* 0x000fe8000c1a1006 */
[----:B------:R-:W-:Y:S01]  /*19380*/  LDGSTS.E [R0+0x2c280], desc[UR6][R128.64], !P0 ;  /* 0x2c28000080007fae */ /* 0x000fe2000c1a1006 */
[----:B------:R-:W-:-:S03]  /*19390*/  ISETP.GE.U32.AND P0, PT, R13, 0x7ffffeae, PT ;  /* 0x7ffffeae0d00780c */ /* 0x000fc60003f06070 */
[----:B------:R-:W-:Y:S04]  /*193a0*/  LDGSTS.E [R0+0x2c600], desc[UR6][R130.64], !P1 ;  /* 0x2c60000082007fae */ /* 0x000fe8000c9a1006 */
[----:B------:R-:W4:Y:S04]  /*193b0*/  LDL.64 R110, [R1+0x508] ;  /* 0x00050800016e7983 */ /* 0x000f280000100a00 */
[----:B------:R-:W4:Y:S04]  /*193c0*/  LDL.64 R128, [R1+0x500] ;  /* 0x0005000001807983 */ /* 0x000f280000100a00 */
[----:B------:R-:W-:Y:S04]  /*193d0*/  LDGSTS.E [R0+0x2c680], desc[UR6][R172.64], !P1 ;  /* 0x2c680000ac007fae */ /* 0x000fe8000c9a1006 */
[----:B------:R-:W4:Y:S01]  /*193e0*/  LDL.64 R130, [R1+0x4a8] ;  /* 0x0004a80001827983 */ /* 0x000f220000100a00 */
[----:B------:R-:W-:Y:S01]  /*193f0*/  VIADD R11, R17, 0xffffff29 ;  /* 0xffffff29110b7836 */ /* 0x000fe20000000000 */
[----:B------:R-:W-:Y:S01]  /*19400*/  IADD3 R13, PT, PT, R15, -0xdb, RZ ;  /* 0xffffff250f0d7810 */ /* 0x000fe20007ffe0ff */
[----:B------:R-:W1:Y:S01]  /*19410*/  LDC R17, c[0x0][0x3a0] ;  /* 0x0000e800ff117b82 */ /* 0x000e620000000800 */
[----:B------:R-:W4:Y:S04]  /*19420*/  LDL.64 R66, [R1+0x308] ;  /* 0x0003080001427983 */ /* 0x000f280000100a00 */
[----:B------:R-:W4:Y:S04]  /*19430*/  LDL.64 R172, [R1+0x4a0] ;  /* 0x0004a00001ac7983 */ /* 0x000f280000100a00 */
[----:B------:R-:W4:Y:S04]  /*19440*/  LDL.64 R108, [R1+0x300] ;  /* 0x00030000016c7983 */ /* 0x000f280000100a00 */
[----:B--2---:R-:W-:Y:S01]  /*19450*/  LDGSTS.E [R0+0x2ca00], desc[UR6][R174.64], !P2 ;  /* 0x2ca00000ae007fae */ /* 0x004fe2000d1a1006 */
[----:B------:R-:W-:Y:S01]  /*19460*/  ISETP.GE.U32.AND P1, PT, R11, 0x7ffffeaa, PT ;  /* 0x7ffffeaa0b00780c */ /* 0x000fe20003f26070 */
[----:B------:R-:W2:Y:S02]  /*19470*/  LDC R15, c[0x0][0x3a0] ;  /* 0x0000e800ff0f7b82 */ /* 0x000ea40000000800 */
[----:B---3--:R-:W-:Y:S04]  /*19480*/  LDGSTS.E [R0+0x2ca80], desc[UR6][R188.64], !P2 ;  /* 0x2ca80000bc007fae */ /* 0x008fe8000d1a1006 */
[----:B------:R-:W3:Y:S04]  /*19490*/  LDL.64 R174, [R1+0x448] ;  /* 0x0004480001ae7983 */ /* 0x000ee80000100a00 */
[----:B----4-:R-:W-:Y:S04]  /*194a0*/  LDGSTS.E [R0+0x2ce00], desc[UR6][R190.64], !P4 ;  /* 0x2ce00000be007fae */ /* 0x010fe8000e1a1006 */
[----:B------:R-:W4:Y:S04]  /*194b0*/  LDL.64 R188, [R1+0x440] ;  /* 0x0004400001bc7983 */ /* 0x000f280000100a00 */
[----:B------:R-:W-:Y:S04]  /*194c0*/  LDGSTS.E [R0+0x2ce80], desc[UR6][R248.64], !P4 ;  /* 0x2ce80000f8007fae */ /* 0x000fe8000e1a1006 */
[----:B------:R-:W2:Y:S04]  /*194d0*/  LDL.64 R190, [R1+0x3e8] ;  /* 0x0003e80001be7983 */ /* 0x000ea80000100a00 */
[----:B------:R-:W-:Y:S04]  /*194e0*/  LDGSTS.E [R0+0x2d200], desc[UR6][R250.64], !P0 ;  /* 0x2d200000fa007fae */ /* 0x000fe8000c1a1006 */
[----:B------:R-:W2:Y:S04]  /*194f0*/  LDL.64 R248, [R1+0x3e0] ;  /* 0x0003e00001f87983 */ /* 0x000ea80000100a00 */
[----:B------:R-:W-:Y:S04]  /*19500*/  LDGSTS.E [R0+0x2d280], desc[UR6][R8.64], !P0 ;  /* 0x2d28000008007fae */ /* 0x000fe8000c1a1006 */
[----:B------:R-:W2:Y:S04]  /*19510*/  LDL.64 R250, [R1+0x388] ;  /* 0x0003880001fa7983 */ /* 0x000ea80000100a00 */
[----:B------:R-:W2:Y:S01]  /*19520*/  LDL.64 R8, [R1+0x380] ;  /* 0x0003800001087983 */ /* 0x000ea20000100a00 */
[----:B------:R-:W-:Y:S01]  /*19530*/  VIADD R11, R21, 0xffffff21 ;  /* 0xffffff21150b7836 */ /* 0x000fe20000000000 */
[----:B------:R-:W-:Y:S01]  /*19540*/  ISETP.GE.U32.AND P2, PT, R13, 0x7ffffea6, PT ;  /* 0x7ffffea60d00780c */ /* 0x000fe20003f46070 */
[----:B------:R-:W2:Y:S03]  /*19550*/  LDC R21, c[0x0][0x3a0] ;  /* 0x0000e800ff157b82 */ /* 0x000ea60000000800 */
[----:B------:R-:W-:Y:S01]  /*19560*/  ISETP.GE.U32.AND P4, PT, R11, 0x7ffffea2, PT ;  /* 0x7ffffea20b00780c */ /* 0x000fe20003f86070 */
[----:B-1----:R-:W-:Y:S01]  /*19570*/  VIADD R11, R14, 0xffffff1d ;  /* 0xffffff1d0e0b7836 */ /* 0x002fe20000000000 */
[----:B------:R-:W-:-:S03]  /*19580*/  IADD3 R13, PT, PT, R19, -0xe7, RZ ;  /* 0xffffff19130d7810 */ /* 0x000fc60007ffe0ff */
[----:B------:R-:W1:Y:S01]  /*19590*/  LDC R14, c[0x0][0x3a0] ;  /* 0x0000e800ff0e7b82 */ /* 0x000e620000000800 */
[----:B------:R-:W-:Y:S01]  /*195a0*/  ISETP.GE.U32.AND P0, PT, R11, 0x7ffffe9e, PT ;  /* 0x7ffffe9e0b00780c */ /* 0x000fe20003f06070 */
[----:B------:R-:W-:Y:S06]  /*195b0*/  LDGSTS.E [R0+0x2d600], desc[UR6][R110.64], !P1 ;  /* 0x2d6000006e007fae */ /* 0x000fec000c9a1006 */
[----:B------:R-:W1:Y:S01]  /*195c0*/  LDC R19, c[0x0][0x3a0] ;  /* 0x0000e800ff137b82 */ /* 0x000e620000000800 */
[----:B------:R-:W-:Y:S01]  /*195d0*/  LDGSTS.E [R0+0x2d680], desc[UR6][R128.64], !P1 ;  /* 0x2d68000080007fae */ /* 0x000fe2000c9a1006 */
[----:B------:R-:W-:-:S03]  /*195e0*/  ISETP.GE.U32.AND P1, PT, R13, 0x7ffffe9a, PT ;  /* 0x7ffffe9a0d00780c */ /* 0x000fc60003f26070 */
[----:B------:R-:W2:Y:S04]  /*195f0*/  LDL.64 R110, [R1+0x7f8] ;  /* 0x0007f800016e7983 */ /* 0x000ea80000100a00 */
[----:B------:R-:W-:Y:S04]  /*19600*/  LDGSTS.E [R0+0x2da00], desc[UR6][R130.64], !P2 ;  /* 0x2da0000082007fae */ /* 0x000fe8000d1a1006 */
[----:B------:R-:W2:Y:S04]  /*19610*/  LDL.64 R128, [R1+0x800] ;  /* 0x0008000001807983 */ /* 0x000ea80000100a00 */
[----:B------:R-:W-:Y:S04]  /*19620*/  LDGSTS.E [R0+0x2da80], desc[UR6][R172.64], !P2 ;  /* 0x2da80000ac007fae */ /* 0x000fe8000d1a1006 */
[----:B------:R-:W2:Y:S04]  /*19630*/  LDL.64 R130, [R1+0x838] ;  /* 0x0008380001827983 */ /* 0x000ea80000100a00 */
[----:B------:R-:W2:Y:S04]  /*19640*/  LDL.64 R172, [R1+0x840] ;  /* 0x0008400001ac7983 */ /* 0x000ea80000100a00 */
[----:B---3--:R-:W-:Y:S04]  /*19650*/  LDGSTS.E [R0+0x2de00], desc[UR6][R174.64], !P4 ;  /* 0x2de00000ae007fae */ /* 0x008fe8000e1a1006 */
[----:B----4-:R-:W-:Y:S04]  /*19660*/  LDGSTS.E [R0+0x2de80], desc[UR6][R188.64], !P4 ;  /* 0x2de80000bc007fae */ /* 0x010fe8000e1a1006 */
[----:B------:R-:W3:Y:S04]  /*19670*/  LDL.64 R174, [R1+0x878] ;  /* 0x0008780001ae7983 */ /* 0x000ee80000100a00 */
[----:B--2---:R-:W-:Y:S04]  /*19680*/  LDGSTS.E [R0+0x2e200], desc[UR6][R190.64], !P0 ;  /* 0x2e200000be007fae */ /* 0x004fe8000c1a1006 */
[----:B------:R-:W2:Y:S04]  /*19690*/  LDL.64 R188, [R1+0x880] ;  /* 0x0008800001bc7983 */ /* 0x000ea80000100a00 */
        /* <DEDUP_REMOVED lines=11> */
[----:B------:R-:W-:Y:S02]  /*19750*/  IADD3 R11, PT, PT, R18, -0xf3, RZ ;  /* 0xffffff0d120b7810 */ /* 0x000fe40007ffe0ff */
[----:B------:R-:W-:Y:S02]  /*19760*/  ISETP.GE.U32.AND P4, PT, R13, 0x7ffffe92, PT ;  /* 0x7ffffe920d00780c */ /* 0x000fe40003f86070 */
[----:B------:R-:W-:Y:S01]  /*19770*/  ISETP.GE.U32.AND P0, PT, R11, 0x7ffffe8e, PT ;  /* 0x7ffffe8e0b00780c */ /* 0x000fe20003f06070 */
[----:B------:R-:W-:Y:S01]  /*19780*/  VIADD R11, R15, 0xffffff09 ;  /* 0xffffff090f0b7836 */ /* 0x000fe20000000000 */
[----:B------:R-:W2:Y:S04]  /*19790*/  LDC R17, c[0x0][0x3a0] ;  /* 0x0000e800ff117b82 */ /* 0x000ea80000000800 */
[----:B------:R-:W-:Y:S01]  /*197a0*/  ISETP.GE.U32.AND P1, PT, R11, 0x7ffffe8a, PT ;  /* 0x7ffffe8a0b00780c */ /* 0x000fe20003f26070 */
[----:B-1----:R-:W-:-:S03]  /*197b0*/  VIADD R13, R14, 0xffffff05 ;  /* 0xffffff050e0d7836 */ /* 0x002fc60000000000 */
[----:B------:R-:W1:Y:S01]  /*197c0*/  LDC R18, c[0x0][0x3a0] ;  /* 0x0000e800ff127b82 */ /* 0x000e620000000800 */
[----:B------:R-:W-:Y:S01]  /*197d0*/  LDGSTS.E [R0+0x2ea00], desc[UR6][R110.64], !P2 ;  /* 0x2ea000006e007fae */ /* 0x000fe2000d1a1006 */
[----:B------:R-:W-:-:S06]  /*197e0*/  IADD3 R11, PT, PT, R16, -0xff, RZ ;  /* 0xffffff01100b7810 */ /* 0x000fcc0007ffe0ff */
[----:B------:R-:W1:Y:S01]  /*197f0*/  LDC R15, c[0x0][0x3a0] ;  /* 0x0000e800ff0f7b82 */ /* 0x000e620000000800 */
[----:B------:R-:W-:Y:S01]  /*19800*/  LDGSTS.E [R0+0x2ea80], desc[UR6][R128.64], !P2 ;  /* 0x2ea8000080007fae */ /* 0x000fe2000d1a1006 */
[----:B------:R-:W-:-:S06]  /*19810*/  ISETP.GE.U32.AND P2, PT, R13, 0x7ffffe86, PT ;  /* 0x7ffffe860d00780c */ /* 0x000fcc0003f46070 */
[----:B------:R-:W1:Y:S01]  /*19820*/  LDC R16, c[0x0][0x3a0] ;  /* 0x0000e800ff107b82 */ /* 0x000e620000000800 */
[----:B------:R-:W4:Y:S04]  /*19830*/  LDL.64 R110, [R1+0x938] ;  /* 0x00093800016e7983 */ /* 0x000f280000100a00 */
[----:B------:R-:W-:Y:S03]  /*19840*/  LDGSTS.E [R0+0x2ee00], desc[UR6][R130.64], !P4 ;  /* 0x2ee0000082007fae */ /* 0x000fe6000e1a1006 */
[----:B------:R-:W1:Y:S01]  /*19850*/  LDC R14, c[0x0][0x3a0] ;  /* 0x0000e800ff0e7b82 */ /* 0x000e620000000800 */
[----:B------:R-:W4:Y:S04]  /*19860*/  LDL.64 R128, [R1+0x940] ;  /* 0x0009400001807983 */ /* 0x000f280000100a00 */
[----:B------:R-:W-:Y:S04]  /*19870*/  LDGSTS.E [R0+0x2ee80], desc[UR6][R172.64], !P4 ;  /* 0x2ee80000ac007fae */ /* 0x000fe8000e1a1006 */
[----:B------:R-:W4:Y:S04]  /*19880*/  LDL.64 R130, [R1+0x610] ;  /* 0x0006100001827983 */ /* 0x000f280000100a00 */
[----:B------:R-:W4:Y:S04]  /*19890*/  LDL.64 R172, [R1+0x5f0] ;  /* 0x0005f00001ac7983 */ /* 0x000f280000100a00 */
[----:B---3--:R-:W-:Y:S04]  /*198a0*/  LDGSTS.E [R0+0x2f200], desc[UR6][R174.64], !P0 ;  /* 0x2f200000ae007fae */ /* 0x008fe8000c1a1006 */
[----:B--2---:R-:W-:Y:S04]  /*198b0*/  LDGSTS.E [R0+0x2f280], desc[UR6][R188.64], !P0 ;  /* 0x2f280000bc007fae */ /* 0x004fe8000c1a1006 */
        /* <DEDUP_REMOVED lines=11> */
[----:B------:R-:W-:-:S02]  /*19970*/  VIADD R11, R21, 0xffffff78 ;  /* 0xffffff78150b7836 */ /* 0x000fc40000000000 */
[----:B------:R-:W-:Y:S01]  /*19980*/  VIADD R13, R20, 0xffffff7c ;  /* 0xffffff7c140d7836 */ /* 0x000fe20000000000 */
[----:B------:R-:W2:Y:S02]  /*19990*/  LDC R21, c[0x0][0x3a0] ;  /* 0x0000e800ff157b82 */ /* 0x000ea40000000800 */
[----:B------:R-:W-:Y:S02]  /*199a0*/  ISETP.GE.U32.AND P1, PT, R11, 0x7ffffef9, PT ;  /* 0x7ffffef90b00780c */ /* 0x000fe40003f26070 */
[----:B------:R-:W-:Y:S02]  /*199b0*/  ISETP.GE.U32.AND P0, PT, R13, 0x7ffffefd, PT ;  /* 0x7ffffefd0d00780c */ /* 0x000fe40003f06070 */
[----:B------:R-:W-:Y:S01]  /*199c0*/  IADD3 R11, PT, PT, R17, -0x8c, RZ ;  /* 0xffffff74110b7810 */ /* 0x000fe20007ffe0ff */
[----:B-1----:R-:W-:Y:S01]  /*199d0*/  VIADD R13, R18, 0xffffff70 ;  /* 0xffffff70120d7836 */ /* 0x002fe20000000000 */
[----:B------:R-:W1:Y:S02]  /*199e0*/  LDC R17, c[0x0][0x3a0] ;  /* 0x0000e800ff117b82 */ /* 0x000e640000000800 */
[----:B------:R-:W-:Y:S01]  /*199f0*/  ISETP.GE.U32.AND P2, PT, R11, 0x7ffffef5, PT ;  /* 0x7ffffef50b00780c */ /* 0x000fe20003f46070 */
[----:B------:R-:W-:Y:S05]  /*19a00*/  LDGSTS.E [R0+0x2fe00], desc[UR6][R110.64], !P4 ;  /* 0x2fe000006e007fae */ /* 0x000fea000e1a1006 */
[----:B------:R-:W1:Y:S01]  /*19a10*/  LDC R20, c[0x0][0x3a0] ;  /* 0x0000e800ff147b82 */ /* 0x000e620000000800 */
[----:B------:R-:W-:Y:S01]  /*19a20*/  LDGSTS.E [R0+0x2fe80], desc[UR6][R128.64], !P4 ;  /* 0x2fe8000080007fae */ /* 0x000fe2000e1a1006 */
[----:B------:R-:W-:-:S06]  /*19a30*/  ISETP.GE.U32.AND P4, PT, R13, 0x7ffffef1, PT ;  /* 0x7ffffef10d00780c */ /* 0x000fcc0003f86070 */
[----:B------:R-:W1:Y:S01]  /*19a40*/  LDC R18, c[0x0][0x3a0] ;  /* 0x0000e800ff127b82 */ /* 0x000e620000000800 */
[----:B------:R-:W4:Y:S04]  /*19a50*/  LDL.64 R110, [R1+0x2a8] ;  /* 0x0002a800016e7983 */ /* 0x000f280000100a00 */
[----:B------:R-:W-:Y:S04]  /*19a60*/  LDGSTS.E [R7+0x28300], desc[UR6][R130.64], !P0 ;  /* 0x2830000082077fae */ /* 0x000fe8000c1a1006 */
[----:B------:R-:W4:Y:S04]  /*19a70*/  LDL.64 R128, [R1+0x2a0] ;  /* 0x0002a00001807983 */ /* 0x000f280000100a00 */
        /* <DEDUP_REMOVED lines=14> */
[----:B------:R-:W4:Y:S01]  /*19b60*/  LDL.64 R8, [R1] ;  /* 0x0000000001087983 */ /* 0x000f220000100a00 */
        /* <DEDUP_REMOVED lines=8> */
[----:B------:R-:W-:Y:S01]  /*19bf0*/  VIADD R11, R14, 0xffffff60 ;  /* 0xffffff600e0b7836 */ /* 0x000fe20000000000 */
[----:B-1----:R-:W-:-:S04]  /*19c00*/  IADD3 R13, PT, PT, R17, -0xa4, RZ ;  /* 0xffffff5c110d7810 */ /* 0x002fc80007ffe0ff */
[----:B------:R-:W-:Y:S01]  /*19c10*/  ISETP.GE.U32.AND P4, PT, R11, 0x7ffffee1, PT ;  /* 0x7ffffee10b00780c */ /* 0x000fe20003f86070 */
[----:B------:R-:W-:Y:S01]  /*19c20*/  LDGSTS.E [R7+0x29300], desc[UR6][R66.64], !P0 ;  /* 0x2930000042077fae */ /* 0x000fe2000c1a1006 */
[----:B------:R-:W1:Y:S03]  /*19c30*/  LDC R14, c[0x0][0x3a0] ;  /* 0x0000e800ff0e7b82 */ /* 0x000e660000000800 */
[----:B------:R-:W-:Y:S01]  /*19c40*/  LDGSTS.E [R7+0x29380], desc[UR6][R108.64], !P0 ;  /* 0x293800006c077fae */ /* 0x000fe2000c1a1006 */
[----:B------:R-:W-:Y:S01]  /*19c50*/  ISETP.GE.U32.AND P0, PT, R13, 0x7ffffedd, PT ;  /* 0x7ffffedd0d00780c */ /* 0x000fe20003f06070 */
[----:B------:R-:W-:-:S03]  /*19c60*/  VIADD R11, R20, 0xffffff58 ;  /* 0xffffff58140b7836 */ /* 0x000fc60000000000 */
[----:B------:R-:W1:Y:S08]  /*19c70*/  LDC R16, c[0x0][0x3a0] ;  /* 0x0000e800ff107b82 */ /* 0x000e700000000800 */
[----:B------:R-:W1:Y:S01]  /*19c80*/  LDC R17, c[0x0][0x3a0] ;  /* 0x0000e800ff117b82 */ /* 0x000e620000000800 */
[----:B------:R-:W-:Y:S07]  /*19c90*/  LDGSTS.E [R7+0x29700], desc[UR6][R110.64], !P1 ;  /* 0x297000006e077fae */ /* 0x000fee000c9a1006 */
[----:B------:R-:W1:Y:S01]  /*19ca0*/  LDC R20, c[0x0][0x3a0] ;  /* 0x0000e800ff147b82 */ /* 0x000e620000000800 */
[----:B------:R-:W-:Y:S01]  /*19cb0*/  LDGSTS.E [R7+0x29780], desc[UR6][R128.64], !P1 ;  /* 0x2978000080077fae */ /* 0x000fe2000c9a1006 */
[----:B------:R-:W-:-:S03]  /*19cc0*/  ISETP.GE.U32.AND P1, PT, R11, 0x7ffffed9, PT ;  /* 0x7ffffed90b00780c */ /* 0x000fc60003f26070 */
[----:B------:R-:W4:Y:S04]  /*19cd0*/  LDL.64 R110, [R1+0x698] ;  /* 0x00069800016e7983 */ /* 0x000f280000100a00 */
[----:B------:R-:W-:Y:S01]  /*19ce0*/  LDGSTS.E [R7+0x29b00], desc[UR6][R130.64], !P2 ;  /* 0x29b0000082077fae */ /* 0x000fe2000d1a1006 */
[----:B------:R-:W-:Y:S01]  /*19cf0*/  VIADD R13, R18, 0xffffff54 ;  /* 0xffffff54120d7836 */ /* 0x000fe20000000000 */
[----:B------:R-:W-:Y:S01]  /*19d00*/  IADD3 R11, PT, PT, R19, -0xb0, RZ ;  /* 0xffffff50130b7810 */ /* 0x000fe20007ffe0ff */
[----:B------:R-:W1:Y:S01]  /*19d10*/  LDC R18, c[0x0][0x3a0] ;  /* 0x0000e800ff127b82 */ /* 0x000e620000000800 */
[----:B------:R-:W4:Y:S04]  /*19d20*/  LDL.64 R128, [R1+0x700] ;  /* 0x0007000001807983 */ /* 0x000f280000100a00 */
[----:B------:R-:W-:Y:S03]  /*19d30*/  LDGSTS.E [R7+0x29b80], desc[UR6][R172.64], !P2 ;  /* 0x29b80000ac077fae */ /* 0x000fe6000d1a1006 */
        /* <DEDUP_REMOVED lines=11> */
[----:B------:R-:W2:Y:S04]  /*19df0*/  LDL.64 R248, [R1+0x690] ;  /* 0x0006900001f87983 */ /* 0x000ea80000100a00 */
[----:B------:R-:W-:Y:S01]  /*19e00*/  LDGSTS.E [R7+0x2a780], desc[UR6][R8.64], !P1 ;  /* 0x2a78000008077fae */ /* 0x000fe2000c9a1006 */
[----:B------:R-:W-:-:S02]  /*19e10*/  ISETP.GE.U32.AND P4, PT, R11, 0x7ffffed1, PT ;  /* 0x7ffffed10b00780c */ /* 0x000fc40003f86070 */
[----:B------:R-:W-:Y:S01]  /*19e20*/  ISETP.GE.U32.AND P2, PT, R13, 0x7ffffed5, PT ;  /* 0x7ffffed50d00780c */ /* 0x000fe20003f46070 */
[----:B------:R-:W3:Y:S04]  /*19e30*/  LDL.64 R250, [R1+0x538] ;  /* 0x0005380001fa7983 */ /* 0x000ee80000100a00 */
[----:B------:R-:W4:Y:S01]  /*19e40*/  LDL.64 R8, [R1+0x6c8] ;  /* 0x0006c80001087983 */ /* 0x000f220000100a00 */
[----:B-1----:R-:W-:Y:S02]  /*19e50*/  VIADD R11, R14, 0xffffff4c ;  /* 0xffffff4c0e0b7836 */ /* 0x002fe40000000000 */
[----:B------:R-:W1:Y:S01]  /*19e60*/  LDC R14, c[0x0][0x3a0] ;  /* 0x0000e800ff0e7b82 */ /* 0x000e620000000800 */
[----:B------:R-:W-:-:S04]  /*19e70*/  VIADD R13, R15, 0xffffff48 ;  /* 0xffffff480f0d7836 */ /* 0x000fc80000000000 */
[----:B------:R-:W-:Y:S01]  /*19e80*/  LDGSTS.E [R7+0x2ab00], desc[UR6][R234.64], !P2 ;  /* 0x2ab00000ea077fae */ /* 0x000fe2000d1a1006 */
[----:B------:R-:W-:Y:S02]  /*19e90*/  ISETP.GE.U32.AND P0, PT, R11, 0x7ffffecd, PT ;  /* 0x7ffffecd0b00780c */ /* 0x000fe40003f06070 */
[----:B------:R-:W-:Y:S01]  /*19ea0*/  IADD3 R11, PT, PT, R16, -0xbc, RZ ;  /* 0xffffff44100b7810 */ /* 0x000fe20007ffe0ff */
[----:B------:R-:W-:Y:S01]  /*19eb0*/  LDGSTS.E [R7+0x2ab80], desc[UR6][R232.64], !P2 ;  /* 0x2ab80000e8077fae */ /* 0x000fe2000d1a1006 */
[----:B------:R-:W-:Y:S01]  /*19ec0*/  ISETP.GE.U32.AND P1, PT, R13, 0x7ffffec9, PT ;  /* 0x7ffffec90d00780c */ /* 0x000fe20003f26070 */
[----:B------:R-:W-:Y:S01]  /*19ed0*/  VIADD R13, R17, 0xffffff40 ;  /* 0xffffff40110d7836 */ /* 0x000fe20000000000 */
[----:B------:R-:W-:Y:S01]  /*19ee0*/  ISETP.GE.U32.AND P2, PT, R11, 0x7ffffec5, PT ;  /* 0x7ffffec50b00780c */ /* 0x000fe20003f46070 */
[----:B------:R-:W-:Y:S01]  /*19ef0*/  VIADD R11, R20, 0xffffff3c ;  /* 0xffffff3c140b7836 */ /* 0x000fe20000000000 */
[----:B------:R-:W-:Y:S01]  /*19f00*/  LDGSTS.E [R7+0x2af00], desc[UR6][R178.64], !P4 ;  /* 0x2af00000b2077fae */ /* 0x000fe2000e1a1006 */
[----:B------:R-:W1:Y:S03]  /*19f10*/  LDC R16, c[0x0][0x3a0] ;  /* 0x0000e800ff107b82 */ /* 0x000e660000000800 */
[----:B------:R-:W-:Y:S01]  /*19f20*/  LDGSTS.E [R7+0x2af80], desc[UR6][R176.64], !P4 ;  /* 0x2af80000b0077fae */ /* 0x000fe2000e1a1006 */
[----:B------:R-:W-:-:S03]  /*19f30*/  ISETP.GE.U32.AND P4, PT, R13, 0x7ffffec1, PT ;  /* 0x7ffffec10d00780c */ /* 0x000fc60003f86070 */
[----:B------:R-:W-:Y:S01]  /*19f40*/  LDGSTS.E [R7+0x2b300], desc[UR6][R162.64], !P0 ;  /* 0x2b300000a2077fae */ /* 0x000fe2000c1a1006 */
[----:B------:R-:W2:Y:S03]  /*19f50*/  LDC R15, c[0x0][0x3a0] ;  /* 0x0000e800ff0f7b82 */ /* 0x000ea60000000800 */
[----:B------:R-:W-:Y:S01]  /*19f60*/  LDGSTS.E [R7+0x2b380], desc[UR6][R160.64], !P0 ;  /* 0x2b380000a0077fae */ /* 0x000fe2000c1a1006 */
[----:B------:R-:W-:Y:S01]  /*19f70*/  ISETP.GE.U32.AND P0, PT, R11, 0x7ffffebd, PT ;  /* 0x7ffffebd0b00780c */ /* 0x000fe20003f06070 */
[----:B------:R-:W-:Y:S01]  /*19f80*/  VIADD R13, R18, 0xffffff34 ;  /* 0xffffff34120d7836 */ /* 0x000fe20000000000 */
[----:B-1----:R-:W-:Y:S01]  /*19f90*/  IADD3 R11, PT, PT, R14, -0xc8, RZ ;  /* 0xffffff380e0b7810 */ /* 0x002fe20007ffe0ff */
[----:B------:R-:W-:Y:S01]  /*19fa0*/  STL.64 [R1+0x1f98], R234 ;  /* 0x001f98ea01007387 */ /* 0x000fe20000100a00 */
[----:B------:R-:W1:Y:S03]  /*19fb0*/  LDC R14, c[0x0][0x3a0] ;  /* 0x0000e800ff0e7b82 */ /* 0x000e660000000800 */
[----:B------:R-:W-:Y:S04]  /*19fc0*/  STL.64 [R1+0x1fa0], R232 ;  /* 0x001fa0e801007387 */ /* 0x000fe80000100a00 */
[----:B------:R-:W-:Y:S01]  /*19fd0*/  STL.64 [R1+0x1fa8], R178 ;  /* 0x001fa8b201007387 */ /* 0x000fe20000100a00 */
[----:B------:R-:W1:Y:S03]  /*19fe0*/  LDC R20, c[0x0][0x3a0] ;  /* 0x0000e800ff147b82 */ /* 0x000e660000000800 */
[----:B------:R-:W-:Y:S04]  /*19ff0*/  LDGSTS.E [R7+0x2b700], desc[UR6][R114.64], !P1 ;  /* 0x2b70000072077fae */ /* 0x000fe8000c9a1006 */
[----:B------:R-:W-:Y:S01]  /*1a000*/  STL.64 [R1+0x1fb0], R176 ;  /* 0x001fb0b001007387 */ /* 0x000fe20000100a00 */
[----:B------:R-:W1:Y:S03]  /*1a010*/  LDC R18, c[0x0][0x3a0] ;  /* 0x0000e800ff127b82 */ /* 0x000e660000000800 */
[----:B------:R-:W-:Y:S01]  /*1a020*/  LDGSTS.E [R7+0x2b780], desc[UR6][R112.64], !P1 ;  /* 0x2b78000070077fae */ /* 0x000fe2000c9a1006 */
[----:B------:R-:W-:-:S03]  /*1a030*/  ISETP.GE.U32.AND P1, PT, R11, 0x7ffffeb9, PT ;  /* 0x7ffffeb90b00780c */ /* 0x000fc60003f26070 */
[----:B------:R-:W-:Y:S01]  /*1a040*/  STL.64 [R1+0x1fb8], R162 ;  /* 0x001fb8a201007387 */ /* 0x000fe20000100a00 */
[----:B------:R-:W1:Y:S03]  /*1a050*/  LDC R17, c[0x0][0x3a0] ;  /* 0x0000e800ff117b82 */ /* 0x000e660000000800 */
[----:B------:R-:W-:Y:S04]  /*1a060*/  LDGSTS.E [R7+0x2bb00], desc[UR6][R90.64], !P2 ;  /* 0x2bb000005a077fae */ /* 0x000fe8000d1a1006 */
[----:B------:R-:W-:Y:S04]  /*1a070*/  STL.64 [R1+0x1fc0], R160 ;  /* 0x001fc0a001007387 */ /* 0x000fe80000100a00 */
[----:B------:R-:W-:Y:S01]  /*1a080*/  LDGSTS.E [R7+0x2bb80], desc[UR6][R88.64], !P2 ;  /* 0x2bb8000058077fae */ /* 0x000fe2000d1a1006 */
[----:B------:R-:W-:-:S03]  /*1a090*/  ISETP.GE.U32.AND P2, PT, R13, 0x7ffffeb5, PT ;  /* 0x7ffffeb50d00780c */ /* 0x000fc60003f46070 */
[----:B------:R-:W-:Y:S04]  /*1a0a0*/  STL.64 [R1+0x1fc8], R114 ;  /* 0x001fc87201007387 */ /* 0x000fe80000100a00 */
[----:B------:R-:W-:Y:S04]  /*1a0b0*/  STL.64 [R1+0x1fd0], R112 ;  /* 0x001fd07001007387 */ /* 0x000fe80000100a00 */
[----:B------:R-:W-:Y:S04]  /*1a0c0*/  STL.64 [R1+0x1fd8], R90 ;  /* 0x001fd85a01007387 */ /* 0x000fe80000100a00 */
[----:B------:R1:W-:Y:S04]  /*1a0d0*/  LDGSTS.E [R7+0x2bf00], desc[UR6][R30.64], !P4 ;  /* 0x2bf000001e077fae */ /* 0x0003e8000e1a1006 */
[----:B------:R-:W-:Y:S04]  /*1a0e0*/  STL.64 [R1+0x1fe0], R88 ;  /* 0x001fe05801007387 */ /* 0x000fe80000100a00 */
[----:B------:R1:W-:Y:S04]  /*1a0f0*/  LDGSTS.E [R7+0x2bf80], desc[UR6][R28.64], !P4 ;  /* 0x2bf800001c077fae */ /* 0x0003e8000e1a1006 */
[----:B------:R-:W-:Y:S04]  /*1a100*/  STL.64 [R1+0x1fe8], R30 ;  /* 0x001fe81e01007387 */ /* 0x000fe80000100a00 */
[----:B------:R-:W-:Y:S04]  /*1a110*/  STL.64 [R1+0x1ff0], R28 ;  /* 0x001ff01c01007387 */ /* 0x000fe80000100a00 */
[----:B------:R-:W4:Y:S04]  /*1a120*/  LDL.64 R108, [R1+0x4e8] ;  /* 0x0004e800016c7983 */ /* 0x000f280000100a00 */
[----:B------:R-:W-:Y:S01]  /*1a130*/  LDGSTS.E [R7+0x2c300], desc[UR6][R110.64], !P0 ;  /* 0x2c3000006e077fae */ /* 0x000fe2000c1a1006 */
[----:B------:R-:W-:Y:S01]  /*1a140*/  VIADD R11, R19, 0xffffff30 ;  /* 0xffffff30130b7836 */ /* 0x000fe20000000000 */
[----:B------:R-:W-:Y:S01]  /*1a150*/  IADD3 R13, PT, PT, R16, -0xd4, RZ ;  /* 0xffffff2c100d7810 */ /* 0x000fe20007ffe0ff */
[----:B------:R-:W1:Y:S01]  /*1a160*/  LDC R19, c[0x0][0x3a0] ;  /* 0x0000e800ff137b82 */ /* 0x000e620000000800 */
[----:B------:R-:W4:Y:S04]  /*1a170*/  LDL.64 R110, [R1+0x3c8] ;  /* 0x0003c800016e7983 */ /* 0x000f280000100a00 */
[----:B--2---:R-:W-:Y:S01]  /*1a180*/  LDGSTS.E [R7+0x2c380], desc[UR6][R248.64], !P0 ;  /* 0x2c380000f8077fae */ /* 0x004fe2000c1a1006 */
[----:B------:R-:W-:-:S02]  /*1a190*/  ISETP.GE.U32.AND P4, PT, R11, 0x7ffffeb1, PT ;  /* 0x7ffffeb10b00780c */ /* 0x000fc40003f86070 */
[----:B------:R-:W2:Y:S01]  /*1a1a0*/  LDC R16, c[0x0][0x3a0] ;  /* 0x0000e800ff107b82 */ /* 0x000ea20000000800 */
[----:B------:R-:W-:Y:S04]  /*1a1b0*/  LDGSTS.E [R7+0x2c700], desc[UR6][R174.64], !P1 ;  /* 0x2c700000ae077fae */ /* 0x000fe8000c9a1006 */
[----:B---3--:R-:W-:Y:S04]  /*1a1c0*/  LDGSTS.E [R7+0x2c780], desc[UR6][R188.64], !P1 ;  /* 0x2c780000bc077fae */ /* 0x008fe8000c9a1006 */
[----:B------:R-:W3:Y:S04]  /*1a1d0*/  LDL.64 R248, [R1+0x4f8] ;  /* 0x0004f80001f87983 */ /* 0x000ee80000100a00 */
[----:B------:R-:W2:Y:S04]  /*1a1e0*/  LDL.64 R174, [R1+0x498] ;  /* 0x0004980001ae7983 */ /* 0x000ea80000100a00 */
[----:B------:R-:W2:Y:S04]  /*1a1f0*/  LDL.64 R188, [R1+0x488] ;  /* 0x0004880001bc7983 */ /* 0x000ea80000100a00 */
[----:B----4-:R-:W-:Y:S04]  /*1a200*/  LDGSTS.E [R7+0x2cb00], desc[UR6][R190.64], !P2 ;  /* 0x2cb00000be077fae */ /* 0x010fe8000d1a1006 */
[----:B------:R-:W-:Y:S01]  /*1a210*/  LDGSTS.E [R7+0x2cb80], desc[UR6][R8.64], !P2 ;  /* 0x2cb8000008077fae */ /* 0x000fe2000d1a1006 */
[----:B------:R-:W-:-:S03]  /*1a220*/  ISETP.GE.U32.AND P0, PT, R13, 0x7ffffead, PT ;  /* 0x7ffffead0d00780c */ /* 0x000fc60003f06070 */
[----:B------:R-:W-:Y:S04]  /*1a230*/  LDGSTS.E [R7+0x2cf00], desc[UR6][R128.64], !P4 ;  /* 0x2cf0000080077fae */ /* 0x000fe8000e1a1006 */
[----:B------:R-:W4:Y:S04]  /*1a240*/  LDL.64 R190, [R1+0x438] ;  /* 0x0004380001be7983 */ /* 0x000f280000100a00 */
[----:B------:R-:W4:Y:S04]  /*1a250*/  LDL.64 R8, [R1+0x428] ;  /* 0x0004280001087983 */ /* 0x000f280000100a00 */
[----:B------:R-:W-:Y:S01]  /*1a260*/  LDGSTS.E [R7+0x2cf80], desc[UR6][R130.64], !P4 ;  /* 0x2cf8000082077fae */ /* 0x000fe2000e1a1006 */
[----:B------:R-:W-:-:S03]  /*1a270*/  VIADD R11, R21, 0xffffff28 ;  /* 0xffffff28150b7836 */ /* 0x000fc60000000000 */
[----:B------:R-:W-:Y:S02]  /*1a280*/  LDGSTS.E [R7+0x2d300], desc[UR6][R250.64], !P0 ;  /* 0x2d300000fa077fae */ /* 0x000fe4000c1a1006 */
[----:B------:R-:W-:Y:S01]  /*1a290*/  ISETP.GE.U32.AND P1, PT, R11, 0x7ffffea9, PT ;  /* 0x7ffffea90b00780c */ /* 0x000fe20003f26070 */
[----:B------:R-:W-:Y:S01]  /*1a2a0*/  VIADD R11, R15, 0xffffff24 ;  /* 0xffffff240f0b7836 */ /* 0x000fe20000000000 */
[----:B-1----:R-:W-:Y:S01]  /*1a2b0*/  IADD3 R13, PT, PT, R14, -0xe0, RZ ;  /* 0xffffff200e0d7810 */ /* 0x002fe20007ffe0ff */
[----:B------:R-:W4:Y:S01]  /*1a2c0*/  LDL.64 R128, [R1+0x378] ;  /* 0x0003780001807983 */ /* 0x000f220000100a00 */
[----:B------:R-:W1:Y:S03]  /*1a2d0*/  LDC R15, c[0x0][0x3a0] ;  /* 0x0000e800ff0f7b82 */ /* 0x000e660000000800 */
[----:B------:R-:W4:Y:S04]  /*1a2e0*/  LDL.64 R130, [R1+0x368] ;  /* 0x0003680001827983 */ /* 0x000f280000100a00 */
[----:B------:R-:W4:Y:S01]  /*1a2f0*/  LDL.64 R250, [R1+0x3d8] ;  /* 0x0003d80001fa7983 */ /* 0x000f220000100a00 */
[----:B------:R-:W-:Y:S01]  /*1a300*/  ISETP.GE.U32.AND P2, PT, R11, 0x7ffffea5, PT ;  /* 0x7ffffea50b00780c */ /* 0x000fe20003f46070 */
[----:B------:R-:W1:Y:S01]  /*1a310*/  LDC R14, c[0x0][0x3a0] ;  /* 0x0000e800ff0e7b82 */ /* 0x000e620000000800 */
[----:B------:R-:W-:Y:S01]  /*1a320*/  ISETP.GE.U32.AND P4, PT, R13, 0x7ffffea1, PT ;  /* 0x7ffffea10d00780c */ /* 0x000fe20003f86070 */
[----:B------:R-:W-:Y:S04]  /*1a330*/  LDGSTS.E [R7+0x2d380], desc[UR6][R172.64], !P0 ;  /* 0x2d380000ac077fae */ /* 0x000fe8000c1a1006 */
[----:B------:R-:W4:Y:S04]  /*1a340*/  LDL.64 R172, [R1+0x808] ;  /* 0x0008080001ac7983 */ /* 0x000f280000100a00 */
[----:B---3--:R-:W-:Y:S04]  /*1a350*/  LDGSTS.E [R7+0x2d700], desc[UR6][R248.64], !P1 ;  /* 0x2d700000f8077fae */ /* 0x008fe8000c9a1006 */
[----:B------:R-:W-:Y:S04]  /*1a360*/  LDGSTS.E [R7+0x2d780], desc[UR6][R108.64], !P1 ;  /* 0x2d7800006c077fae */ /* 0x000fe8000c9a1006 */
[----:B--2---:R-:W-:Y:S04]  /*1a370*/  LDGSTS.E [R7+0x2db00], desc[UR6][R174.64], !P2 ;  /* 0x2db00000ae077fae */ /* 0x004fe8000d1a1006 */
[----:B------:R-:W2:Y:S04]  /*1a380*/  LDL.64 R248, [R1+0x810] ;  /* 0x0008100001f87983 */ /* 0x000ea80000100a00 */
[----:B------:R-:W-:Y:S04]  /*1a390*/  LDGSTS.E [R7+0x2db80], desc[UR6][R188.64], !P2 ;  /* 0x2db80000bc077fae */ /* 0x000fe8000d1a1006 */
[----:B------:R-:W3:Y:S04]  /*1a3a0*/  LDL.64 R174, [R1+0x848] ;  /* 0x0008480001ae7983 */ /* 0x000ee80000100a00 */
[----:B----4-:R-:W-:Y:S04]  /*1a3b0*/  LDGSTS.E [R7+0x2df00], desc[UR6][R190.64], !P4 ;  /* 0x2df00000be077fae */ /* 0x010fe8000e1a1006 */
[----:B------:R-:W4:Y:S04]  /*1a3c0*/  LDL.64 R188, [R1+0x850] ;  /* 0x0008500001bc7983 */ /* 0x000f280000100a00 */
[----:B------:R-:W-:Y:S04]  /*1a3d0*/  LDGSTS.E [R7+0x2df80], desc[UR6][R8.64], !P4 ;  /* 0x2df8000008077fae */ /* 0x000fe8000e1a1006 */
[----:B------:R-:W4:Y:S04]  /*1a3e0*/  LDL.64 R190, [R1+0x888] ;  /* 0x0008880001be7983 */ /* 0x000f280000100a00 */
[----:B------:R-:W4:Y:S01]  /*1a3f0*/  LDL.64 R8, [R1+0x890] ;  /* 0x0008900001087983 */ /* 0x000f220000100a00 */
[----:B------:R-:W-:-:S05]  /*1a400*/  VIADD R11, R20, 0xffffff1c ;  /* 0xffffff1c140b7836 */ /* 0x000fca0000000000 */
[----:B------:R-:W-:Y:S01]  /*1a410*/  ISETP.GE.U32.AND P0, PT, R11, 0x7ffffe9d, PT ;  /* 0x7ffffe9d0b00780c */ /* 0x000fe20003f06070 */
[----:B------:R-:W-:Y:S01]  /*1a420*/  VIADD R13, R18, 0xffffff18 ;  /* 0xffffff18120d7836 */ /* 0x000fe20000000000 */
[----:B------:R-:W-:-:S04]  /*1a430*/  IADD3 R11, PT, PT, R19, -0xec, RZ ;  /* 0xffffff14130b7810 */ /* 0x000fc80007ffe0ff */
[----:B------:R-:W-:Y:S01]  /*1a440*/  ISETP.GE.U32.AND P1, PT, R13, 0x7ffffe99, PT ;  /* 0x7ffffe990d00780c */ /* 0x000fe20003f26070 */
[----:B------:R-:W-:-:S06]  /*1a450*/  VIADD R13, R16, 0xffffff10 ;  /* 0xffffff10100d7836 */ /* 0x000fcc0000000000 */
[----:B------:R-:W-:Y:S01]  /*1a460*/  LDGSTS.E [R7+0x2e300], desc[UR6][R250.64], !P0 ;  /* 0x2e300000fa077fae */ /* 0x000fe2000c1a1006 */
[----:B------:R-:W-:Y:S02]  /*1a470*/  ISETP.GE.U32.AND P2, PT, R11, 0x7ffffe95, PT ;  /* 0x7ffffe950b00780c */ /* 0x000fe40003f46070 */
[----:B------:R-:W-:Y:S01]  /*1a480*/  SEL R11, RZ, 0x4, P3 ;  /* 0x00000004ff0b7807 */ /* 0x000fe20001800000 */
[----:B------:R-:W-:Y:S04]  /*1a490*/  LDGSTS.E [R7+0x2e380], desc[UR6][R110.64], !P0 ;  /* 0x2e3800006e077fae */ /* 0x000fe8000c1a1006 */
[----:B------:R-:W4:Y:S01]  /*1a4a0*/  LDL.64 R250, [R1+0x8c8] ;  /* 0x0008c80001fa7983 */ /* 0x000f220000100a00 */
[----:B------:R-:W-:Y:S01]  /*1a4b0*/  ISETP.GE.U32.AND P3, PT, R13, 0x7ffffe91, PT ;  /* 0x7ffffe910d00780c */ /* 0x000fe20003f66070 */
[----:B------:R-:W-:Y:S01]  /*1a4c0*/  VIADD R13, R17, 0xffffff0c ;  /* 0xffffff0c110d7836 */ /* 0x000fe20000000000 */
[----:B------:R-:W-:Y:S01]  /*1a4d0*/  PLOP3.LUT P4, PT, PT, PT, UP0, 0x80, 0x8 ;  /* 0x000000000008781c */ /* 0x000fe20003f8f008 */
[----:B------:R-:W-:Y:S03]  /*1a4e0*/  LDGSTS.E [R7+0x2e700], desc[UR6][R128.64], !P1 ;  /* 0x2e70000080077fae */ /* 0x000fe6000c9a1006 */
[----:B------:R-:W-:Y:S01]  /*1a4f0*/  SEL R10, R10, RZ, P4 ;  /* 0x000000ff0a0a7207 */ /* 0x000fe20002000000 */
[----:B------:R-:W-:Y:S01]  /*1a500*/  LDGSTS.E [R7+0x2e780], desc[UR6][R130.64], !P1 ;  /* 0x2e78000082077fae */ /* 0x000fe2000c9a1006 */
[----:B------:R-:W-:-:S03]  /*1a510*/  ISETP.GE.U32.AND P4, PT, R13, 0x7ffffe8d, PT ;  /* 0x7ffffe8d0d00780c */ /* 0x000fc60003f86070 */
[----:B------:R-:W-:Y:S04]  /*1a520*/  LDGSTS.E [R7+0x2eb00], desc[UR6][R172.64], !P2 ;  /* 0x2eb00000ac077fae */ /* 0x000fe8000d1a1006 */
[----:B--2---:R-:W-:Y:S04]  /*1a530*/  LDGSTS.E [R7+0x2eb80], desc[UR6][R248.64], !P2 ;  /* 0x2eb80000f8077fae */ /* 0x004fe8000d1a1006 */
[----:B---3--:R-:W-:Y:S04]  /*1a540*/  LDGSTS.E [R7+0x2ef00], desc[UR6][R174.64], !P3 ;  /* 0x2ef00000ae077fae */ /* 0x008fe8000d9a1006 */
[----:B------:R-:W2:Y:S04]  /*1a550*/  LDL.64 R248, [R1+0x8d0] ;  /* 0x0008d00001f87983 */ /* 0x000ea80000100a00 */
[----:B------:R3:W-:Y:S04]  /*1a560*/  STL [R1+0x1ff8], R12 ;  /* 0x001ff80c01007387 */ /* 0x0007e80000100800 */
[----:B------:R-:W3:Y:S04]  /*1a570*/  LDL.LU.64 R2, [R1+0xa98] ;  /* 0x000a980001027983 */ /* 0x000ee80000300a00 */
[----:B------:R-:W3:Y:S04]  /*1a580*/  LDL.LU.64 R60, [R1+0xaa0] ;  /* 0x000aa000013c7983 */ /* 0x000ee80000300a00 */
[----:B------:R-:W3:Y:S04]  /*1a590*/  LDL.LU.64 R62, [R1+0xa90] ;  /* 0x000a9000013e7983 */ /* 0x000ee80000300a00 */
[----:B----4-:R-:W-:Y:S04]  /*1a5a0*/  LDGSTS.E [R7+0x2ef80], desc[UR6][R188.64], !P3 ;  /* 0x2ef80000bc077fae */ /* 0x010fe8000d9a1006 */
[----:B------:R-:W-:Y:S04]  /*1a5b0*/  LDGSTS.E [R7+0x2f300], desc[UR6][R190.64], !P4 ;  /* 0x2f300000be077fae */ /* 0x000fe8000e1a1006 */
[----:B------:R4:W-:Y:S04]  /*1a5c0*/  LDGSTS.E [R7+0x2f380], desc[UR6][R8.64], !P4 ;  /* 0x2f38000008077fae */ /* 0x0009e8000e1a1006 */
[----:B------:R-:W4:Y:S04]  /*1a5d0*/  LDL.LU.64 R104, [R1+0xa88] ;  /* 0x000a880001687983 */ /* 0x000f280000300a00 */
[----:B------:R-:W4:Y:S04]  /*1a5e0*/  LDL.LU.64 R8, [R1+0xaa8] ;  /* 0x000aa80001087983 */ /* 0x000f280000300a00 */
[----:B------:R-:W4:Y:S04]  /*1a5f0*/  LDL.LU.64 R106, [R1+0xab0] ;  /* 0x000ab000016a7983 */ /* 0x000f280000300a00 */
[----:B------:R-:W4:Y:S01]  /*1a600*/  LDL.LU.64 R124, [R1+0xa80] ;  /* 0x000a8000017c7983 */ /* 0x000f220000300a00 */
[----:B-1----:R-:W-:-:S03]  /*1a610*/  IADD3 R13, PT, PT, R15, -0xf8, RZ ;  /* 0xffffff080f0d7810 */ /* 0x002fc60007ffe0ff */
[----:B------:R-:W4:Y:S04]  /*1a620*/  LDL.LU.64 R126, [R1+0xa78] ;  /* 0x000a7800017e7983 */ /* 0x000f280000300a00 */
[----:B------:R-:W4:Y:S01]  /*1a630*/  LDL.LU.64 R168, [R1+0xab8] ;  /* 0x000ab80001a87983 */ /* 0x000f220000300a00 */
[----:B------:R-:W-:-:S03]  /*1a640*/  ISETP.GE.U32.AND P2, PT, R13, 0x7ffffe89, PT ;  /* 0x7ffffe890d00780c */ /* 0x000fc60003f46070 */
        /* <DEDUP_REMOVED lines=8> */
[----:B------:R-:W-:Y:S01]  /*1a6d0*/  LDGSTS.E [R7+0x2f700], desc[UR6][R250.64], !P2 ;  /* 0x2f700000fa077fae */ /* 0x000fe2000d1a1006 */
[----:B------:R-:W-:-:S02]  /*1a6e0*/  PLOP3.LUT P0, PT, PT, PT, UP0, 0x80, 0x8 ;  /* 0x000000000008781c */ /* 0x000fc40003f0f008 */
[----:B------:R-:W-:Y:S02]  /*1a6f0*/  ISETP.NE.U32.AND P1, PT, R10, RZ, PT ;  /* 0x000000ff0a00720c */ /* 0x000fe40003f25070 */
[----:B------:R-:W-:Y:S01]  /*1a700*/  SEL R10, R11, RZ, P0 ;  /* 0x000000ff0b0a7207 */ /* 0x000fe20000000000 */
[----:B------:R-:W4:Y:S04]  /*1a710*/  LDL.LU.64 R250, [R1+0xa58] ;  /* 0x000a580001fa7983 */ /* 0x000f280000300a00 */
[----:B------:R-:W4:Y:S04]  /*1a720*/  LDL.LU.64 R66, [R1+0xae8] ;  /* 0x000ae80001427983 */ /* 0x000f280000300a00 */
[----:B------:R-:W4:Y:S01]  /*1a730*/  LDL.LU.64 R108, [R1+0xaf0] ;  /* 0x000af000016c7983 */ /* 0x000f220000300a00 */
[----:B------:R-:W-:-:S03]  /*1a740*/  ISETP.NE.U32.AND P0, PT, R10, RZ, PT ;  /* 0x000000ff0a00720c */ /* 0x000fc60003f05070 */
[----:B------:R-:W4:Y:S01]  /*1a750*/  LDL.LU.64 R110, [R1+0xa50] ;  /* 0x000a5000016e7983 */ /* 0x000f220000300a00 */
[----:B------:R-:W-:-:S03]  /*1a760*/  USHF.L.U32 UR11, UR11, 0x7, URZ ;  /* 0x000000070b0b7899 */ /* 0x000fc600080006ff */
[----:B------:R-:W4:Y:S01]  /*1a770*/  LDL.LU.64 R128, [R1+0xa48] ;  /* 0x000a480001807983 */ /* 0x000f220000300a00 */
[----:B------:R-:W-:-:S03]  /*1a780*/  VIADD R10, R14, 0xffffff04 ;  /* 0xffffff040e0a7836 */ /* 0x000fc60000000000 */
[----:B------:R-:W4:Y:S04]  /*1a790*/  LDL.LU.64 R130, [R1+0xaf8] ;  /* 0x000af80001827983 */ /* 0x000f280000300a00 */
[----:B------:R-:W4:Y:S01]  /*1a7a0*/  LDL.LU.64 R172, [R1+0xb00] ;  /* 0x000b000001ac7983 */ /* 0x000f220000300a00 */
[----:B------:R-:W-:-:S03]  /*1a7b0*/  ISETP.GE.U32.AND P3, PT, R10, 0x7ffffe85, PT ;  /* 0x7ffffe850a00780c */ /* 0x000fc60003f66070 */
[----:B------:R-:W4:Y:S01]  /*1a7c0*/  LDL.LU.64 R174, [R1+0xa40] ;  /* 0x000a400001ae7983 */ /* 0x000f220000300a00 */
[----:B------:R-:W-:-:S03]  /*1a7d0*/  IMAD.U32 R10, RZ, RZ, UR11 ;  /* 0x0000000bff0a7e24 */ /* 0x000fc6000f8e00ff */
[----:B------:R-:W4:Y:S04]  /*1a7e0*/  LDL.LU.64 R188, [R1+0xa38] ;  /* 0x000a380001bc7983 */ /* 0x000f280000300a00 */
[----:B------:R-:W4:Y:S04]  /*1a7f0*/  LDL.LU.64 R190, [R1+0xb08] ;  /* 0x000b080001be7983 */ /* 0x000f280000300a00 */
[----:B--2---:R1:W-:Y:S01]  /*1a800*/  LDGSTS.E [R7+0x2f780], desc[UR6][R248.64], !P2 ;  /* 0x2f780000f8077fae */ /* 0x0043e2000d1a1006 */
[----:B---3--:R-:W-:-:S03]  /*1a810*/  IMAD.WIDE R12, R10, 0x4, R2 ;  /* 0x000000040a0c7825 */ /* 0x008fc600078e0202 */
[----:B------:R-:W2:Y:S01]  /*1a820*/  LDL.LU.64 R248, [R1+0xb10] ;  /* 0x000b100001f87983 */ /* 0x000ea20000300a00 */
[----:B------:R-:W-:-:S04]  /*1a830*/  IMAD.WIDE R2, R10, 0x4, R60 ;  /* 0x000000040a027825 */ /* 0x000fc800078e023c */
[C---:B------:R-:W-:Y:S01]  /*1a840*/  IMAD.WIDE R14, R10.reuse, 0x4, R62 ;  /* 0x000000040a0e7825 */ /* 0x040fe200078e023e */
[----:B------:R-:W-:Y:S04]  /*1a850*/  STL.64 [R1+0xa98], R12 ;  /* 0x000a980c01007387 */ /* 0x000fe80000100a00 */
[----:B------:R4:W-:Y:S04]  /*1a860*/  STL.64 [R1+0xaa0], R2 ;  /* 0x000aa00201007387 */ /* 0x0009e80000100a00 */
[----:B------:R3:W-:Y:S01]  /*1a870*/  STL.64 [R1+0xa90], R14 ;  /* 0x000a900e01007387 */ /* 0x0007e20000100a00 */
[----:B----4-:R-:W-:-:S03]  /*1a880*/  IMAD.WIDE R2, R10, 0x4, R8 ;  /* 0x000000040a027825 */ /* 0x010fc600078e0208 */
[----:B------:R-:W4:Y:S01]  /*1a890*/  LDL.LU.64 R8, [R1+0xb38] ;  /* 0x000b380001087983 */ /* 0x000f220000300a00 */
[----:B------:R-:W-:-:S05]  /*1a8a0*/  IMAD.WIDE R12, R10, 0x4, R104 ;  /* 0x000000040a0c7825 */ /* 0x000fca00078e0268 */
[----:B------:R1:W-:Y:S01]  /*1a8b0*/  STL.64 [R1+0xa88], R12 ;  /* 0x000a880c01007387 */ /* 0x0003e20000100a00 */
[----:B---3--:R-:W-:-:S03]  /*1a8c0*/  IMAD.WIDE R14, R10, 0x4, R124 ;  /* 0x000000040a0e7825 */ /* 0x008fc600078e027c */
[----:B------:R3:W-:Y:S01]  /*1a8d0*/  STL.64 [R1+0xaa8], R2 ;  /* 0x000aa80201007387 */ /* 0x0007e20000100a00 */
[----:B-1----:R-:W-:-:S04]  /*1a8e0*/  IMAD.WIDE R12, R10, 0x4, R106 ;  /* 0x000000040a0c7825 */ /* 0x002fc800078e026a */
[C---:B---3--:R-:W-:Y:S01]  /*1a8f0*/  IMAD.WIDE R2, R10.reuse, 0x4, R126 ;  /* 0x000000040a027825 */ /* 0x048fe200078e027e */
[----:B------:R1:W-:Y:S04]  /*1a900*/  STL.64 [R1+0xab0], R12 ;  /* 0x000ab00c01007387 */ /* 0x0003e80000100a00 */
        /* <DEDUP_REMOVED lines=18> */
[----:B------:R3:W-:Y:S03]  /*1aa30*/  STL.64 [R1+0xae0], R14 ;  /* 0x000ae00e01007387 */ /* 0x0007e60000100a00 */
[C---:B-1----:R-:W-:Y:S02]  /*1aa40*/  IMAD.WIDE R12, R10.reuse, 0x4, R250 ;  /* 0x000000040a0c7825 */ /* 0x042fe400078e02fa */
[----:B------:R-:W4:Y:S04]  /*1aa50*/  LDL.LU.64 R250, [R1+0xb40] ;  /* 0x000b400001fa7983 */ /* 0x000f280000300a00 */
        /* <DEDUP_REMOVED lines=18> */
[----:B------:R-:W-:Y:S03]  /*1ab80*/  STL.64 [R1+0xa38], R14 ;  /* 0x000a380e01007387 */ /* 0x000fe60000100a00 */
[C---:B------:R-:W-:Y:S01]  /*1ab90*/  IMAD.WIDE R224, R10.reuse, 0x4, R224 ;  /* 0x000000040ae07825 */ /* 0x040fe200078e02e0 */
[----:B------:R-:W-:Y:S03]  /*1aba0*/  STL.64 [R1+0xb08], R12 ;  /* 0x000b080c01007387 */ /* 0x000fe60000100a00 */
[----:B--2---:R-:W-:-:S05]  /*1abb0*/  IMAD.WIDE R2, R10, 0x4, R248 ;  /* 0x000000040a027825 */ /* 0x004fca00078e02f8 */
[----:B------:R4:W-:Y:S04]  /*1abc0*/  STL.64 [R1+0xb10], R2 ;  /* 0x000b100201007387 */ /* 0x0009e80000100a00 */
[----:B------:R-:W-:Y:S04]  /*1abd0*/  STL.64 [R1+0xb18], R224 ;  /* 0x000b18e001007387 */ /* 0x000fe80000100a00 */
[----:B------:R-:W-:Y:S04]  /*1abe0*/  STL.64 [R1+0x2000], R224 ;  /* 0x002000e001007387 */ /* 0x000fe80000100a00 */
[----:B------:R-:W2:Y:S04]  /*1abf0*/  LDL.LU.64 R62, [R1+0xa20] ;  /* 0x000a2000013e7983 */ /* 0x000ea80000300a00 */
[----:B------:R-:W3:Y:S01]  /*1ac00*/  LDL.LU.64 R104, [R1+0xa18] ;  /* 0x000a180001687983 */ /* 0x000ee20000300a00 */
[----:B----4-:R-:W-:-:S05]  /*1ac10*/  IMAD.WIDE R2, R10, 0x4, R8 ;  /* 0x000000040a027825 */ /* 0x010fca00078e0208 */
        /* <DEDUP_REMOVED lines=9> */
[----:B------:R-:W4:Y:S01]  /*1acb0*/  LDL.LU.64 R8, [R1+0x9f8] ;  /* 0x0009f80001087983 */ /* 0x000f220000300a00 */
[----:B------:R-:W-:-:S05]  /*1acc0*/  IMAD.WIDE R222, R10, 0x4, R222 ;  /* 0x000000040ade7825 */ /* 0x000fca00078e02de */
[----:B------:R-:W-:Y:S04]  /*1acd0*/  STL.64 [R1+0xb20], R222 ;  /* 0x000b20de01007387 */ /* 0x000fe80000100a00 */
[----:B------:R-:W-:Y:S04]  /*1ace0*/  STL.64 [R1+0x2008], R222 ;  /* 0x002008de01007387 */ /* 0x000fe80000100a00 */
[----:B------:R-:W4:Y:S04]  /*1acf0*/  LDL.LU.64 R242, [R1+0x9f0] ;  /* 0x0009f00001f27983 */ /* 0x000f280000300a00 */
[----:B------:R-:W4:Y:S01]  /*1ad00*/  LDL.LU.64 R24, [R1+0xba8] ;  /* 0x000ba80001187983 */ /* 0x000f220000300a00 */
[----:B------:R-:W-:-:S04]  /*1ad10*/  IMAD.WIDE R220, R10, 0x4, R220 ;  /* 0x000000040adc7825 */ /* 0x000fc800078e02dc */
[----:B------:R-:W-:-:S04]  /*1ad20*/  IMAD.WIDE R218, R10, 0x4, R218 ;  /* 0x000000040ada7825 */ /* 0x000fc800078e02da */
[----:B-1----:R-:W-:-:S05]  /*1ad30*/  IMAD.WIDE R2, R10, 0x4, R250 ;  /* 0x000000040a027825 */ /* 0x002fca00078e02fa */
        /* <DEDUP_REMOVED lines=14> */
[----:B------:R-:W-:Y:S04]  /*1ae20*/  STL.64 [R1+0xb28], R220 ;  /* 0x000b28dc01007387 */ /* 0x000fe80000100a00 */
[----:B------:R-:W-:Y:S04]  /*1ae30*/  STL.64 [R1+0x2010], R220 ;  /* 0x002010dc01007387 */ /* 0x000fe80000100a00 */
[----:B------:R-:W-:Y:S04]  /*1ae40*/  STL.64 [R1+0xb30], R218 ;  /* 0x000b30da01007387 */ /* 0x000fe80000100a00 */
[----:B------:R-:W-:Y:S01]  /*1ae50*/  STL.64 [R1+0x2018], R218 ;  /* 0x002018da01007387 */ /* 0x000fe20000100a00 */
[----:B--2---:R-:W-:-:S05]  /*1ae60*/  IMAD.WIDE R2, R10, 0x4, R62 ;  /* 0x000000040a027825 */ /* 0x004fca00078e023e */
[----:B------:R3:W-:Y:S02]  /*1ae70*/  STL.64 [R1+0xb48], R2 ;  /* 0x000b480201007387 */ /* 0x0007e40000100a00 */
[----:B---3--:R-:W-:-:S04]  /*1ae80*/  IMAD.WIDE R2, R10, 0x4, R104 ;  /* 0x000000040a027825 */ /* 0x008fc800078e0268 */
[C---:B----4-:R-:W-:Y:S01]  /*1ae90*/  IMAD.WIDE R14, R10.reuse, 0x4, R106 ;  /* 0x000000040a0e7825 */ /* 0x050fe200078e026a */
[----:B------:R1:W-:Y:S03]  /*1aea0*/  STL.64 [R1+0xb50], R2 ;  /* 0x000b500201007387 */ /* 0x0003e60000100a00 */
[C---:B------:R-:W-:Y:S01]  /*1aeb0*/  IMAD.WIDE R12, R10.reuse, 0x4, R124 ;  /* 0x000000040a0c7825 */ /* 0x040fe200078e027c */
[----:B------:R2:W-:Y:S04]  /*1aec0*/  STL.64 [R1+0xb58], R14 ;  /* 0x000b580e01007387 */ /* 0x0005e80000100a00 */
[----:B------:R3:W-:Y:S01]  /*1aed0*/  STL.64 [R1+0xb60], R12 ;  /* 0x000b600c01007387 */ /* 0x0007e20000100a00 */
[----:B-1----:R-:W-:-:S04]  /*1aee0*/  IMAD.WIDE R2, R10, 0x4, R126 ;  /* 0x000000040a027825 */ /* 0x002fc800078e027e */
[C---:B--2---:R-:W-:Y:S01]  /*1aef0*/  IMAD.WIDE R14, R10.reuse, 0x4, R168 ;  /* 0x000000040a0e7825 */ /* 0x044fe200078e02a8 */
[----:B------:R1:W-:Y:S03]  /*1af00*/  STL.64 [R1+0xb68], R2 ;  /* 0x000b680201007387 */ /* 0x0003e60000100a00 */
[C---:B---3--:R-:W-:Y:S01]  /*1af10*/  IMAD.WIDE R12, R10.reuse, 0x4, R170 ;  /* 0x000000040a0c7825 */ /* 0x048fe200078e02aa */
[----:B------:R2:W-:Y:S04]  /*1af20*/  STL.64 [R1+0xb70], R14 ;  /* 0x000b700e01007387 */ /* 0x0005e80000100a00 */
[----:B------:R-:W-:Y:S01]  /*1af30*/  STL.64 [R1+0xb78], R12 ;  /* 0x000b780c01007387 */ /* 0x000fe20000100a00 */
[----:B-1----:R-:W-:-:S04]  /*1af40*/  IMAD.WIDE R2, R10, 0x4, R184 ;  /* 0x000000040a027825 */ /* 0x002fc800078e02b8 */
[C---:B--2---:R-:W-:Y:S01]  /*1af50*/  IMAD.WIDE R14, R10.reuse, 0x4, R186 ;  /* 0x000000040a0e7825 */ /* 0x044fe200078e02ba */
[----:B------:R1:W-:Y:S04]  /*1af60*/  STL.64 [R1+0xb80], R2 ;  /* 0x000b800201007387 */ /* 0x0003e80000100a00 */
[----:B------:R-:W-:Y:S01]  /*1af70*/  STL.64 [R1+0xb88], R14 ;  /* 0x000b880e01007387 */ /* 0x000fe20000100a00 */
[----:B-1----:R-:W-:-:S03]  /*1af80*/  IMAD.WIDE R2, R10, 0x4, R8 ;  /* 0x000000040a027825 */ /* 0x002fc600078e0208 */
[----:B------:R-:W2:Y:S01]  /*1af90*/  LDL.LU.64 R8, [R1+0x990] ;  /* 0x0009900001087983 */ /* 0x000ea20000300a00 */
[----:B------:R-:W-:-:S05]  /*1afa0*/  IMAD.WIDE R12, R10, 0x4, R240 ;  /* 0x000000040a0c7825 */ /* 0x000fca00078e02f0 */
[----:B------:R1:W-:Y:S04]  /*1afb0*/  STL.64 [R1+0xb90], R12 ;  /* 0x000b900c01007387 */ /* 0x0003e80000100a00 */
[----:B------:R3:W-:Y:S01]  /*1afc0*/  STL.64 [R1+0xb98], R2 ;  /* 0x000b980201007387 */ /* 0x0007e20000100a00 */
[----:B-1----:R-:W-:-:S04]  /*1afd0*/  IMAD.WIDE R12, R10, 0x4, R242 ;  /* 0x000000040a0c7825 */ /* 0x002fc800078e02f2 */
[C---:B---3--:R-:W-:Y:S01]  /*1afe0*/  IMAD.WIDE R2, R10.reuse, 0x4, R24 ;  /* 0x000000040a027825 */ /* 0x048fe200078e0218 */
[----:B------:R1:W-:Y:S04]  /*1aff0*/  STL.64 [R1+0xba0], R12 ;  /* 0x000ba00c01007387 */ /* 0x0003e80000100a00 */
[----:B------:R3:W-:Y:S01]  /*1b000*/  STL.64 [R1+0xba8], R2 ;  /* 0x000ba80201007387 */ /* 0x0007e20000100a00 */
[----:B------:R-:W-:-:S04]  /*1b010*/  IMAD.WIDE R14, R10, 0x4, R26 ;  /* 0x000000040a0e7825 */ /* 0x000fc800078e021a */
[C---:B-1----:R-:W-:Y:S01]  /*1b020*/  IMAD.WIDE R12, R10.reuse, 0x4, R64 ;  /* 0x000000040a0c7825 */ /* 0x042fe200078e0240 */
[----:B------:R1:W-:Y:S03]  /*1b030*/  STL.64 [R1+0xbb0], R14 ;  /* 0x000bb00e01007387 */ /* 0x0003e60000100a00 */
[C---:B---3--:R-:W-:Y:S01]  /*1b040*/  IMAD.WIDE R2, R10.reuse, 0x4, R66 ;  /* 0x000000040a027825 */ /* 0x048fe200078e0242 */
[----:B------:R3:W-:Y:S04]  /*1b050*/  STL.64 [R1+0xbb8], R12 ;  /* 0x000bb80c01007387 */ /* 0x0007e80000100a00 */
[----:B------:R4:W-:Y:S01]  /*1b060*/  STL.64 [R1+0xbc0], R2 ;  /* 0x000bc00201007387 */ /* 0x0009e20000100a00 */
[----:B-1----:R-:W-:-:S04]  /*1b070*/  IMAD.WIDE R14, R10, 0x4, R108 ;  /* 0x000000040a0e7825 */ /* 0x002fc800078e026c */
[C---:B---3--:R-:W-:Y:S01]  /*1b080*/  IMAD.WIDE R12, R10.reuse, 0x4, R110 ;  /* 0x000000040a0c7825 */ /* 0x048fe200078e026e */
[----:B------:R1:W-:Y:S03]  /*1b090*/  STL.64 [R1+0xbc8], R14 ;  /* 0x000bc80e01007387 */ /* 0x0003e60000100a00 */
[C---:B----4-:R-:W-:Y:S01]  /*1b0a0*/  IMAD.WIDE R2, R10.reuse, 0x4, R128 ;  /* 0x000000040a027825 */ /* 0x050fe200078e0280 */
[----:B------:R3:W-:Y:S04]  /*1b0b0*/  STL.64 [R1+0xbd0], R12 ;  /* 0x000bd00c01007387 */ /* 0x0007e80000100a00 */
[----:B------:R4:W-:Y:S01]  /*1b0c0*/  STL.64 [R1+0xbd8], R2 ;  /* 0x000bd80201007387 */ /* 0x0009e20000100a00 */
[----:B-1----:R-:W-:-:S04]  /*1b0d0*/  IMAD.WIDE R14, R10, 0x4, R130 ;  /* 0x000000040a0e7825 */ /* 0x002fc800078e0282 */
[C---:B---3--:R-:W-:Y:S01]  /*1b0e0*/  IMAD.WIDE R12, R10.reuse, 0x4, R172 ;  /* 0x000000040a0c7825 */ /* 0x048fe200078e02ac */
[----:B------:R-:W-:Y:S03]  /*1b0f0*/  STL.64 [R1+0xbe0], R14 ;  /* 0x000be00e01007387 */ /* 0x000fe60000100a00 */
[C---:B----4-:R-:W-:Y:S01]  /*1b100*/  IMAD.WIDE R2, R10.reuse, 0x4, R174 ;  /* 0x000000040a027825 */ /* 0x050fe200078e02ae */
[----:B------:R1:W-:Y:S03]  /*1b110*/  STL.64 [R1+0xbe8], R12 ;  /* 0x000be80c01007387 */ /* 0x0003e60000100a00 */
[C---:B------:R-:W-:Y:S01]  /*1b120*/  IMAD.WIDE R222, R10.reuse, 0x4, R250 ;  /* 0x000000040ade7825 */ /* 0x040fe200078e02fa */
[----:B------:R2:W-:Y:S04]  /*1b130*/  STL.64 [R1+0xbf0], R2 ;  /* 0x000bf00201007387 */ /* 0x0005e80000100a00 */
[----:B------:R-:W3:Y:S01]  /*1b140*/  LDL.LU.64 R250, [R1+0x988] ;  /* 0x0009880001fa7983 */ /* 0x000ee20000300a00 */
[----:B------:R-:W-:-:S04]  /*1b150*/  IMAD.WIDE R220, R10, 0x4, R188 ;  /* 0x000000040adc7825 */ /* 0x000fc800078e02bc */
[C---:B------:R-:W-:Y:S01]  /*1b160*/  IMAD.WIDE R224, R10.reuse, 0x4, R190 ;  /* 0x000000040ae07825 */ /* 0x040fe200078e02be */
[----:B------:R-:W-:Y:S03]  /*1b170*/  STL.64 [R1+0xbf8], R220 ;  /* 0x000bf8dc01007387 */ /* 0x000fe60000100a00 */
[C---:B-1----:R-:W-:Y:S01]  /*1b180*/  IMAD.WIDE R12, R10.reuse, 0x4, R248 ;  /* 0x000000040a0c7825 */ /* 0x042fe200078e02f8 */
[----:B------:R-:W-:Y:S03]  /*1b190*/  STL.64 [R1+0x2020], R220 ;  /* 0x002020dc01007387 */ /* 0x000fe60000100a00 */
[C---:B------:R-:W-:Y:S01]  /*1b1a0*/  IMAD.WIDE R216, R10.reuse, 0x4, R216 ;  /* 0x000000040ad87825 */ /* 0x040fe200078e02d8 */
[----:B------:R-:W-:Y:S04]  /*1b1b0*/  STL.64 [R1+0xc00], R222 ;  /* 0x000c00de01007387 */ /* 0x000fe80000100a00 */
[----:B------:R-:W-:Y:S04]  /*1b1c0*/  STL.64 [R1+0x2028], R222 ;  /* 0x002028de01007387 */ /* 0x000fe80000100a00 */
[----:B------:R-:W-:Y:S04]  /*1b1d0*/  STL.64 [R1+0xc08], R224 ;  /* 0x000c08e001007387 */ /* 0x000fe80000100a00 */
[----:B------:R-:W-:Y:S04]  /*1b1e0*/  STL.64 [R1+0x2030], R224 ;  /* 0x002030e001007387 */ /* 0x000fe80000100a00 */
[----:B------:R-:W-:Y:S04]  /*1b1f0*/  STL.64 [R1+0xc10], R12 ;  /* 0x000c100c01007387 */ /* 0x000fe80000100a00 */
[----:B------:R-:W-:Y:S04]  /*1b200*/  STL.64 [R1+0x2038], R12 ;  /* 0x0020380c01007387 */ /* 0x000fe80000100a00 */
[----:B------:R-:W-:Y:S04]  /*1b210*/  STL.64 [R1+0xc18], R216 ;  /* 0x000c18d801007387 */ /* 0x000fe80000100a00 */
[----:B------:R-:W-:Y:S04]  /*1b220*/  STL.64 [R1+0x2040], R216 ;  /* 0x002040d801007387 */ /* 0x000fe80000100a00 */
[----:B------:R-:W4:Y:S04]  /*1b230*/  LDL.LU.64 R62, [R1+0x980] ;  /* 0x00098000013e7983 */ /* 0x000f280000300a00 */
[----:B------:R-:W4:Y:S01]  /*1b240*/  LDL.LU.64 R104, [R1+0x978] ;  /* 0x0009780001687983 */ /* 0x000f220000300a00 */
[----:B--2---:R-:W-:-:S05]  /*1b250*/  IMAD.WIDE R2, R10, 0x4, R8 ;  /* 0x000000040a027825 */ /* 0x004fca00078e0208 */
[----:B------:R3:W-:Y:S04]  /*1b260*/  STL.64 [R1+0xc38], R2 ;  /* 0x000c380201007387 */ /* 0x0007e80000100a00 */
[----:B------:R-:W2:Y:S04]  /*1b270*/  LDL.LU.64 R106, [R1+0xc58] ;  /* 0x000c5800016a7983 */ /* 0x000ea80000300a00 */
[----:B------:R-:W2:Y:S04]  /*1b280*/  LDL.LU.64 R124, [R1+0xc60] ;  /* 0x000c6000017c7983 */ /* 0x000ea80000300a00 */
[----:B------:R-:W2:Y:S04]  /*1b290*/  LDL.LU.64 R126, [R1+0xc68] ;  /* 0x000c6800017e7983 */ /* 0x000ea80000300a00 */
[----:B------:R-:W2:Y:S04]  /*1b2a0*/  LDL.LU.64 R168, [R1+0x970] ;  /* 0x0009700001a87983 */ /* 0x000ea80000300a00 */
[----:B------:R-:W2:Y:S04]  /*1b2b0*/  LDL.LU.64 R170, [R1+0xc78] ;  /* 0x000c780001aa7983 */ /* 0x000ea80000300a00 */
[----:B------:R-:W2:Y:S04]  /*1b2c0*/  LDL.LU.64 R184, [R1+0xc80] ;  /* 0x000c800001b87983 */ /* 0x000ea80000300a00 */
[----:B------:R-:W2:Y:S04]  /*1b2d0*/  LDL.LU.64 R186, [R1+0xc88] ;  /* 0x000c880001ba7983 */ /* 0x000ea80000300a00 */
[----:B------:R-:W2:Y:S04]  /*1b2e0*/  LDL.LU.64 R240, [R1+0xc90] ;  /* 0x000c900001f07983 */ /* 0x000ea80000300a00 */
[----:B------:R-:W2:Y:S01]  /*1b2f0*/  LDL.LU.64 R8, [R1+0xc98] ;  /* 0x000c980001087983 */ /* 0x000ea20000300a00 */
[----:B------:R-:W-:-:S05]  /*1b300*/  IMAD.WIDE R214, R10, 0x4, R214 ;  /* 0x000000040ad67825 */ /* 0x000fca00078e02d6 */
[----:B------:R-:W-:Y:S04]  /*1b310*/  STL.64 [R1+0xc20], R214 ;  /* 0x000c20d601007387 */ /* 0x000fe80000100a00 */
[----:B------:R-:W-:Y:S04]  /*1b320*/  STL.64 [R1+0x2048], R214 ;  /* 0x002048d601007387 */ /* 0x000fe80000100a00 */
[----:B------:R-:W2:Y:S04]  /*1b330*/  LDL.LU.64 R242, [R1+0xca0] ;  /* 0x000ca00001f27983 */ /* 0x000ea80000300a00 */
[----:B------:R-:W2:Y:S01]  /*1b340*/  LDL.LU.64 R24, [R1+0xca8] ;  /* 0x000ca80001187983 */ /* 0x000ea20000300a00 */
[----:B------:R-:W-:-:S04]  /*1b350*/  IMAD.WIDE R212, R10, 0x4, R212 ;  /* 0x000000040ad47825 */ /* 0x000fc800078e02d4 */
[----:B------:R-:W-:-:S04]  /*1b360*/  IMAD.WIDE R210, R10, 0x4, R210 ;  /* 0x000000040ad27825 */ /* 0x000fc800078e02d2 */
[----:B---3--:R-:W-:-:S05]  /*1b370*/  IMAD.WIDE R2, R10, 0x4, R250 ;  /* 0x000000040a027825 */ /* 0x008fca00078e02fa */
        /* <DEDUP_REMOVED lines=10> */
[----:B------:R-:W3:Y:S01]  /*1b420*/  LDL.LU.64 R188, [R1+0xcf8] ;  /* 0x000cf80001bc7983 */ /* 0x000ee20000300a00 */
[----:B----4-:R-:W-:-:S03]  /*1b430*/  IMAD.WIDE R2, R10, 0x4, R62 ;  /* 0x000000040a027825 */ /* 0x010fc600078e023e */
[----:B------:R-:W4:Y:S04]  /*1b440*/  LDL.LU.64 R250, [R1+0xd00] ;  /* 0x000d000001fa7983 */ /* 0x000f280000300a00 */
[----:B------:R-:W4:Y:S04]  /*1b450*/  LDL.LU.64 R190, [R1+0xd08] ;  /* 0x000d080001be7983 */ /* 0x000f280000300a00 */
[----:B------:R-:W4:Y:S04]  /*1b460*/  LDL.LU.64 R248, [R1+0xd10] ;  /* 0x000d100001f87983 */ /* 0x000f280000300a00 */
[----:B------:R-:W-:Y:S04]  /*1b470*/  STL.64 [R1+0xc28], R212 ;  /* 0x000c28d401007387 */ /* 0x000fe80000100a00 */
[----:B------:R-:W-:Y:S04]  /*1b480*/  STL.64 [R1+0x2050], R212 ;  /* 0x002050d401007387 */ /* 0x000fe80000100a00 */
[----:B------:R-:W-:Y:S04]  /*1b490*/  STL.64 [R1+0xc30], R210 ;  /* 0x000c30d201007387 */ /* 0x000fe80000100a00 */
[----:B------:R-:W-:Y:S04]  /*1b4a0*/  STL.64 [R1+0x2058], R210 ;  /* 0x002058d201007387 */ /* 0x000fe80000100a00 */
[----:B------:R1:W-:Y:S02]  /*1b4b0*/  STL.64 [R1+0xc48], R2 ;  /* 0x000c480201007387 */ /* 0x0003e40000100a00 */
[----:B-1----:R-:W-:-:S05]  /*1b4c0*/  IMAD.WIDE R2, R10, 0x4, R104 ;  /* 0x000000040a027825 */ /* 0x002fca00078e0268 */
[----:B------:R1:W-:Y:S01]  /*1b4d0*/  STL.64 [R1+0xc50], R2 ;  /* 0x000c500201007387 */ /* 0x0003e20000100a00 */
[----:B--2---:R-:W-:-:S04]  /*1b4e0*/  IMAD.WIDE R14, R10, 0x4, R106 ;  /* 0x000000040a0e7825 */ /* 0x004fc800078e026a */
[C---:B------:R-:W-:Y:S01]  /*1b4f0*/  IMAD.WIDE R12, R10.reuse, 0x4, R124 ;  /* 0x000000040a0c7825 */ /* 0x040fe200078e027c */
[----:B------:R2:W-:Y:S03]  /*1b500*/  STL.64 [R1+0xc58], R14 ;  /* 0x000c580e01007387 */ /* 0x0005e60000100a00 */
[C---:B-1----:R-:W-:Y:S01]  /*1b510*/  IMAD.WIDE R2, R10.reuse, 0x4, R126 ;  /* 0x000000040a027825 */ /* 0x042fe200078e027e */
[----:B------:R1:W-:Y:S04]  /*1b520*/  STL.64 [R1+0xc60], R12 ;  /* 0x000c600c01007387 */ /* 0x0003e80000100a00 */
[----:B------:R2:W-:Y:S02]  /*1b530*/  STL.64 [R1+0xc68], R2 ;  /* 0x000c680201007387 */ /* 0x0005e40000100a00 */
[----:B--2---:R-:W-:-:S04]  /*1b540*/  IMAD.WIDE R14, R10, 0x4, R168 ;  /* 0x000000040a0e7825 */ /* 0x004fc800078e02a8 */
[C---:B-1----:R-:W-:Y:S01]  /*1b550*/  IMAD.WIDE R12, R10.reuse, 0x4, R170 ;  /* 0x000000040a0c7825 */ /* 0x042fe200078e02aa */
[----:B------:R1:W-:Y:S03]  /*1b560*/  STL.64 [R1+0xc70], R14 ;  /* 0x000c700e01007387 */ /* 0x0003e60000100a00 */
[C---:B------:R-:W-:Y:S01]  /*1b570*/  IMAD.WIDE R2, R10.reuse, 0x4, R184 ;  /* 0x000000040a027825 */ /* 0x040fe200078e02b8 */
[----:B------:R-:W-:Y:S04]  /*1b580*/  STL.64 [R1+0xc78], R12 ;  /* 0x000c780c01007387 */ /* 0x000fe80000100a00 */
[----:B------:R2:W-:Y:S01]  /*1b590*/  STL.64 [R1+0xc80], R2 ;  /* 0x000c800201007387 */ /* 0x0005e20000100a00 */
[----:B-1----:R-:W-:-:S05]  /*1b5a0*/  IMAD.WIDE R14, R10, 0x4, R186 ;  /* 0x000000040a0e7825 */ /* 0x002fca00078e02ba */
[----:B------:R-:W-:Y:S01]  /*1b5b0*/  STL.64 [R1+0xc88], R14 ;  /* 0x000c880e01007387 */ /* 0x000fe20000100a00 */
[----:B--2---:R-:W-:-:S03]  /*1b5c0*/  IMAD.WIDE R2, R10, 0x4, R8 ;  /* 0x000000040a027825 */ /* 0x004fc600078e0208 */
[----:B------:R-:W2:Y:S01]  /*1b5d0*/  LDL.LU.64 R8, [R1+0xd38] ;  /* 0x000d380001087983 */ /* 0x000ea20000300a00 */
[----:B------:R-:W-:-:S05]  /*1b5e0*/  IMAD.WIDE R12, R10, 0x4, R240 ;  /* 0x000000040a0c7825 */ /* 0x000fca00078e02f0 */
[----:B------:R1:W-:Y:S04]  /*1b5f0*/  STL.64 [R1+0xc90], R12 ;  /* 0x000c900c01007387 */ /* 0x0003e80000100a00 */
[----:B------:R1:W-:Y:S02]  /*1b600*/  STL.64 [R1+0xc98], R2 ;  /* 0x000c980201007387 */ /* 0x0003e40000100a00 */
[----:B-1----:R-:W-:-:S04]  /*1b610*/  IMAD.WIDE R12, R10, 0x4, R242 ;  /* 0x000000040a0c7825 */ /* 0x002fc800078e02f2 */
[C---:B------:R-:W-:Y:S01]  /*1b620*/  IMAD.WIDE R2, R10.reuse, 0x4, R24 ;  /* 0x000000040a027825 */ /* 0x040fe200078e0218 */
[----:B------:R1:W-:Y:S04]  /*1b630*/  STL.64 [R1+0xca0], R12 ;  /* 0x000ca00c01007387 */ /* 0x0003e80000100a00 */
[----:B------:R1:W-:Y:S01]  /*1b640*/  STL.64 [R1+0xca8], R2 ;  /* 0x000ca80201007387 */ /* 0x0003e20000100a00 */
        /* <DEDUP_REMOVED lines=17> */
[C---:B----4-:R-:W-:Y:S01]  /*1b760*/  IMAD.WIDE R30, R10.reuse, 0x4, R250 ;  /* 0x000000040a1e7825 */ /* 0x050fe200078e02fa */
[----:B------:R2:W-:Y:S04]  /*1b770*/  STL.64 [R1+0xcf0], R2 ;  /* 0x000cf00201007387 */ /* 0x0005e80000100a00 */
[----:B------:R-:W3:Y:S01]  /*1b780*/  LDL.LU.64 R250, [R1+0xd40] ;  /* 0x000d400001fa7983 */ /* 0x000ee20000300a00 */
[----:B------:R-:W-:-:S04]  /*1b790*/  IMAD.WIDE R28, R10, 0x4, R188 ;  /* 0x000000040a1c7825 */ /* 0x000fc800078e02bc */
[C---:B------:R-:W-:Y:S01]  /*1b7a0*/  IMAD.WIDE R88, R10.reuse, 0x4, R190 ;  /* 0x000000040a587825 */ /* 0x040fe200078e02be */
[----:B------:R-:W-:Y:S03]  /*1b7b0*/  STL.64 [R1+0xcf8], R28 ;  /* 0x000cf81c01007387 */ /* 0x000fe60000100a00 */
[C---:B------:R-:W-:Y:S01]  /*1b7c0*/  IMAD.WIDE R90, R10.reuse, 0x4, R248 ;  /* 0x000000040a5a7825 */ /* 0x040fe200078e02f8 */
        /* <DEDUP_REMOVED lines=176> */
[----:B------:R-:W-:-:S04]  /*1c2d0*/  IMAD.WIDE R192, R10, 0x4, R192 ;  /* 0x000000040ac07825 */ /* 0x000fc800078e02c0 */
        /* <DEDUP_REMOVED lines=86> */
[----:B------:R2:W-:Y:S04]  /*1c840*/  STL.64 [R1+0xf78], R14 ;  /* 0x000f780e01007387 */ /* 0x0005e80000100a00 */
[----:B------:R-:W-:Y:S01]  /*1c850*/  STL.64 [R1+0xf80], R2 ;  /* 0x000f800201007387 */ /* 0x000fe20000100a00 */
[----:B-1----:R-:W-:-:S04]  /*1c860*/  IMAD.WIDE R12, R10, 0x4, R186 ;  /* 0x000000040a0c7825 */ /* 0x002fc800078e02ba */
[C---:B--2---:R-:W-:Y:S01]  /*1c870*/  IMAD.WIDE R14, R10.reuse, 0x4, R240 ;  /* 0x000000040a0e7825 */ /* 0x044fe200078e02f0 */
[----:B------:R1:W-:Y:S04]  /*1c880*/  STL.64 [R1+0xf88], R12 ;  /* 0x000f880c01007387 */ /* 0x0003e80000100a00 */
[----:B------:R2:W-:Y:S01]  /*1c890*/  STL.64 [R1+0xf90], R14 ;  /* 0x000f900e01007387 */ /* 0x0005e20000100a00 */
[----:B-1----:R-:W-:-:S03]  /*1c8a0*/  IMAD.WIDE R12, R10, 0x4, R8 ;  /* 0x000000040a0c7825 */ /* 0x002fc600078e0208 */
[----:B------:R-:W4:Y:S01]  /*1c8b0*/  LDL.LU.64 R8, [R1+0x1038] ;  /* 0x0010380001087983 */ /* 0x000f220000300a00 */
[----:B------:R-:W-:-:S05]  /*1c8c0*/  IMAD.WIDE R2, R10, 0x4, R242 ;  /* 0x000000040a027825 */ /* 0x000fca00078e02f2 */
[----:B------:R1:W-:Y:S01]  /*1c8d0*/  STL.64 [R1+0xf98], R2 ;  /* 0x000f980201007387 */ /* 0x0003e20000100a00 */
[----:B--2---:R-:W-:-:S03]  /*1c8e0*/  IMAD.WIDE R14, R10, 0x4, R26 ;  /* 0x000000040a0e7825 */ /* 0x004fc600078e021a */
[----:B------:R3:W-:Y:S01]  /*1c8f0*/  STL.64 [R1+0xfa0], R12 ;  /* 0x000fa00c01007387 */ /* 0x0007e20000100a00 */
[----:B-1----:R-:W-:-:S05]  /*1c900*/  IMAD.WIDE R2, R10, 0x4, R24 ;  /* 0x000000040a027825 */ /* 0x002fca00078e0218 */
[----:B------:R1:W-:Y:S04]  /*1c910*/  STL.64 [R1+0xfa8], R2 ;  /* 0x000fa80201007387 */ /* 0x0003e80000100a00 */
[----:B------:R2:W-:Y:S01]  /*1c920*/  STL.64 [R1+0xfb0], R14 ;  /* 0x000fb00e01007387 */ /* 0x0005e20000100a00 */
[----:B------:R-:W-:-:S04]  /*1c930*/  IMAD.WIDE R152, R10, 0x4, R152 ;  /* 0x000000040a987825 */ /* 0x000fc800078e0298 */
[----:B---3--:R-:W-:-:S04]  /*1c940*/  IMAD.WIDE R12, R10, 0x4, R64 ;  /* 0x000000040a0c7825 */ /* 0x008fc800078e0240 */
        /* <DEDUP_REMOVED lines=11> */
[----:B------:R-:W-:-:S04]  /*1ca00*/  IMAD.WIDE R56, R10, 0x4, R188 ;  /* 0x000000040a387825 */ /* 0x000fc800078e02bc */
[----:B-1----:R-:W-:-:S04]  /*1ca10*/  IMAD.WIDE R12, R10, 0x4, R172 ;  /* 0x000000040a0c7825 */ /* 0x002fc800078e02ac */
[C---:B--2---:R-:W-:Y:S01]  /*1ca20*/  IMAD.WIDE R2, R10.reuse, 0x4, R174 ;  /* 0x000000040a027825 */ /* 0x044fe200078e02ae */
[----:B------:R-:W-:Y:S03]  /*1ca30*/  STL.64 [R1+0xfe8], R12 ;  /* 0x000fe80c01007387 */ /* 0x000fe60000100a00 */
[C---:B------:R-:W-:Y:S01]  /*1ca40*/  IMAD.WIDE R58, R10.reuse, 0x4, R190 ;  /* 0x000000040a3a7825 */ /* 0x040fe200078e02be */
[----:B------:R1:W-:Y:S03]  /*1ca50*/  STL.64 [R1+0xff0], R2 ;  /* 0x000ff00201007387 */ /* 0x0003e60000100a00 */
[C---:B----4-:R-:W-:Y:S01]  /*1ca60*/  IMAD.WIDE R92, R10.reuse, 0x4, R248 ;  /* 0x000000040a5c7825 */ /* 0x050fe200078e02f8 */
[----:B------:R-:W-:Y:S04]  /*1ca70*/  STL.64 [R1+0xff8], R56 ;  /* 0x000ff83801007387 */ /* 0x000fe80000100a00 */
[----:B------:R-:W-:Y:S01]  /*1ca80*/  STL.64 [R1+0x2120], R56 ;  /* 0x0021203801007387 */ /* 0x000fe20000100a00 */
[----:B------:R-:W-:-:S03]  /*1ca90*/  IMAD.WIDE R94, R10, 0x4, R250 ;  /* 0x000000040a5e7825 */ /* 0x000fc600078e02fa */
[----:B------:R-:W-:Y:S04]  /*1caa0*/  STL.64 [R1+0x1000], R58 ;  /* 0x0010003a01007387 */ /* 0x000fe80000100a00 */
[----:B------:R-:W-:Y:S04]  /*1cab0*/  STL.64 [R1+0x2128], R58 ;  /* 0x0021283a01007387 */ /* 0x000fe80000100a00 */
[----:B------:R-:W2:Y:S04]  /*1cac0*/  LDL.LU.64 R188, [R1+0x1040] ;  /* 0x0010400001bc7983 */ /* 0x000ea80000300a00 */
[----:B------:R-:W-:Y:S04]  /*1cad0*/  STL.64 [R1+0x1008], R92 ;  /* 0x0010085c01007387 */ /* 0x000fe80000100a00 */
[----:B------:R-:W-:Y:S04]  /*1cae0*/  STL.64 [R1+0x2130], R92 ;  /* 0x0021305c01007387 */ /* 0x000fe80000100a00 */
[----:B------:R-:W-:Y:S04]  /*1caf0*/  STL.64 [R1+0x1010], R94 ;  /* 0x0010105e01007387 */ /* 0x000fe80000100a00 */
[----:B------:R-:W-:Y:S04]  /*1cb00*/  STL.64 [R1+0x2138], R94 ;  /* 0x0021385e01007387 */ /* 0x000fe80000100a00 */
[----:B------:R-:W3:Y:S04]  /*1cb10*/  LDL.LU.64 R190, [R1+0x1048] ;  /* 0x0010480001be7983 */ /* 0x000ee80000300a00 */
[----:B------:R-:W-:Y:S04]  /*1cb20*/  STL.64 [R1+0x1018], R152 ;  /* 0x0010189801007387 */ /* 0x000fe80000100a00 */
[----:B------:R-:W-:Y:S04]  /*1cb30*/  STL.64 [R1+0x2140], R152 ;  /* 0x0021409801007387 */ /* 0x000fe80000100a00 */
[----:B------:R-:W4:Y:S04]  /*1cb40*/  LDL.LU.64 R248, [R1+0x1050] ;  /* 0x0010500001f87983 */ /* 0x000f280000300a00 */
[----:B------:R-:W4:Y:S01]  /*1cb50*/  LDL.LU.64 R124, [R1+0x1058] ;  /* 0x00105800017c7983 */ /* 0x000f220000300a00 */
        /* <DEDUP_REMOVED lines=19> */
[----:B------:R-:W-:-:S04]  /*1cc90*/  IMAD.WIDE R150, R10, 0x4, R150 ;  /* 0x000000040a967825 */ /* 0x000fc800078e0296 */
[C---:B------:R-:W-:Y:S01]  /*1cca0*/  IMAD.WIDE R148, R10.reuse, 0x4, R148 ;  /* 0x000000040a947825 */ /* 0x040fe200078e0294 */
[----:B------:R-:W-:Y:S04]  /*1ccb0*/  STL.64 [R1+0x1020], R150 ;  /* 0x0010209601007387 */ /* 0x000fe80000100a00 */
[----:B------:R-:W-:Y:S01]  /*1ccc0*/  STL.64 [R1+0x2148], R150 ;  /* 0x0021489601007387 */ /* 0x000fe20000100a00 */
[----:B------:R-:W-:-:S03]  /*1ccd0*/  IMAD.WIDE R146, R10, 0x4, R146 ;  /* 0x000000040a927825 */ /* 0x000fc600078e0292 */
[----:B------:R-:W4:Y:S04]  /*1cce0*/  LDL.LU.64 R172, [R1+0x10e8] ;  /* 0x0010e80001ac7983 */ /* 0x000f280000300a00 */
[----:B------:R-:W4:Y:S01]  /*1ccf0*/  LDL.LU.64 R174, [R1+0x10f0] ;  /* 0x0010f00001ae7983 */ /* 0x000f220000300a00 */
[----:B--2---:R-:W-:-:S05]  /*1cd00*/  IMAD.WIDE R2, R10, 0x4, R188 ;  /* 0x000000040a027825 */ /* 0x004fca00078e02bc */
[----:B------:R3:W-:Y:S04]  /*1cd10*/  STL.64 [R1+0x1040], R2 ;  /* 0x0010400201007387 */ /* 0x0007e80000100a00 */
[----:B------:R-:W2:Y:S04]  /*1cd20*/  LDL.LU.64 R188, [R1+0x10f8] ;  /* 0x0010f80001bc7983 */ /* 0x000ea80000300a00 */
[----:B------:R-:W-:Y:S04]  /*1cd30*/  STL.64 [R1+0x1028], R148 ;  /* 0x0010289401007387 */ /* 0x000fe80000100a00 */
[----:B------:R-:W-:Y:S01]  /*1cd40*/  STL.64 [R1+0x2150], R148 ;  /* 0x0021509401007387 */ /* 0x000fe20000100a00 */
[----:B---3--:R-:W-:-:S03]  /*1cd50*/  IMAD.WIDE R2, R10, 0x4, R190 ;  /* 0x000000040a027825 */ /* 0x008fc600078e02be */
[----:B------:R-:W3:Y:S04]  /*1cd60*/  LDL.LU.64 R190, [R1+0x1100] ;  /* 0x0011000001be7983 */ /* 0x000ee80000300a00 */
[----:B------:R-:W-:Y:S04]  /*1cd70*/  STL.64 [R1+0x1030], R146 ;  /* 0x0010309201007387 */ /* 0x000fe80000100a00 */
[----:B------:R1:W-:Y:S04]  /*1cd80*/  STL.64 [R1+0x1048], R2 ;  /* 0x0010480201007387 */ /* 0x0003e80000100a00 */
[----:B------:R-:W-:Y:S01]  /*1cd90*/  STL.64 [R1+0x2158], R146 ;  /* 0x0021589201007387 */ /* 0x000fe20000100a00 */
[----:B----4-:R-:W-:-:S04]  /*1cda0*/  IMAD.WIDE R12, R10, 0x4, R124 ;  /* 0x000000040a0c7825 */ /* 0x010fc800078e027c */
[C---:B-1----:R-:W-:Y:S02]  /*1cdb0*/  IMAD.WIDE R2, R10.reuse, 0x4, R248 ;  /* 0x000000040a027825 */ /* 0x042fe400078e02f8 */
[----:B------:R-:W4:Y:S04]  /*1cdc0*/  LDL.LU.64 R248, [R1+0x1108] ;  /* 0x0011080001f87983 */ /* 0x000f280000300a00 */
[----:B------:R1:W-:Y:S02]  /*1cdd0*/  STL.64 [R1+0x1050], R2 ;  /* 0x0010500201007387 */ /* 0x0003e40000100a00 */
[C---:B-1----:R-:W-:Y:S02]  /*1cde0*/  IMAD.WIDE R2, R10.reuse, 0x4, R250 ;  /* 0x000000040a027825 */ /* 0x042fe400078e02fa */
[----:B------:R-:W4:Y:S04]  /*1cdf0*/  LDL.LU.64 R250, [R1+0x1110] ;  /* 0x0011100001fa7983 */ /* 0x000f280000300a00 */
[----:B------:R1:W-:Y:S04]  /*1ce00*/  STL.64 [R1+0x1058], R12 ;  /* 0x0010580c01007387 */ /* 0x0003e80000100a00 */
[----:B------:R1:W-:Y:S01]  /*1ce10*/  STL.64 [R1+0x1060], R2 ;  /* 0x0010600201007387 */ /* 0x0003e20000100a00 */
[----:B------:R-:W-:-:S04]  /*1ce20*/  IMAD.WIDE R14, R10, 0x4, R170 ;  /* 0x000000040a0e7825 */ /* 0x000fc800078e02aa */
[----:B-1----:R-:W-:-:S04]  /*1ce30*/  IMAD.WIDE R12, R10, 0x4, R126 ;  /* 0x000000040a0c7825 */ /* 0x002fc800078e027e */
        /* <DEDUP_REMOVED lines=26> */
[----:B------:R1:W-:Y:S04]  /*1cfe0*/  STL.64 [R1+0x10d0], R2 ;  /* 0x0010d00201007387 */ /* 0x0003e80000100a00 */
[----:B------:R-:W1:Y:S01]  /*1cff0*/  LDL.LU.64 R8, [R1+0x1138] ;  /* 0x0011380001087983 */ /* 0x000e620000300a00 */
[----:B------:R-:W-:-:S04]  /*1d000*/  IMAD.WIDE R148, R10, 0x4, R130 ;  /* 0x000000040a947825 */ /* 0x000fc800078e0282 */
[C---:B------:R-:W-:Y:S01]  /*1d010*/  IMAD.WIDE R152, R10.reuse, 0x4, R172 ;  /* 0x000000040a987825 */ /* 0x040fe200078e02ac */
[----:B------:R-:W-:Y:S03]  /*1d020*/  STL.64 [R1+0x10d8], R148 ;  /* 0x0010d89401007387 */ /* 0x000fe60000100a00 */
[C---:B------:R-:W-:Y:S01]  /*1d030*/  IMAD.WIDE R94, R10.reuse, 0x4, R174 ;  /* 0x000000040a5e7825 */ /* 0x040fe200078e02ae */
[----:B------:R-:W-:Y:S04]  /*1d040*/  STL.64 [R1+0x2160], R148 ;  /* 0x0021609401007387 */ /* 0x000fe80000100a00 */
[----:B------:R-:W-:Y:S04]  /*1d050*/  STL.64 [R1+0x10e0], R150 ;  /* 0x0010e09601007387 */ /* 0x000fe80000100a00 */
[----:B------:R-:W-:Y:S04]  /*1d060*/  STL.64 [R1+0x2168], R150 ;  /* 0x0021689601007387 */ /* 0x000fe80000100a00 */
[----:B------:R-:W-:Y:S01]  /*1d070*/  STL.64 [R1+0x10e8], R152 ;  /* 0x0010e89801007387 */ /* 0x000fe20000100a00 */
[----:B--2---:R-:W-:-:S03]  /*1d080*/  IMAD.WIDE R116, R10, 0x4, R188 ;  /* 0x000000040a747825 */ /* 0x004fc600078e02bc */
[----:B------:R-:W-:Y:S04]  /*1d090*/  STL.64 [R1+0x2170], R152 ;  /* 0x0021709801007387 */ /* 0x000fe80000100a00 */
[----:B------:R-:W-:Y:S04]  /*1d0a0*/  STL.64 [R1+0x10f0], R94 ;  /* 0x0010f05e01007387 */ /* 0x000fe80000100a00 */
[----:B------:R-:W-:Y:S01]  /*1d0b0*/  STL.64 [R1+0x2178], R94 ;  /* 0x0021785e01007387 */ /* 0x000fe20000100a00 */
[----:B---3--:R-:W-:-:S03]  /*1d0c0*/  IMAD.WIDE R118, R10, 0x4, R190 ;  /* 0x000000040a767825 */ /* 0x008fc600078e02be */
[----:B------:R-:W-:Y:S04]  /*1d0d0*/  STL.64 [R1+0x10f8], R116 ;  /* 0x0010f87401007387 */ /* 0x000fe80000100a00 */
[----:B------:R-:W-:Y:S04]  /*1d0e0*/  STL.64 [R1+0x2180], R116 ;  /* 0x0021807401007387 */ /* 0x000fe80000100a00 */
[----:B------:R-:W-:Y:S04]  /*1d0f0*/  STL.64 [R1+0x1100], R118 ;  /* 0x0011007601007387 */ /* 0x000fe80000100a00 */
[----:B------:R-:W-:Y:S04]  /*1d100*/  STL.64 [R1+0x2188], R118 ;  /* 0x0021887601007387 */ /* 0x000fe80000100a00 */
[----:B------:R-:W2:Y:S01]  /*1d110*/  LDL.LU.64 R188, [R1+0x1140] ;  /* 0x0011400001bc7983 */ /* 0x000ea20000300a00 */
[----:B----4-:R-:W-:-:S05]  /*1d120*/  IMAD.WIDE R164, R10, 0x4, R248 ;  /* 0x000000040aa47825 */ /* 0x010fca00078e02f8 */
[----:B------:R-:W-:Y:S01]  /*1d130*/  STL.64 [R1+0x1108], R164 ;  /* 0x001108a401007387 */ /* 0x000fe20000100a00 */
[----:B------:R-:W-:-:S03]  /*1d140*/  IMAD.WIDE R144, R10, 0x4, R144 ;  /* 0x000000040a907825 */ /* 0x000fc600078e0290 */
[----:B------:R-:W-:Y:S01]  /*1d150*/  STL.64 [R1+0x2190], R164 ;  /* 0x002190a401007387 */ /* 0x000fe20000100a00 */
[----:B------:R-:W-:-:S05]  /*1d160*/  IMAD.WIDE R166, R10, 0x4, R250 ;  /* 0x000000040aa67825 */ /* 0x000fca00078e02fa */
        /* <DEDUP_REMOVED lines=27> */
[C---:B--2---:R-:W-:Y:S01]  /*1d320*/  IMAD.WIDE R2, R10.reuse, 0x4, R188 ;  /* 0x000000040a027825 */ /* 0x044fe200078e02bc */
[----:B------:R-:W-:Y:S03]  /*1d330*/  STL.64 [R1+0x1120], R142 ;  /* 0x0011208e01007387 */ /* 0x000fe60000100a00 */
[C---:B------:R-:W-:Y:S01]  /*1d340*/  IMAD.WIDE R140, R10.reuse, 0x4, R140 ;  /* 0x000000040a8c7825 */ /* 0x040fe200078e028c */
[----:B------:R-:W-:Y:S04]  /*1d350*/  STL.64 [R1+0x21a8], R142 ;  /* 0x0021a88e01007387 */ /* 0x000fe80000100a00 */
[----:B------:R-:W2:Y:S01]  /*1d360*/  LDL.LU.64 R172, [R1+0x11e8] ;  /* 0x0011e80001ac7983 */ /* 0x000ea20000300a00 */
[----:B------:R-:W-:-:S03]  /*1d370*/  IMAD.WIDE R138, R10, 0x4, R138 ;  /* 0x000000040a8a7825 */ /* 0x000fc600078e028a */
[----:B------:R-:W2:Y:S04]  /*1d380*/  LDL.LU.64 R174, [R1+0x11f0] ;  /* 0x0011f00001ae7983 */ /* 0x000ea80000300a00 */
        /* <DEDUP_REMOVED lines=42> */
[C---:B--2---:R-:W-:Y:S01]  /*1d630*/  IMAD.WIDE R2, R10.reuse, 0x4, R128 ;  /* 0x000000040a027825 */ /* 0x044fe200078e0280 */
        /* <DEDUP_REMOVED lines=17> */
[----:B------:R-:W-:Y:S01]  /*1d750*/  STL.64 [R1+0x21e0], R180 ;  /* 0x0021e0b401007387 */ /* 0x000fe20000100a00 */
[----:B------:R-:W-:-:S04]  /*1d760*/  IMAD.WIDE R136, R10, 0x4, R136 ;  /* 0x000000040a887825 */ /* 0x000fc800078e0288 */
[----:B---3--:R-:W-:-:S05]  /*1d770*/  IMAD.WIDE R182, R10, 0x4, R190 ;  /* 0x000000040ab67825 */ /* 0x008fca00078e02be */
[----:B------:R-:W-:Y:S04]  /*1d780*/  STL.64 [R1+0x1200], R182 ;  /* 0x001200b601007387 */ /* 0x000fe80000100a00 */
[----:B------:R-:W-:Y:S04]  /*1d790*/  STL.64 [R1+0x21e8], R182 ;  /* 0x0021e8b601007387 */ /* 0x000fe80000100a00 */
[----:B------:R-:W2:Y:S01]  /*1d7a0*/  LDL.LU.64 R190, [R1+0x1240] ;  /* 0x0012400001be7983 */ /* 0x000ea20000300a00 */
[----:B----4-:R-:W-:-:S05]  /*1d7b0*/  IMAD.WIDE R236, R10, 0x4, R248 ;  /* 0x000000040aec7825 */ /* 0x010fca00078e02f8 */
[----:B------:R-:W-:Y:S04]  /*1d7c0*/  STL.64 [R1+0x1208], R236 ;  /* 0x001208ec01007387 */ /* 0x000fe80000100a00 */
[----:B------:R-:W-:Y:S01]  /*1d7d0*/  STL.64 [R1+0x21f0], R236 ;  /* 0x0021f0ec01007387 */ /* 0x000fe20000100a00 */
[----:B------:R-:W-:-:S03]  /*1d7e0*/  IMAD.WIDE R238, R10, 0x4, R8 ;  /* 0x000000040aee7825 */ /* 0x000fc600078e0208 */
[----:B------:R-:W3:Y:S04]  /*1d7f0*/  LDL.LU.64 R8, [R1+0x1248] ;  /* 0x0012480001087983 */ /* 0x000ee80000300a00 */
[----:B------:R-:W-:Y:S04]  /*1d800*/  STL.64 [R1+0x1210], R238 ;  /* 0x001210ee01007387 */ /* 0x000fe80000100a00 */
[----:B------:R-:W-:Y:S04]  /*1d810*/  STL.64 [R1+0x21f8], R238 ;  /* 0x0021f8ee01007387 */ /* 0x000fe80000100a00 */
        /* <DEDUP_REMOVED lines=17> */
[----:B------:R-:W-:-:S03]  /*1d930*/  IMAD.WIDE R134, R10, 0x4, R134 ;  /* 0x000000040a867825 */ /* 0x000fc600078e0286 */
[----:B------:R-:W4:Y:S04]  /*1d940*/  LDL.LU.64 R66, [R1+0x12b8] ;  /* 0x0012b80001427983 */ /* 0x000f280000300a00 */
[----:B------:R-:W4:Y:S01]  /*1d950*/  LDL.LU.64 R108, [R1+0x12c0] ;  /* 0x0012c000016c7983 */ /* 0x000f220000300a00 */
[----:B------:R-:W-:-:S03]  /*1d960*/  IMAD.WIDE R132, R10, 0x4, R132 ;  /* 0x000000040a847825 */ /* 0x000fc600078e0284 */
[----:B------:R-:W4:Y:S04]  /*1d970*/  LDL.LU.64 R110, [R1+0x12c8] ;  /* 0x0012c800016e7983 */ /* 0x000f280000300a00 */
[----:B------:R-:W4:Y:S04]  /*1d980*/  LDL.LU.64 R128, [R1+0x12d0] ;  /* 0x0012d00001807983 */ /* 0x000f280000300a00 */
[----:B------:R-:W4:Y:S04]  /*1d990*/  LDL.LU.64 R130, [R1+0x12d8] ;  /* 0x0012d80001827983 */ /* 0x000f280000300a00 */
[----:B------:R-:W4:Y:S04]  /*1d9a0*/  LDL.LU.64 R172, [R1+0x12e0] ;  /* 0x0012e00001ac7983 */ /* 0x000f280000300a00 */
[----:B------:R-:W4:Y:S04]  /*1d9b0*/  LDL.LU.64 R174, [R1+0x12e8] ;  /* 0x0012e80001ae7983 */ /* 0x000f280000300a00 */
[----:B------:R-:W-:Y:S04]  /*1d9c0*/  STL.64 [R1+0x1220], R134 ;  /* 0x0012208601007387 */ /* 0x000fe80000100a00 */
[----:B------:R-:W-:Y:S04]  /*1d9d0*/  STL.64 [R1+0x2208], R134 ;  /* 0x0022088601007387 */ /* 0x000fe80000100a00 */
[----:B------:R-:W4:Y:S04]  /*1d9e0*/  LDL.LU.64 R188, [R1+0x12f0] ;  /* 0x0012f00001bc7983 */ /* 0x000f280000300a00 */
[----:B------:R-:W-:Y:S01]  /*1d9f0*/  STL.64 [R1+0x1228], R132 ;  /* 0x0012288401007387 */ /* 0x000fe20000100a00 */
[----:B------:R-:W-:-:S04]  /*1da00*/  IMAD.WIDE R122, R10, 0x4, R122 ;  /* 0x000000040a7a7825 */ /* 0x000fc800078e027a */
[----:B--2---:R-:W-:-:S05]  /*1da10*/  IMAD.WIDE R2, R10, 0x4, R190 ;  /* 0x000000040a027825 */ /* 0x004fca00078e02be */
[----:B------:R3:W-:Y:S04]  /*1da20*/  STL.64 [R1+0x1240], R2 ;  /* 0x0012400201007387 */ /* 0x0007e80000100a00 */
[----:B------:R-:W-:Y:S04]  /*1da30*/  STL.64 [R1+0x2210], R132 ;  /* 0x0022108401007387 */ /* 0x000fe80000100a00 */
[----:B------:R-:W2:Y:S01]  /*1da40*/  LDL.LU.64 R190, [R1+0x12f8] ;  /* 0x0012f80001be7983 */ /* 0x000ea20000300a00 */
[----:B---3--:R-:W-:-:S03]  /*1da50*/  IMAD.WIDE R2, R10, 0x4, R8 ;  /* 0x000000040a027825 */ /* 0x008fc600078e0208 */
[----:B------:R-:W3:Y:S04]  /*1da60*/  LDL.LU.64 R8, [R1+0x1300] ;  /* 0x0013000001087983 */ /* 0x000ee80000300a00 */
[----:B------:R1:W-:Y:S04]  /*1da70*/  STL.64 [R1+0x1248], R2 ;  /* 0x0012480201007387 */ /* 0x0003e80000100a00 */
[----:B------:R-:W-:Y:S04]  /*1da80*/  STL.64 [R1+0x1230], R122 ;  /* 0x0012307a01007387 */ /* 0x000fe80000100a00 */
[----:B------:R-:W-:Y:S01]  /*1da90*/  STL.64 [R1+0x2218], R122 ;  /* 0x0022187a01007387 */ /* 0x000fe20000100a00 */
[----:B----4-:R-:W-:-:S04]  /*1daa0*/  IMAD.WIDE R14, R10, 0x4, R124 ;  /* 0x000000040a0e7825 */ /* 0x010fc800078e027c */
[C---:B------:R-:W-:Y:S01]  /*1dab0*/  IMAD.WIDE R12, R10.reuse, 0x4, R126 ;  /* 0x000000040a0c7825 */ /* 0x040fe200078e027e */
[----:B------:R-:W-:Y:S03]  /*1dac0*/  STL.64 [R1+0x1250], R14 ;  /* 0x0012500e01007387 */ /* 0x000fe60000100a00 */
[C---:B-1----:R-:W-:Y:S02]  /*1dad0*/  IMAD.WIDE R2, R10.reuse, 0x4, R248 ;  /* 0x000000040a027825 */ /* 0x042fe400078e02f8 */
        /* <DEDUP_REMOVED lines=24> */
[----:B------:R1:W-:Y:S03]  /*1dc60*/  STL.64 [R1+0x12b0], R2 ;  /* 0x0012b00201007387 */ /* 0x0003e60000100a00 */
[C---:B------:R-:W-:Y:S01]  /*1dc70*/  IMAD.WIDE R238, R10.reuse, 0x4, R128 ;  /* 0x000000040aee7825 */ /* 0x040fe200078e0280 */
[----:B------:R-:W-:Y:S03]  /*1dc80*/  STL.64 [R1+0x12b8], R14 ;  /* 0x0012b80e01007387 */ /* 0x000fe60000100a00 */
[----:B-1----:R-:W-:-:S04]  /*1dc90*/  IMAD.WIDE R12, R10, 0x4, R108 ;  /* 0x000000040a0c7825 */ /* 0x002fc800078e026c */
[C---:B------:R-:W-:Y:S01]  /*1dca0*/  IMAD.WIDE R2, R10.reuse, 0x4, R110 ;  /* 0x000000040a027825 */ /* 0x040fe200078e026e */
[----:B------:R-:W-:Y:S03]  /*1dcb0*/  STL.64 [R1+0x12c0], R12 ;  /* 0x0012c00c01007387 */ /* 0x000fe60000100a00 */
[C---:B------:R-:W-:Y:S01]  /*1dcc0*/  IMAD.WIDE R156, R10.reuse, 0x4, R130 ;  /* 0x000000040a9c7825 */ /* 0x040fe200078e0282 */
[----:B------:R2:W-:Y:S03]  /*1dcd0*/  STL.64 [R1+0x12c8], R2 ;  /* 0x0012c80201007387 */ /* 0x0005e60000100a00 */
[C---:B------:R-:W-:Y:S01]  /*1dce0*/  IMAD.WIDE R158, R10.reuse, 0x4, R172 ;  /* 0x000000040a9e7825 */ /* 0x040fe200078e02ac */
[----:B------:R-:W-:Y:S04]  /*1dcf0*/  STL.64 [R1+0x12d0], R238 ;  /* 0x0012d0ee01007387 */ /* 0x000fe80000100a00 */
[----:B------:R-:W-:Y:S04]  /*1dd00*/  STL.64 [R1+0x2240], R238 ;  /* 0x002240ee01007387 */ /* 0x000fe80000100a00 */
[----:B------:R-:W-:Y:S01]  /*1dd10*/  STL.64 [R1+0x12d8], R156 ;  /* 0x0012d89c01007387 */ /* 0x000fe20000100a00 */
[----:B------:R-:W-:-:S03]  /*1dd20*/  IMAD.WIDE R192, R10, 0x4, R174 ;  /* 0x000000040ac07825 */ /* 0x000fc600078e02ae */
[----:B------:R-:W-:Y:S04]  /*1dd30*/  STL.64 [R1+0x2220], R156 ;  /* 0x0022209c01007387 */ /* 0x000fe80000100a00 */
[----:B------:R-:W-:Y:S01]  /*1dd40*/  STL.64 [R1+0x12e0], R158 ;  /* 0x0012e09e01007387 */ /* 0x000fe20000100a00 */
[----:B------:R-:W-:-:S03]  /*1dd50*/  IMAD.WIDE R234, R10, 0x4, R188 ;  /* 0x000000040aea7825 */ /* 0x000fc600078e02bc */
[----:B------:R-:W-:Y:S01]  /*1dd60*/  STL.64 [R1+0x2228], R158 ;  /* 0x0022289e01007387 */ /* 0x000fe20000100a00 */
[----:B--2---:R-:W-:-:S04]  /*1dd70*/  IMAD.WIDE R2, R10, 0x4, R190 ;  /* 0x000000040a027825 */ /* 0x004fc800078e02be */
[----:B------:R-:W-:-:S04]  /*1dd80*/  IMAD.WIDE R120, R10, 0x4, R120 ;  /* 0x000000040a787825 */ /* 0x000fc800078e0278 */
[C---:B---3--:R-:W-:Y:S02]  /*1dd90*/  IMAD.WIDE R60, R10.reuse, 0x4, R8 ;  /* 0x000000040a3c7825 */ /* 0x048fe400078e0208 */
[----:B------:R-:W2:Y:S04]  /*1dda0*/  LDL.LU.64 R8, [R1+0x1338] ;  /* 0x0013380001087983 */ /* 0x000ea80000300a00 */
[----:B------:R-:W-:Y:S04]  /*1ddb0*/  STL.64 [R1+0x12e8], R192 ;  /* 0x0012e8c001007387 */ /* 0x000fe80000100a00 */
[----:B------:R-:W-:Y:S04]  /*1ddc0*/  STL.64 [R1+0x2230], R192 ;  /* 0x002230c001007387 */ /* 0x000fe80000100a00 */
[----:B------:R-:W-:Y:S04]  /*1ddd0*/  STL.64 [R1+0x12f0], R234 ;  /* 0x0012f0ea01007387 */ /* 0x000fe80000100a00 */
[----:B------:R-:W-:Y:S04]  /*1dde0*/  STL.64 [R1+0x2238], R234 ;  /* 0x002238ea01007387 */ /* 0x000fe80000100a00 */
[----:B------:R-:W3:Y:S04]  /*1ddf0*/  LDL.LU.64 R130, [R1+0x1340] ;  /* 0x0013400001827983 */ /* 0x000ee80000300a00 */
[----:B------:R-:W-:Y:S04]  /*1de00*/  STL.64 [R1+0x12f8], R2 ;  /* 0x0012f80201007387 */ /* 0x000fe80000100a00 */
[----:B------:R2:W-:Y:S04]  /*1de10*/  STL.64 [R1+0x2248], R2 ;  /* 0x0022480201007387 */ /* 0x0005e80000100a00 */
[----:B------:R-:W-:Y:S04]  /*1de20*/  STL.64 [R1+0x1300], R60 ;  /* 0x0013003c01007387 */ /* 0x000fe80000100a00 */
[----:B------:R-:W-:Y:S04]  /*1de30*/  STL.64 [R1+0x2250], R60 ;  /* 0x0022503c01007387 */ /* 0x000fe80000100a00 */
[----:B------:R-:W3:Y:S01]  /*1de40*/  LDL.LU.64 R172, [R1+0x1348] ;  /* 0x0013480001ac7983 */ /* 0x000ee20000300a00 */
[----:B----4-:R-:W-:-:S05]  /*1de50*/  IMAD.WIDE R62, R10, 0x4, R248 ;  /* 0x000000040a3e7825 */ /* 0x010fca00078e02f8 */
[----:B------:R-:W-:Y:S04]  /*1de60*/  STL.64 [R1+0x1308], R62 ;  /* 0x0013083e01007387 */ /* 0x000fe80000100a00 */
[----:B------:R-:W-:Y:S04]  /*1de70*/  STL.64 [R1+0x2258], R62 ;  /* 0x0022583e01007387 */ /* 0x000fe80000100a00 */
[----:B------:R-:W4:Y:S04]  /*1de80*/  LDL.LU.64 R184, [R1+0x1350] ;  /* 0x0013500001b87983 */ /* 0x000f280000300a00 */
[----:B------:R-:W4:Y:S01]  /*1de90*/  LDL.LU.64 R174, [R1+0x1358] ;  /* 0x0013580001ae7983 */ /* 0x000f220000300a00 */
[----:B------:R-:W-:-:S05]  /*1dea0*/  IMAD.WIDE R104, R10, 0x4, R250 ;  /* 0x000000040a687825 */ /* 0x000fca00078e02fa */
[----:B------:R-:W-:Y:S04]  /*1deb0*/  STL.64 [R1+0x1310], R104 ;  /* 0x0013106801007387 */ /* 0x000fe80000100a00 */
[----:B------:R-:W-:Y:S04]  /*1dec0*/  STL.64 [R1+0x2260], R104 ;  /* 0x0022606801007387 */ /* 0x000fe80000100a00 */
        /* <DEDUP_REMOVED lines=9> */
[----:B------:R-:W4:Y:S01]  /*1df60*/  LDL.LU.64 R250, [R1+0x1398] ;  /* 0x0013980001fa7983 */ /* 0x000f220000300a00 */
[----:B------:R-:W-:-:S04]  /*1df70*/  IMAD.WIDE R102, R10, 0x4, R102 ;  /* 0x000000040a667825 */ /* 0x000fc800078e0266 */
[----:B------:R-:W-:-:S04]  /*1df80*/  IMAD.WIDE R100, R10, 0x4, R100 ;  /* 0x000000040a647825 */ /* 0x000fc800078e0264 */
[----:B------:R-:W-:-:S04]  /*1df90*/  IMAD.WIDE R98, R10, 0x4, R98 ;  /* 0x000000040a627825 */ /* 0x000fc800078e0262 */
[----:B--2---:R-:W-:-:S05]  /*1dfa0*/  IMAD.WIDE R2, R10, 0x4, R8 ;  /* 0x000000040a027825 */ /* 0x004fca00078e0208 */
[----:B------:R3:W-:Y:S04]  /*1dfb0*/  STL.64 [R1+0x1338], R2 ;  /* 0x0013380201007387 */ /* 0x0007e80000100a00 */
[----:B------:R-:W2:Y:S04]  /*1dfc0*/  LDL.LU.64 R26, [R1+0x13a0] ;  /* 0x0013a000011a7983 */ /* 0x000ea80000300a00 */
[----:B------:R-:W2:Y:S04]  /*1dfd0*/  LDL.LU.64 R64, [R1+0x13a8] ;  /* 0x0013a80001407983 */ /* 0x000ea80000300a00 */
[----:B------:R-:W2:Y:S01]  /*1dfe0*/  LDL.LU.64 R8, [R1+0x13b0] ;  /* 0x0013b00001087983 */ /* 0x000ea20000300a00 */
[----:B---3--:R-:W-:-:S03]  /*1dff0*/  IMAD.WIDE R2, R10, 0x4, R130 ;  /* 0x000000040a027825 */ /* 0x008fc600078e0282 */
[----:B------:R-:W-:Y:S04]  /*1e000*/  STL.64 [R1+0x1320], R102 ;  /* 0x0013206601007387 */ /* 0x000fe80000100a00 */
[----:B------:R-:W-:Y:S04]  /*1e010*/  STL.64 [R1+0x2270], R102 ;  /* 0x0022706601007387 */ /* 0x000fe80000100a00 */
[----:B------:R-:W3:Y:S04]  /*1e020*/  LDL.LU.64 R66, [R1+0x13b8] ;  /* 0x0013b80001427983 */ /* 0x000ee80000300a00 */
[----:B------:R-:W3:Y:S04]  /*1e030*/  LDL.LU.64 R108, [R1+0x13c0] ;  /* 0x0013c000016c7983 */ /* 0x000ee80000300a00 */
[----:B------:R1:W-:Y:S04]  /*1e040*/  STL.64 [R1+0x1340], R2 ;  /* 0x0013400201007387 */ /* 0x0003e80000100a00 */
[----:B------:R-:W3:Y:S04]  /*1e050*/  LDL.LU.64 R110, [R1+0x13c8] ;  /* 0x0013c800016e7983 */ /* 0x000ee80000300a00 */
[----:B------:R-:W3:Y:S01]  /*1e060*/  LDL.LU.64 R128, [R1+0x13d0] ;  /* 0x0013d00001807983 */ /* 0x000ee20000300a00 */
[----:B-1----:R-:W-:-:S03]  /*1e070*/  IMAD.WIDE R2, R10, 0x4, R172 ;  /* 0x000000040a027825 */ /* 0x002fc600078e02ac */
[----:B------:R-:W-:Y:S04]  /*1e080*/  STL.64 [R1+0x1328], R100 ;  /* 0x0013286401007387 */ /* 0x000fe80000100a00 */
[----:B------:R-:W-:Y:S04]  /*1e090*/  STL.64 [R1+0x2278], R100 ;  /* 0x0022786401007387 */ /* 0x000fe80000100a00 */
[----:B------:R-:W3:Y:S04]  /*1e0a0*/  LDL.LU.64 R130, [R1+0x13d8] ;  /* 0x0013d80001827983 */ /* 0x000ee80000300a00 */
[----:B------:R-:W3:Y:S04]  /*1e0b0*/  LDL.LU.64 R172, [R1+0x13e0] ;  /* 0x0013e00001ac7983 */ /* 0x000ee80000300a00 */
[----:B------:R1:W-:Y:S04]  /*1e0c0*/  STL.64 [R1+0x1348], R2 ;  /* 0x0013480201007387 */ /* 0x0003e80000100a00 */
[----:B------:R-:W-:Y:S04]  /*1e0d0*/  STL.64 [R1+0x1330], R98 ;  /* 0x0013306201007387 */ /* 0x000fe80000100a00 */
[----:B------:R-:W-:Y:S01]  /*1e0e0*/  STL.64 [R1+0x2280], R98 ;  /* 0x0022806201007387 */ /* 0x000fe20000100a00 */
[----:B----4-:R-:W-:-:S04]  /*1e0f0*/  IMAD.WIDE R12, R10, 0x4, R184 ;  /* 0x000000040a0c7825 */ /* 0x010fc800078e02b8 */
[C---:B-1----:R-:W-:Y:S02]  /*1e100*/  IMAD.WIDE R2, R10.reuse, 0x4, R174 ;  /* 0x000000040a027825 */ /* 0x042fe400078e02ae */
[----:B------:R-:W4:Y:S04]  /*1e110*/  LDL.LU.64 R174, [R1+0x13e8] ;  /* 0x0013e80001ae7983 */ /* 0x000f280000300a00 */
[----:B------:R1:W-:Y:S04]  /*1e120*/  STL.64 [R1+0x1350], R12 ;  /* 0x0013500c01007387 */ /* 0x0003e80000100a00 */
[----:B------:R1:W-:Y:S02]  /*1e130*/  STL.64 [R1+0x1358], R2 ;  /* 0x0013580201007387 */ /* 0x0003e40000100a00 */
[----:B-1----:R-:W-:-:S04]  /*1e140*/  IMAD.WIDE R12, R10, 0x4, R186 ;  /* 0x000000040a0c7825 */ /* 0x002fc800078e02ba */
[C---:B------:R-:W-:Y:S02]  /*1e150*/  IMAD.WIDE R2, R10.reuse, 0x4, R188 ;  /* 0x000000040a027825 */ /* 0x040fe400078e02bc */
[----:B------:R-:W4:Y:S04]  /*1e160*/  LDL.LU.64 R188, [R1+0x13f0] ;  /* 0x0013f00001bc7983 */ /* 0x000f280000300a00 */
[----:B------:R-:W-:Y:S04]  /*1e170*/  STL.64 [R1+0x1360], R12 ;  /* 0x0013600c01007387 */ /* 0x000fe80000100a00 */
[----:B------:R1:W-:Y:S02]  /*1e180*/  STL.64 [R1+0x1368], R2 ;  /* 0x0013680201007387 */ /* 0x0003e40000100a00 */
[----:B-1----:R-:W-:-:S02]  /*1e190*/  IMAD.WIDE R2, R10, 0x4, R190 ;  /* 0x000000040a027825 */ /* 0x002fc400078e02be */
[----:B------:R-:W4:Y:S02]  /*1e1a0*/  LDL.LU.64 R190, [R1+0x13f8] ;  /* 0x0013f80001be7983 */ /* 0x000f240000300a00 */
[----:B------:R-:W-:-:S05]  /*1e1b0*/  IMAD.WIDE R12, R10, 0x4, R240 ;  /* 0x000000040a0c7825 */ /* 0x000fca00078e02f0 */
        /* <DEDUP_REMOVED lines=10> */
[----:B------:R1:W-:Y:S01]  /*1e260*/  STL.64 [R1+0x1390], R12 ;  /* 0x0013900c01007387 */ /* 0x0003e20000100a00 */
[----:B--2---:R-:W-:-:S04]  /*1e270*/  IMAD.WIDE R16, R10, 0x4, R26 ;  /* 0x000000040a107825 */ /* 0x004fc800078e021a */
[C---:B------:R-:W-:Y:S01]  /*1e280*/  IMAD.WIDE R14, R10.reuse, 0x4, R64 ;  /* 0x000000040a0e7825 */ /* 0x040fe200078e0240 */
[----:B------:R-:W-:Y:S03]  /*1e290*/  STL.64 [R1+0x13a0], R16 ;  /* 0x0013a01001007387 */ /* 0x000fe60000100a00 */
[C---:B-1----:R-:W-:Y:S02]  /*1e2a0*/  IMAD.WIDE R12, R10.reuse, 0x4, R8 ;  /* 0x000000040a0c7825 */ /* 0x042fe400078e0208 */
[----:B------:R-:W2:Y:S04]  /*1e2b0*/  LDL.LU.64 R8, [R1+0x1410] ;  /* 0x0014100001087983 */ /* 0x000ea80000300a00 */
[----:B------:R-:W-:Y:S04]  /*1e2c0*/  STL.64 [R1+0x13a8], R14 ;  /* 0x0013a80e01007387 */ /* 0x000fe80000100a00 */
[----:B------:R-:W-:Y:S01]  /*1e2d0*/  STL.64 [R1+0x1398], R2 ;  /* 0x0013980201007387 */ /* 0x000fe20000100a00 */
[----:B---3--:R-:W-:-:S03]  /*1e2e0*/  IMAD.WIDE R236, R10, 0x4, R66 ;  /* 0x000000040aec7825 */ /* 0x008fc600078e0242 */
[----:B------:R-:W-:Y:S01]  /*1e2f0*/  STL.64 [R1+0x13b0], R12 ;  /* 0x0013b00c01007387 */ /* 0x000fe20000100a00 */
[----:B------:R-:W-:-:S03]  /*1e300*/  IMAD.WIDE R182, R10, 0x4, R108 ;  /* 0x000000040ab67825 */ /* 0x000fc600078e026c */
[----:B------:R1:W-:Y:S04]  /*1e310*/  STL.64 [R1+0x2328], R2 ;  /* 0x0023280201007387 */ /* 0x0003e80000100a00 */
[----:B------:R-:W-:Y:S01]  /*1e320*/  STL.64 [R1+0x13b8], R236 ;  /* 0x0013b8ec01007387 */ /* 0x000fe20000100a00 */
[----:B------:R-:W-:-:S03]  /*1e330*/  IMAD.WIDE R180, R10, 0x4, R110 ;  /* 0x000000040ab47825 */ /* 0x000fc600078e026e */
[----:B------:R-:W-:Y:S01]  /*1e340*/  STL.64 [R1+0x2288], R236 ;  /* 0x002288ec01007387 */ /* 0x000fe20000100a00 */
[----:B------:R-:W-:-:S03]  /*1e350*/  IMAD.WIDE R166, R10, 0x4, R128 ;  /* 0x000000040aa67825 */ /* 0x000fc600078e0280 */
[----:B------:R-:W-:Y:S04]  /*1e360*/  STL.64 [R1+0x13c0], R182 ;  /* 0x0013c0b601007387 */ /* 0x000fe80000100a00 */
[----:B------:R-:W-:Y:S04]  /*1e370*/  STL.64 [R1+0x2290], R182 ;  /* 0x002290b601007387 */ /* 0x000fe80000100a00 */
[----:B------:R-:W-:Y:S01]  /*1e380*/  STL.64 [R1+0x13c8], R180 ;  /* 0x0013c8b401007387 */ /* 0x000fe20000100a00 */
[----:B------:R-:W-:-:S03]  /*1e390*/  IMAD.WIDE R218, R10, 0x4, R130 ;  /* 0x000000040ada7825 */ /* 0x000fc600078e0282 */
[----:B------:R-:W-:Y:S01]  /*1e3a0*/  STL.64 [R1+0x2298], R180 ;  /* 0x002298b401007387 */ /* 0x000fe20000100a00 */
[----:B------:R-:W-:-:S03]  /*1e3b0*/  IMAD.WIDE R232, R10, 0x4, R172 ;  /* 0x000000040ae87825 */ /* 0x000fc600078e02ac */
[----:B------:R-:W-:Y:S04]  /*1e3c0*/  STL.64 [R1+0x13d0], R166 ;  /* 0x0013d0a601007387 */ /* 0x000fe80000100a00 */
[----:B------:R-:W-:Y:S04]  /*1e3d0*/  STL.64 [R1+0x22a0], R166 ;  /* 0x0022a0a601007387 */ /* 0x000fe80000100a00 */
[----:B------:R-:W-:Y:S04]  /*1e3e0*/  STL.64 [R1+0x13d8], R218 ;  /* 0x0013d8da01007387 */ /* 0x000fe80000100a00 */
[----:B------:R-:W-:Y:S04]  /*1e3f0*/  STL.64 [R1+0x22a8], R218 ;  /* 0x0022a8da01007387 */ /* 0x000fe80000100a00 */
[----:B------:R-:W-:Y:S04]  /*1e400*/  STL.64 [R1+0x13e0], R232 ;  /* 0x0013e0e801007387 */ /* 0x000fe80000100a00 */
[----:B------:R-:W-:Y:S01]  /*1e410*/  STL.64 [R1+0x22b0], R232 ;  /* 0x0022b0e801007387 */ /* 0x000fe20000100a00 */
[----:B----4-:R-:W-:-:S05]  /*1e420*/  IMAD.WIDE R178, R10, 0x4, R174 ;  /* 0x000000040ab27825 */ /* 0x010fca00078e02ae */
[----:B------:R-:W-:Y:S04]  /*1e430*/  STL.64 [R1+0x13e8], R178 ;  /* 0x0013e8b201007387 */ /* 0x000fe80000100a00 */
[----:B------:R-:W-:Y:S01]  /*1e440*/  STL.64 [R1+0x22b8], R178 ;  /* 0x0022b8b201007387 */ /* 0x000fe20000100a00 */
[----:B------:R-:W-:-:S03]  /*1e450*/  IMAD.WIDE R176, R10, 0x4, R188 ;  /* 0x000000040ab07825 */ /* 0x000fc600078e02bc */
[----:B------:R-:W1:Y:S04]  /*1e460*/  LDL.LU.64 R188, [R1+0x1438] ;  /* 0x0014380001bc7983 */ /* 0x000e680000300a00 */
[----:B------:R-:W-:Y:S04]  /*1e470*/  STL.64 [R1+0x13f0], R176 ;  /* 0x0013f0b001007387 */ /* 0x000fe80000100a00 */
[----:B------:R-:W-:Y:S01]  /*1e480*/  STL.64 [R1+0x22c0], R176 ;  /* 0x0022c0b001007387 */ /* 0x000fe20000100a00 */
[----:B------:R-:W-:-:S03]  /*1e490*/  IMAD.WIDE R106, R10, 0x4, R190 ;  /* 0x000000040a6a7825 */ /* 0x000fc600078e02be */
[----:B------:R-:W3:Y:S04]  /*1e4a0*/  LDL.LU.64 R190, [R1+0x1440] ;  /* 0x0014400001be7983 */ /* 0x000ee80000300a00 */
[----:B------:R-:W-:Y:S04]  /*1e4b0*/  STL.64 [R1+0x13f8], R106 ;  /* 0x0013f86a01007387 */ /* 0x000fe80000100a00 */
[----:B------:R-:W-:Y:S01]  /*1e4c0*/  STL.64 [R1+0x22c8], R106 ;  /* 0x0022c86a01007387 */ /* 0x000fe20000100a00 */
[----:B------:R-:W-:-:S03]  /*1e4d0*/  IMAD.WIDE R124, R10, 0x4, R248 ;  /* 0x000000040a7c7825 */ /* 0x000fc600078e02f8 */
[----:B------:R-:W4:Y:S04]  /*1e4e0*/  LDL.LU.64 R248, [R1+0x1448] ;  /* 0x0014480001f87983 */ /* 0x000f280000300a00 */
[----:B------:R-:W-:Y:S04]  /*1e4f0*/  STL.64 [R1+0x1400], R124 ;  /* 0x0014007c01007387 */ /* 0x000fe80000100a00 */
[----:B------:R-:W-:Y:S04]  /*1e500*/  STL.64 [R1+0x22d0], R124 ;  /* 0x0022d07c01007387 */ /* 0x000fe80000100a00 */
[----:B------:R-:W4:Y:S04]  /*1e510*/  LDL.LU.64 R26, [R1+0x1450] ;  /* 0x00145000011a7983 */ /* 0x000f280000300a00 */
[----:B------:R-:W4:Y:S01]  /*1e520*/  LDL.LU.64 R64, [R1+0x1458] ;  /* 0x0014580001407983 */ /* 0x000f220000300a00 */
[----:B------:R-:W-:-:S03]  /*1e530*/  IMAD.WIDE R126, R10, 0x4, R250 ;  /* 0x000000040a7e7825 */ /* 0x000fc600078e02fa */
[----:B------:R-:W4:Y:S04]  /*1e540*/  LDL.LU.64 R250, [R1+0x1460] ;  /* 0x0014600001fa7983 */ /* 0x000f280000300a00 */
[----:B------:R-:W4:Y:S04]  /*1e550*/  LDL.LU.64 R66, [R1+0x1468] ;  /* 0x0014680001427983 */ /* 0x000f280000300a00 */
[----:B------:R-:W4:Y:S04]  /*1e560*/  LDL.LU.64 R108, [R1+0x1470] ;  /* 0x00147000016c7983 */ /* 0x000f280000300a00 */
[----:B------:R-:W4:Y:S04]  /*1e570*/  LDL.LU.64 R110, [R1+0x1478] ;  /* 0x00147800016e7983 */ /* 0x000f280000300a00 */
[----:B------:R-:W4:Y:S01]  /*1e580*/  LDL.LU.64 R128, [R1+0x1480] ;  /* 0x0014800001807983 */ /* 0x000f220000300a00 */
[----:B------:R-:W-:-:S04]  /*1e590*/  IMAD.WIDE R96, R10, 0x4, R96 ;  /* 0x000000040a607825 */ /* 0x000fc800078e0260 */
[----:B------:R-:W-:-:S04]  /*1e5a0*/  IMAD.WIDE R86, R10, 0x4, R86 ;  /* 0x000000040a567825 */ /* 0x000fc800078e0256 */
[----:B------:R-:W-:-:S04]  /*1e5b0*/  IMAD.WIDE R84, R10, 0x4, R84 ;  /* 0x000000040a547825 */ /* 0x000fc800078e0254 */
[----:B------:R-:W-:-:S04]  /*1e5c0*/  IMAD.WIDE R82, R10, 0x4, R82 ;  /* 0x000000040a527825 */ /* 0x000fc800078e0252 */
[C---:B--2---:R-:W-:Y:S02]  /*1e5d0*/  IMAD.WIDE R168, R10.reuse, 0x4, R8 ;  /* 0x000000040aa87825 */ /* 0x044fe400078e0208 */
[----:B------:R-:W2:Y:S04]  /*1e5e0*/  LDL.LU.64 R8, [R1+0x1488] ;  /* 0x0014880001087983 */ /* 0x000ea80000300a00 */
[----:B------:R-:W-:Y:S04]  /*1e5f0*/  STL.64 [R1+0x1408], R126 ;  /* 0x0014087e01007387 */ /* 0x000fe80000100a00 */
[----:B------:R-:W-:Y:S04]  /*1e600*/  STL.64 [R1+0x22d8], R126 ;  /* 0x0022d87e01007387 */ /* 0x000fe80000100a00 */
[----:B------:R-:W2:Y:S04]  /*1e610*/  LDL.LU.64 R130, [R1+0x1490] ;  /* 0x0014900001827983 */ /* 0x000ea80000300a00 */
[----:B------:R-:W-:Y:S04]  /*1e620*/  STL.64 [R1+0x1410], R168 ;  /* 0x001410a801007387 */ /* 0x000fe80000100a00 */
[----:B------:R-:W-:Y:S04]  /*1e630*/  STL.64 [R1+0x22e0], R168 ;  /* 0x0022e0a801007387 */ /* 0x000fe80000100a00 */
[----:B------:R-:W2:Y:S04]  /*1e640*/  LDL.LU.64 R172, [R1+0x1498] ;  /* 0x0014980001ac7983 */ /* 0x000ea80000300a00 */
[----:B------:R-:W2:Y:S04]  /*1e650*/  LDL.LU.64 R174, [R1+0x14a0] ;  /* 0x0014a00001ae7983 */ /* 0x000ea80000300a00 */
[----:B------:R-:W-:Y:S04]  /*1e660*/  STL.64 [R1+0x1418], R96 ;  /* 0x0014186001007387 */ /* 0x000fe80000100a00 */
[----:B------:R-:W-:Y:S01]  /*1e670*/  STL.64 [R1+0x22e8], R96 ;  /* 0x0022e86001007387 */ /* 0x000fe20000100a00 */
[----:B-1----:R-:W-:-:S03]  /*1e680*/  IMAD.WIDE R2, R10, 0x4, R188 ;  /* 0x000000040a027825 */ /* 0x002fc600078e02bc */
[----:B------:R-:W2:Y:S04]  /*1e690*/  LDL.LU.64 R188, [R1+0x14a8] ;  /* 0x0014a80001bc7983 */ /* 0x000ea80000300a00 */
[----:B------:R-:W-:Y:S04]  /*1e6a0*/  STL.64 [R1+0x1420], R86 ;  /* 0x0014205601007387 */ /* 0x000fe80000100a00 */
[----:B------:R3:W-:Y:S04]  /*1e6b0*/  STL.64 [R1+0x1438], R2 ;  /* 0x0014380201007387 */ /* 0x0007e80000100a00 */
[----:B------:R-:W-:Y:S01]  /*1e6c0*/  STL.64 [R1+0x22f0], R86 ;  /* 0x0022f05601007387 */ /* 0x000fe20000100a00 */
[----:B---3--:R-:W-:-:S03]  /*1e6d0*/  IMAD.WIDE R2, R10, 0x4, R190 ;  /* 0x000000040a027825 */ /* 0x008fc600078e02be */
[----:B------:R-:W3:Y:S04]  /*1e6e0*/  LDL.LU.64 R190, [R1+0x14b0] ;  /* 0x0014b00001be7983 */ /* 0x000ee80000300a00 */
[----:B------:R-:W-:Y:S04]  /*1e6f0*/  STL.64 [R1+0x1428], R84 ;  /* 0x0014285401007387 */ /* 0x000fe80000100a00 */
[----:B------:R4:W-:Y:S04]  /*1e700*/  STL.64 [R1+0x1440], R2 ;  /* 0x0014400201007387 */ /* 0x0009e80000100a00 */
[----:B------:R-:W-:Y:S01]  /*1e710*/  STL.64 [R1+0x22f8], R84 ;  /* 0x0022f85401007387 */ /* 0x000fe20000100a00 */
[----:B----4-:R-:W-:-:S03]  /*1e720*/  IMAD.WIDE R2, R10, 0x4, R248 ;  /* 0x000000040a027825 */ /* 0x010fc600078e02f8 */
[----:B------:R-:W4:Y:S04]  /*1e730*/  LDL.LU.64 R248, [R1+0x14b8] ;  /* 0x0014b80001f87983 */ /* 0x000f280000300a00 */
[----:B------:R-:W-:Y:S01]  /*1e740*/  STL.64 [R1+0x1430], R82 ;  /* 0x0014305201007387 */ /* 0x000fe20000100a00 */
[----:B------:R-:W-:-:S03]  /*1e750*/  IMAD.WIDE R14, R10, 0x4, R26 ;  /* 0x000000040a0e7825 */ /* 0x000fc600078e021a */
[----:B------:R1:W-:Y:S04]  /*1e760*/  STL.64 [R1+0x1448], R2 ;  /* 0x0014480201007387 */ /* 0x0003e80000100a00 */
[----:B------:R-:W-:Y:S04]  /*1e770*/  STL.64 [R1+0x2300], R82 ;  /* 0x0023005201007387 */ /* 0x000fe80000100a00 */
[----:B------:R1:W-:Y:S02]  /*1e780*/  STL.64 [R1+0x1450], R14 ;  /* 0x0014500e01007387 */ /* 0x0003e40000100a00 */
[----:B-1----:R-:W-:-:S02]  /*1e790*/  IMAD.WIDE R2, R10, 0x4, R250 ;  /* 0x000000040a027825 */ /* 0x002fc400078e02fa */
[----:B------:R-:W4:Y:S02]  /*1e7a0*/  LDL.LU.64 R250, [R1+0x14c0] ;  /* 0x0014c00001fa7983 */ /* 0x000f240000300a00 */
[----:B------:R-:W-:-:S04]  /*1e7b0*/  IMAD.WIDE R12, R10, 0x4, R64 ;  /* 0x000000040a0c7825 */ /* 0x000fc800078e0240 */
[C---:B------:R-:W-:Y:S01]  /*1e7c0*/  IMAD.WIDE R14, R10.reuse, 0x4, R66 ;  /* 0x000000040a0e7825 */ /* 0x040fe200078e0242 */
[----:B------:R1:W-:Y:S04]  /*1e7d0*/  STL.64 [R1+0x1458], R12 ;  /* 0x0014580c01007387 */ /* 0x0003e80000100a00 */
[----:B------:R1:W-:Y:S04]  /*1e7e0*/  STL.64 [R1+0x1460], R2 ;  /* 0x0014600201007387 */ /* 0x0003e80000100a00 */
[----:B------:R-:W-:Y:S01]  /*1e7f0*/  STL.64 [R1+0x1468], R14 ;  /* 0x0014680e01007387 */ /* 0x000fe20000100a00 */
[----:B-1----:R-:W-:-:S03]  /*1e800*/  IMAD.WIDE R12, R10, 0x4, R108 ;  /* 0x000000040a0c7825 */ /* 0x002fc600078e026c */
[----:B------:R-:W4:Y:S04]  /*1e810*/  LDL.LU.64 R108, [R1+0x14c8] ;  /* 0x0014c800016c7983 */ /* 0x000f280000300a00 */
[----:B------:R1:W-:Y:S01]  /*1e820*/  STL.64 [R1+0x1470], R12 ;  /* 0x0014700c01007387 */ /* 0x0003e20000100a00 */
[----:B------:R-:W-:-:S03]  /*1e830*/  IMAD.WIDE R2, R10, 0x4, R110 ;  /* 0x000000040a027825 */ /* 0x000fc600078e026e */
[----:B------:R-:W4:Y:S01]  /*1e840*/  LDL.LU.64 R110, [R1+0x14d0] ;  /* 0x0014d000016e7983 */ /* 0x000f220000300a00 */
[----:B-1----:R-:W-:-:S05]  /*1e850*/  IMAD.WIDE R12, R10, 0x4, R128 ;  /* 0x000000040a0c7825 */ /* 0x002fca00078e0280 */
[----:B------:R-:W-:Y:S04]  /*1e860*/  STL.64 [R1+0x1480], R12 ;  /* 0x0014800c01007387 */ /* 0x000fe80000100a00 */
[----:B------:R-:W4:Y:S04]  /*1e870*/  LDL.LU.64 R128, [R1+0x14d8] ;  /* 0x0014d80001807983 */ /* 0x000f280000300a00 */
[----:B------:R-:W-:Y:S04]  /*1e880*/  STL.64 [R1+0x1478], R2 ;  /* 0x0014780201007387 */ /* 0x000fe80000100a00 */
[----:B------:R1:W-:Y:S01]  /*1e890*/  STL.64 [R1+0x23e0], R2 ;  /* 0x0023e00201007387 */ /* 0x0003e20000100a00 */
[----:B--2---:R-:W-:-:S04]  /*1e8a0*/  IMAD.WIDE R8, R10, 0x4, R8 ;  /* 0x000000040a087825 */ /* 0x004fc800078e0208 */
[C---:B------:R-:W-:Y:S02]  /*1e8b0*/  IMAD.WIDE R238, R10.reuse, 0x4, R130 ;  /* 0x000000040aee7825 */ /* 0x040fe400078e0282 */
[----:B------:R-:W2:Y:S02]  /*1e8c0*/  LDL.LU.64 R130, [R1+0x14e0] ;  /* 0x0014e00001827983 */ /* 0x000ea40000300a00 */
[C---:B------:R-:W-:Y:S02]  /*1e8d0*/  IMAD.WIDE R232, R10.reuse, 0x4, R172 ;  /* 0x000000040ae87825 */ /* 0x040fe400078e02ac */
[----:B------:R-:W2:Y:S02]  /*1e8e0*/  LDL.LU.64 R172, [R1+0x14e8] ;  /* 0x0014e80001ac7983 */ /* 0x000ea40000300a00 */
[C---:B------:R-:W-:Y:S02]  /*1e8f0*/  IMAD.WIDE R218, R10.reuse, 0x4, R174 ;  /* 0x000000040ada7825 */ /* 0x040fe400078e02ae */
[----:B------:R-:W-:Y:S04]  /*1e900*/  STL.64 [R1+0x1488], R8 ;  /* 0x0014880801007387 */ /* 0x000fe80000100a00 */
[----:B------:R-:W-:Y:S04]  /*1e910*/  STL.64 [R1+0x23e8], R8 ;  /* 0x0023e80801007387 */ /* 0x000fe80000100a00 */
[----:B------:R-:W2:Y:S01]  /*1e920*/  LDL.LU.64 R174, [R1+0x14f0] ;  /* 0x0014f00001ae7983 */ /* 0x000ea20000300a00 */
[----:B------:R-:W-:-:S03]  /*1e930*/  IMAD.WIDE R182, R10, 0x4, R188 ;  /* 0x000000040ab67825 */ /* 0x000fc600078e02bc */
[----:B------:R-:W2:Y:S04]  /*1e940*/  LDL.LU.64 R188, [R1+0x14f8] ;  /* 0x0014f80001bc7983 */ /* 0x000ea80000300a00 */
[----:B------:R-:W-:Y:S04]  /*1e950*/  STL.64 [R1+0x1490], R238 ;  /* 0x001490ee01007387 */ /* 0x000fe80000100a00 */
[----:B------:R-:W-:Y:S01]  /*1e960*/  STL.64 [R1+0x23f0], R238 ;  /* 0x0023f0ee01007387 */ /* 0x000fe20000100a00 */
[----:B---3--:R-:W-:-:S03]  /*1e970*/  IMAD.WIDE R180, R10, 0x4, R190 ;  /* 0x000000040ab47825 */ /* 0x008fc600078e02be */
[----:B------:R-:W3:Y:S04]  /*1e980*/  LDL.LU.64 R190, [R1+0x1500] ;  /* 0x0015000001be7983 */ /* 0x000ee80000300a00 */
[----:B------:R-:W-:Y:S04]  /*1e990*/  STL.64 [R1+0x1498], R232 ;  /* 0x001498e801007387 */ /* 0x000fe80000100a00 */
[----:B------:R-:W-:Y:S01]  /*1e9a0*/  STL.64 [R1+0x2330], R232 ;  /* 0x002330e801007387 */ /* 0x000fe20000100a00 */
[----:B----4-:R-:W-:-:S03]  /*1e9b0*/  IMAD.WIDE R164, R10, 0x4, R248 ;  /* 0x000000040aa47825 */ /* 0x010fc600078e02f8 */
[----:B------:R-:W4:Y:S04]  /*1e9c0*/  LDL.LU.64 R248, [R1+0x1508] ;  /* 0x0015080001f87983 */ /* 0x000f280000300a00 */
[----:B------:R-:W-:Y:S04]  /*1e9d0*/  STL.64 [R1+0x14a0], R218 ;  /* 0x0014a0da01007387 */ /* 0x000fe80000100a00 */
[----:B------:R-:W-:Y:S01]  /*1e9e0*/  STL.64 [R1+0x2338], R218 ;  /* 0x002338da01007387 */ /* 0x000fe20000100a00 */
[----:B------:R-:W-:-:S03]  /*1e9f0*/  IMAD.WIDE R154, R10, 0x4, R250 ;  /* 0x000000040a9a7825 */ /* 0x000fc600078e02fa */
[----:B------:R-:W4:Y:S04]  /*1ea00*/  LDL.LU.64 R250, [R1+0x1510] ;  /* 0x0015100001fa7983 */ /* 0x000f280000300a00 */
[----:B------:R-:W-:Y:S04]  /*1ea10*/  STL.64 [R1+0x14a8], R182 ;  /* 0x0014a8b601007387 */ /* 0x000fe80000100a00 */
[----:B------:R-:W-:Y:S04]  /*1ea20*/  STL.64 [R1+0x2340], R182 ;  /* 0x002340b601007387 */ /* 0x000fe80000100a00 */
[----:B------:R-:W-:Y:S04]  /*1ea30*/  STL.64 [R1+0x14b0], R180 ;  /* 0x0014b0b401007387 */ /* 0x000fe80000100a00 */
[----:B------:R-:W-:Y:S01]  /*1ea40*/  STL.64 [R1+0x2348], R180 ;  /* 0x002348b401007387 */ /* 0x000fe20000100a00 */
[----:B------:R-:W-:-:S03]  /*1ea50*/  IMAD.WIDE R152, R10, 0x4, R108 ;  /* 0x000000040a987825 */ /* 0x000fc600078e026c */
[----:B------:R-:W-:Y:S04]  /*1ea60*/  STL.64 [R1+0x14b8], R164 ;  /* 0x0014b8a401007387 */ /* 0x000fe80000100a00 */
[----:B------:R-:W-:Y:S01]  /*1ea70*/  STL.64 [R1+0x2308], R164 ;  /* 0x002308a401007387 */ /* 0x000fe20000100a00 */
[----:B------:R-:W-:-:S03]  /*1ea80*/  IMAD.WIDE R150, R10, 0x4, R110 ;  /* 0x000000040a967825 */ /* 0x000fc600078e026e */
[----:B------:R-:W-:Y:S04]  /*1ea90*/  STL.64 [R1+0x14c0], R154 ;  /* 0x0014c09a01007387 */ /* 0x000fe80000100a00 */
[----:B------:R-:W-:Y:S04]  /*1eaa0*/  STL.64 [R1+0x2310], R154 ;  /* 0x0023109a01007387 */ /* 0x000fe80000100a00 */
[----:B------:R-:W-:Y:S04]  /*1eab0*/  STL.64 [R1+0x14c8], R152 ;  /* 0x0014c89801007387 */ /* 0x000fe80000100a00 */
[----:B------:R-:W-:Y:S01]  /*1eac0*/  STL.64 [R1+0x2318], R152 ;  /* 0x0023189801007387 */ /* 0x000fe20000100a00 */
[----:B------:R-:W-:-:S03]  /*1ead0*/  IMAD.WIDE R194, R10, 0x4, R128 ;  /* 0x000000040ac27825 */ /* 0x000fc600078e0280 */
[----:B------:R-:W-:Y:S04]  /*1eae0*/  STL.64 [R1+0x14d0], R150 ;  /* 0x0014d09601007387 */ /* 0x000fe80000100a00 */
[----:B------:R-:W-:Y:S04]  /*1eaf0*/  STL.64 [R1+0x2320], R150 ;  /* 0x0023209601007387 */ /* 0x000fe80000100a00 */
[----:B------:R-:W-:Y:S04]  /*1eb00*/  STL.64 [R1+0x14d8], R194 ;  /* 0x0014d8c201007387 */ /* 0x000fe80000100a00 */
[----:B------:R-:W-:Y:S01]  /*1eb10*/  STL.64 [R1+0x2350], R194 ;  /* 0x002350c201007387 */ /* 0x000fe20000100a00 */
[----:B--2---:R-:W-:-:S05]  /*1eb20*/  IMAD.WIDE R196, R10, 0x4, R130 ;  /* 0x000000040ac47825 */ /* 0x004fca00078e0282 */
[----:B------:R-:W-:Y:S04]  /*1eb30*/  STL.64 [R1+0x14e0], R196 ;  /* 0x0014e0c401007387 */ /* 0x000fe80000100a00 */
[----:B------:R-:W-:Y:S01]  /*1eb40*/  STL.64 [R1+0x2358], R196 ;  /* 0x002358c401007387 */ /* 0x000fe20000100a00 */
[----:B------:R-:W-:-:S04]  /*1eb50*/  IMAD.WIDE R198, R10, 0x4, R172 ;  /* 0x000000040ac67825 */ /* 0x000fc800078e02ac */
[C---:B------:R-:W-:Y:S02]  /*1eb60*/  IMAD.WIDE R200, R10.reuse, 0x4, R174 ;  /* 0x000000040ac87825 */ /* 0x040fe400078e02ae */
[----:B------:R-:W1:Y:S04]  /*1eb70*/  LDL.LU.64 R174, [R1+0x1538] ;  /* 0x0015380001ae7983 */ /* 0x000e680000300a00 */
[----:B------:R-:W-:Y:S04]  /*1eb80*/  STL.64 [R1+0x14e8], R198 ;  /* 0x0014e8c601007387 */ /* 0x000fe80000100a00 */
[----:B------:R-:W-:Y:S01]  /*1eb90*/  STL.64 [R1+0x2360], R198 ;  /* 0x002360c601007387 */ /* 0x000fe20000100a00 */
[----:B------:R-:W-:-:S04]  /*1eba0*/  IMAD.WIDE R170, R10, 0x4, R188 ;  /* 0x000000040aaa7825 */ /* 0x000fc800078e02bc */
[C---:B---3--:R-:W-:Y:S02]  /*1ebb0*/  IMAD.WIDE R184, R10.reuse, 0x4, R190 ;  /* 0x000000040ab87825 */ /* 0x048fe400078e02be */
[----:B------:R-:W2:Y:S04]  /*1ebc0*/  LDL.LU.64 R190, [R1+0x1540] ;  /* 0x0015400001be7983 */ /* 0x000ea80000300a00 */
[----:B------:R-:W-:Y:S04]  /*1ebd0*/  STL.64 [R1+0x14f0], R200 ;  /* 0x0014f0c801007387 */ /* 0x000fe80000100a00 */
[----:B------:R-:W-:Y:S04]  /*1ebe0*/  STL.64 [R1+0x2368], R200 ;  /* 0x002368c801007387 */ /* 0x000fe80000100a00 */
[----:B------:R-:W3:Y:S04]  /*1ebf0*/  LDL.LU.64 R26, [R1+0x1548] ;  /* 0x00154800011a7983 */ /* 0x000ee80000300a00 */
[----:B------:R-:W-:Y:S04]  /*1ec00*/  STL.64 [R1+0x14f8], R170 ;  /* 0x0014f8aa01007387 */ /* 0x000fe80000100a00 */
[----:B------:R-:W-:Y:S04]  /*1ec10*/  STL.64 [R1+0x2370], R170 ;  /* 0x002370aa01007387 */ /* 0x000fe80000100a00 */
[----:B------:R-:W3:Y:S04]  /*1ec20*/  LDL.LU.64 R188, [R1+0x1550] ;  /* 0x0015500001bc7983 */ /* 0x000ee80000300a00 */
[----:B------:R-:W3:Y:S01]  /*1ec30*/  LDL.LU.64 R64, [R1+0x1558] ;  /* 0x0015580001407983 */ /* 0x000ee20000300a00 */
[----:B----4-:R-:W-:-:S03]  /*1ec40*/  IMAD.WIDE R186, R10, 0x4, R248 ;  /* 0x000000040aba7825 */ /* 0x010fc600078e02f8 */
[----:B------:R-:W4:Y:S04]  /*1ec50*/  LDL.LU.64 R66, [R1+0x1560] ;  /* 0x0015600001427983 */ /* 0x000f280000300a00 */
[----:B------:R-:W4:Y:S04]  /*1ec60*/  LDL.LU.64 R248, [R1+0x1568] ;  /* 0x0015680001f87983 */ /* 0x000f280000300a00 */
[----:B------:R-:W-:Y:S04]  /*1ec70*/  STL.64 [R1+0x1500], R184 ;  /* 0x001500b801007387 */ /* 0x000fe80000100a00 */
[----:B------:R-:W-:Y:S01]  /*1ec80*/  STL.64 [R1+0x2378], R184 ;  /* 0x002378b801007387 */ /* 0x000fe20000100a00 */
[----:B------:R-:W-:-:S03]  /*1ec90*/  IMAD.WIDE R240, R10, 0x4, R250 ;  /* 0x000000040af07825 */ /* 0x000fc600078e02fa */
[----:B------:R-:W4:Y:S04]  /*1eca0*/  LDL.LU.64 R250, [R1+0x1570] ;  /* 0x0015700001fa7983 */ /* 0x000f280000300a00 */
[----:B------:R-:W-:Y:S01]  /*1ecb0*/  STL.64 [R1+0x1508], R186 ;  /* 0x001508ba01007387 */ /* 0x000fe20000100a00 */
[----:B------:R-:W-:-:S03]  /*1ecc0*/  IMAD.WIDE R80, R10, 0x4, R80 ;  /* 0x000000040a507825 */ /* 0x000fc600078e0250 */
[----:B------:R-:W-:Y:S04]  /*1ecd0*/  STL.64 [R1+0x2380], R186 ;  /* 0x002380ba01007387 */ /* 0x000fe80000100a00 */
[----:B------:R-:W4:Y:S04]  /*1ece0*/  LDL.LU.64 R108, [R1+0x1578] ;  /* 0x00157800016c7983 */ /* 0x000f280000300a00 */
[----:B------:R-:W4:Y:S01]  /*1ecf0*/  LDL.LU.64 R110, [R1+0x1580] ;  /* 0x00158000016e7983 */ /* 0x000f220000300a00 */
[----:B------:R-:W-:-:S03]  /*1ed00*/  IMAD.WIDE R78, R10, 0x4, R78 ;  /* 0x000000040a4e7825 */ /* 0x000fc600078e024e */
[----:B------:R-:W4:Y:S04]  /*1ed10*/  LDL.LU.64 R128, [R1+0x1588] ;  /* 0x0015880001807983 */ /* 0x000f280000300a00 */
[----:B------:R-:W4:Y:S04]  /*1ed20*/  LDL.LU.64 R130, [R1+0x1590] ;  /* 0x0015900001827983 */ /* 0x000f280000300a00 */
[----:B------:R-:W-:Y:S04]  /*1ed30*/  STL.64 [R1+0x1510], R240 ;  /* 0x001510f001007387 */ /* 0x000fe80000100a00 */
[----:B------:R-:W-:Y:S04]  /*1ed40*/  STL.64 [R1+0x2388], R240 ;  /* 0x002388f001007387 */ /* 0x000fe80000100a00 */
[----:B------:R-:W4:Y:S04]  /*1ed50*/  LDL.LU.64 R172, [R1+0x1598] ;  /* 0x0015980001ac7983 */ /* 0x000f280000300a00 */
[----:B------:R-:W-:Y:S01]  /*1ed60*/  STL.64 [R1+0x1518], R80 ;  /* 0x0015185001007387 */ /* 0x000fe20000100a00 */
[----:B------:R-:W-:-:S03]  /*1ed70*/  IMAD.WIDE R76, R10, 0x4, R76 ;  /* 0x000000040a4c7825 */ /* 0x000fc600078e024c */
[----:B------:R-:W-:Y:S01]  /*1ed80*/  STL.64 [R1+0x2390], R80 ;  /* 0x0023905001007387 */ /* 0x000fe20000100a00 */
[----:B------:R-:W-:-:S04]  /*1ed90*/  IMAD.WIDE R74, R10, 0x4, R74 ;  /* 0x000000040a4a7825 */ /* 0x000fc800078e024a */
[C---:B-1----:R-:W-:Y:S02]  /*1eda0*/  IMAD.WIDE R2, R10.reuse, 0x4, R174 ;  /* 0x000000040a027825 */ /* 0x042fe400078e02ae */
[----:B------:R-:W4:Y:S04]  /*1edb0*/  LDL.LU.64 R174, [R1+0x15a0] ;  /* 0x0015a00001ae7983 */ /* 0x000f280000300a00 */
[----:B------:R-:W-:Y:S04]  /*1edc0*/  STL.64 [R1+0x1520], R78 ;  /* 0x0015204e01007387 */ /* 0x000fe80000100a00 */
[----:B------:R2:W-:Y:S04]  /*1edd0*/  STL.64 [R1+0x1538], R2 ;  /* 0x0015380201007387 */ /* 0x0005e80000100a00 */
[----:B------:R-:W-:Y:S01]  /*1ede0*/  STL.64 [R1+0x2398], R78 ;  /* 0x0023984e01007387 */ /* 0x000fe20000100a00 */
[----:B--2---:R-:W-:-:S03]  /*1edf0*/  IMAD.WIDE R2, R10, 0x4, R190 ;  /* 0x000000040a027825 */ /* 0x004fc600078e02be */
[----:B------:R-:W2:Y:S04]  /*1ee00*/  LDL.LU.64 R190, [R1+0x15a8] ;  /* 0x0015a80001be7983 */ /* 0x000ea80000300a00 */
[----:B------:R-:W-:Y:S04]  /*1ee10*/  STL.64 [R1+0x1528], R76 ;  /* 0x0015284c01007387 */ /* 0x000fe80000100a00 */
[----:B------:R3:W-:Y:S04]  /*1ee20*/  STL.64 [R1+0x1540], R2 ;  /* 0x0015400201007387 */ /* 0x0007e80000100a00 */
[----:B------:R-:W-:Y:S04]  /*1ee30*/  STL.64 [R1+0x23a0], R76 ;  /* 0x0023a04c01007387 */ /* 0x000fe80000100a00 */
[----:B------:R-:W-:Y:S01]  /*1ee40*/  STL.64 [R1+0x1530], R74 ;  /* 0x0015304a01007387 */ /* 0x000fe20000100a00 */
[----:B---3--:R-:W-:-:S03]  /*1ee50*/  IMAD.WIDE R2, R10, 0x4, R26 ;  /* 0x000000040a027825 */ /* 0x008fc600078e021a */
[----:B------:R-:W-:Y:S01]  /*1ee60*/  STL.64 [R1+0x23a8], R74 ;  /* 0x0023a84a01007387 */ /* 0x000fe20000100a00 */
[----:B------:R-:W-:-:S03]  /*1ee70*/  IMAD.WIDE R182, R10, 0x4, R188 ;  /* 0x000000040ab67825 */ /* 0x000fc600078e02bc */
[----:B------:R1:W-:Y:S01]  /*1ee80*/  STL.64 [R1+0x1548], R2 ;  /* 0x0015480201007387 */ /* 0x0003e20000100a00 */
[----:B------:R-:W-:-:S03]  /*1ee90*/  IMAD.WIDE R12, R10, 0x4, R64 ;  /* 0x000000040a0c7825 */ /* 0x000fc600078e0240 */
[----:B------:R-:W3:Y:S01]  /*1eea0*/  LDL.LU.64 R188, [R1+0x15b0] ;  /* 0x0015b00001bc7983 */ /* 0x000ee20000300a00 */
[----:B----4-:R-:W-:-:S03]  /*1eeb0*/  IMAD.WIDE R8, R10, 0x4, R66 ;  /* 0x000000040a087825 */ /* 0x010fc600078e0242 */
[----:B------:R-:W-:Y:S01]  /*1eec0*/  STL.64 [R1+0x1558], R12 ;  /* 0x0015580c01007387 */ /* 0x000fe20000100a00 */
[----:B-1----:R-:W-:-:S03]  /*1eed0*/  IMAD.WIDE R2, R10, 0x4, R248 ;  /* 0x000000040a027825 */ /* 0x002fc600078e02f8 */
[----:B------:R-:W4:Y:S04]  /*1eee0*/  LDL.LU.64 R248, [R1+0x15b8] ;  /* 0x0015b80001f87983 */ /* 0x000f280000300a00 */
[----:B------:R-:W-:Y:S04]  /*1eef0*/  STL.64 [R1+0x1560], R8 ;  /* 0x0015600801007387 */ /* 0x000fe80000100a00 */
[----:B------:R-:W-:Y:S04]  /*1ef00*/  STL.64 [R1+0x1550], R182 ;  /* 0x001550b601007387 */ /* 0x000fe80000100a00 */
[----:B------:R1:W-:Y:S04]  /*1ef10*/  STL.64 [R1+0x1568], R2 ;  /* 0x0015680201007387 */ /* 0x0003e80000100a00 */
[----:B------:R-:W-:Y:S01]  /*1ef20*/  STL.64 [R1+0x2508], R182 ;  /* 0x002508b601007387 */ /* 0x000fe20000100a00 */
[----:B-1----:R-:W-:-:S03]  /*1ef30*/  IMAD.WIDE R2, R10, 0x4, R250 ;  /* 0x000000040a027825 */ /* 0x002fc600078e02fa */
[----:B------:R-:W4:Y:S01]  /*1ef40*/  LDL.LU.64 R250, [R1+0x15c0] ;  /* 0x0015c00001fa7983 */ /* 0x000f220000300a00 */
[----:B------:R-:W-:-:S03]  /*1ef50*/  IMAD.WIDE R62, R10, 0x4, R108 ;  /* 0x000000040a3e7825 */ /* 0x000fc600078e026c */
[----:B------:R-:W-:Y:S01]  /*1ef60*/  STL.64 [R1+0x1570], R2 ;  /* 0x0015700201007387 */ /* 0x000fe20000100a00 */
[----:B------:R-:W-:-:S03]  /*1ef70*/  IMAD.WIDE R60, R10, 0x4, R110 ;  /* 0x000000040a3c7825 */ /* 0x000fc600078e026e */
[----:B------:R-:W4:Y:S01]  /*1ef80*/  LDL.LU.64 R108, [R1+0x15c8] ;  /* 0x0015c800016c7983 */ /* 0x000f220000300a00 */
[----:B------:R-:W-:-:S03]  /*1ef90*/  IMAD.WIDE R240, R10, 0x4, R128 ;  /* 0x000000040af07825 */ /* 0x000fc600078e0280 */
[----:B------:R-:W4:Y:S01]  /*1efa0*/  LDL.LU.64 R110, [R1+0x15d0] ;  /* 0x0015d000016e7983 */ /* 0x000f220000300a00 */
[----:B------:R-:W-:-:S03]  /*1efb0*/  IMAD.WIDE R200, R10, 0x4, R130 ;  /* 0x000000040ac87825 */ /* 0x000fc600078e0282 */
[----:B------:R-:W-:Y:S04]  /*1efc0*/  STL.64 [R1+0x1578], R62 ;  /* 0x0015783e01007387 */ /* 0x000fe80000100a00 */
[----:B------:R1:W-:Y:S01]  /*1efd0*/  STL.64 [R1+0x23f8], R62 ;  /* 0x0023f83e01007387 */ /* 0x0003e20000100a00 */
[----:B------:R-:W-:-:S03]  /*1efe0*/  IMAD.WIDE R178, R10, 0x4, R172 ;  /* 0x000000040ab27825 */ /* 0x000fc600078e02ac */
[----:B------:R-:W4:Y:S04]  /*1eff0*/  LDL.LU.64 R128, [R1+0x15d8] ;  /* 0x0015d80001807983 */ /* 0x000f280000300a00 */
[----:B------:R-:W4:Y:S04]  /*1f000*/  LDL.LU.64 R130, [R1+0x15e0] ;  /* 0x0015e00001827983 */ /* 0x000f280000300a00 */
[----:B------:R-:W-:Y:S04]  /*1f010*/  STL.64 [R1+0x1580], R60 ;  /* 0x0015803c01007387 */ /* 0x000fe80000100a00 */
[----:B------:R1:W-:Y:S04]  /*1f020*/  STL.64 [R1+0x2400], R60 ;  /* 0x0024003c01007387 */ /* 0x0003e80000100a00 */
[----:B------:R-:W4:Y:S04]  /*1f030*/  LDL.LU.64 R172, [R1+0x15e8] ;  /* 0x0015e80001ac7983 */ /* 0x000f280000300a00 */
[----:B------:R-:W-:Y:S04]  /*1f040*/  STL.64 [R1+0x1588], R240 ;  /* 0x001588f001007387 */ /* 0x000fe80000100a00 */
[----:B------:R-:W-:Y:S01]  /*1f050*/  STL.64 [R1+0x2408], R240 ;  /* 0x002408f001007387 */ /* 0x000fe20000100a00 */
[----:B------:R-:W-:-:S03]  /*1f060*/  IMAD.WIDE R176, R10, 0x4, R174 ;  /* 0x000000040ab07825 */ /* 0x000fc600078e02ae */
[----:B------:R-:W4:Y:S01]  /*1f070*/  LDL.LU.64 R174, [R1+0x15f0] ;  /* 0x0015f00001ae7983 */ /* 0x000f220000300a00 */
[----:B--2---:R-:W-:-:S03]  /*1f080*/  IMAD.WIDE R168, R10, 0x4, R190 ;  /* 0x000000040aa87825 */ /* 0x004fc600078e02be */
        /* <DEDUP_REMOVED lines=26> */
[----:B------:R-:W-:Y:S01]  /*1f230*/  STL.64 [R1+0x2420], R144 ;  /* 0x0024209001007387 */ /* 0x000fe20000100a00 */
[----:B------:R-:W-:-:S03]  /*1f240*/  IMAD.WIDE R114, R10, 0x4, R172 ;  /* 0x000000040a727825 */ /* 0x000fc600078e02ac */
[----:B------:R-:W-:Y:S04]  /*1f250*/  STL.64 [R1+0x15d0], R142 ;  /* 0x0015d08e01007387 */ /* 0x000fe80000100a00 */
[----:B------:R-:W-:Y:S04]  /*1f260*/  STL.64 [R1+0x2428], R142 ;  /* 0x0024288e01007387 */ /* 0x000fe80000100a00 */
[----:B------:R-:W-:Y:S04]  /*1f270*/  STL.64 [R1+0x15d8], R162 ;  /* 0x0015d8a201007387 */ /* 0x000fe80000100a00 */
[----:B------:R1:W-:Y:S01]  /*1f280*/  STL.64 [R1+0x2430], R162 ;  /* 0x002430a201007387 */ /* 0x0003e20000100a00 */
[----:B------:R-:W-:-:S04]  /*1f290*/  IMAD.WIDE R112, R10, 0x4, R174 ;  /* 0x000000040a707825 */ /* 0x000fc800078e02ae */
[C---:B--2---:R-:W-:Y:S02]  /*1f2a0*/  IMAD.WIDE R242, R10.reuse, 0x4, R190 ;  /* 0x000000040af27825 */ /* 0x044fe400078e02be */
[----:B------:R-:W1:Y:S04]  /*1f2b0*/  LDL.LU.64 R190, [R1+0x1638] ;  /* 0x0016380001be7983 */ /* 0x000e680000300a00 */
[----:B------:R-:W-:Y:S04]  /*1f2c0*/  STL.64 [R1+0x15e0], R160 ;  /* 0x0015e0a001007387 */ /* 0x000fe80000100a00 */
[----:B------:R2:W-:Y:S04]  /*1f2d0*/  STL.64 [R1+0x2438], R160 ;  /* 0x002438a001007387 */ /* 0x0005e80000100a00 */
[----:B------:R-:W2:Y:S04]  /*1f2e0*/  LDL.LU.64 R130, [R1+0x1640] ;  /* 0x0016400001827983 */ /* 0x000ea80000300a00 */
[----:B------:R-:W-:Y:S04]  /*1f2f0*/  STL.64 [R1+0x15e8], R114 ;  /* 0x0015e87201007387 */ /* 0x000fe80000100a00 */
[----:B------:R-:W-:Y:S04]  /*1f300*/  STL.64 [R1+0x2440], R114 ;  /* 0x0024407201007387 */ /* 0x000fe80000100a00 */
[----:B------:R-:W-:Y:S01]  /*1f310*/  STL.64 [R1+0x15f0], R112 ;  /* 0x0015f07001007387 */ /* 0x000fe20000100a00 */
[----:B---3--:R-:W-:-:S03]  /*1f320*/  IMAD.WIDE R24, R10, 0x4, R188 ;  /* 0x000000040a187825 */ /* 0x008fc600078e02bc */
[----:B------:R-:W-:Y:S04]  /*1f330*/  STL.64 [R1+0x2448], R112 ;  /* 0x0024487001007387 */ /* 0x000fe80000100a00 */
[----:B------:R-:W3:Y:S04]  /*1f340*/  LDL.LU.64 R172, [R1+0x1648] ;  /* 0x0016480001ac7983 */ /* 0x000ee80000300a00 */
[----:B------:R-:W-:Y:S04]  /*1f350*/  STL.64 [R1+0x15f8], R242 ;  /* 0x0015f8f201007387 */ /* 0x000fe80000100a00 */
[----:B------:R-:W-:Y:S01]  /*1f360*/  STL.64 [R1+0x2450], R242 ;  /* 0x002450f201007387 */ /* 0x000fe20000100a00 */
[----:B----4-:R-:W-:-:S03]  /*1f370*/  IMAD.WIDE R26, R10, 0x4, R248 ;  /* 0x000000040a1a7825 */ /* 0x010fc600078e02f8 */
[----:B------:R-:W-:Y:S04]  /*1f380*/  STL.64 [R1+0x1600], R24 ;  /* 0x0016001801007387 */ /* 0x000fe80000100a00 */
[----:B------:R-:W-:Y:S04]  /*1f390*/  STL.64 [R1+0x2458], R24 ;  /* 0x0024581801007387 */ /* 0x000fe80000100a00 */
[----:B------:R-:W4:Y:S04]  /*1f3a0*/  LDL.LU.64 R108, [R1+0x1650] ;  /* 0x00165000016c7983 */ /* 0x000f280000300a00 */
[----:B------:R-:W4:Y:S04]  /*1f3b0*/  LDL.LU.64 R174, [R1+0x1660] ;  /* 0x0016600001ae7983 */ /* 0x000f280000300a00 */
[----:B------:R-:W4:Y:S04]  /*1f3c0*/  LDL.LU.64 R110, [R1+0x1668] ;  /* 0x00166800016e7983 */ /* 0x000f280000300a00 */
[----:B------:R-:W4:Y:S01]  /*1f3d0*/  LDL.LU.64 R248, [R1+0x1670] ;  /* 0x0016700001f87983 */ /* 0x000f220000300a00 */
[----:B------:R-:W-:-:S03]  /*1f3e0*/  IMAD.WIDE R64, R10, 0x4, R250 ;  /* 0x000000040a407825 */ /* 0x000fc600078e02fa */
[----:B------:R-:W-:Y:S04]  /*1f3f0*/  STL.64 [R1+0x1608], R26 ;  /* 0x0016081a01007387 */ /* 0x000fe80000100a00 */
[----:B------:R-:W-:Y:S04]  /*1f400*/  STL.64 [R1+0x2460], R26 ;  /* 0x0024601a01007387 */ /* 0x000fe80000100a00 */
[----:B------:R-:W4:Y:S01]  /*1f410*/  LDL.LU.64 R250, [R1+0x1658] ;  /* 0x0016580001fa7983 */ /* 0x000f220000300a00 */
[----:B------:R-:W-:-:S03]  /*1f420*/  IMAD.WIDE R72, R10, 0x4, R72 ;  /* 0x000000040a487825 */ /* 0x000fc600078e0248 */
[----:B------:R-:W-:Y:S01]  /*1f430*/  STL.64 [R1+0x1610], R64 ;  /* 0x0016104001007387 */ /* 0x000fe20000100a00 */
[----:B------:R-:W-:-:S03]  /*1f440*/  IMAD.WIDE R70, R10, 0x4, R70 ;  /* 0x000000040a467825 */ /* 0x000fc600078e0246 */
[----:B------:R-:W-:Y:S04]  /*1f450*/  STL.64 [R1+0x2468], R64 ;  /* 0x0024684001007387 */ /* 0x000fe80000100a00 */
[----:B------:R-:W4:Y:S04]  /*1f460*/  LDL.LU.64 R188, [R1+0x1678] ;  /* 0x0016780001bc7983 */ /* 0x000f280000300a00 */
[----:B------:R-:W-:Y:S04]  /*1f470*/  STL.64 [R1+0x1618], R72 ;  /* 0x0016184801007387 */ /* 0x000fe80000100a00 */
[----:B------:R-:W-:Y:S01]  /*1f480*/  STL.64 [R1+0x2470], R72 ;  /* 0x0024704801007387 */ /* 0x000fe20000100a00 */
[----:B------:R-:W-:-:S04]  /*1f490*/  IMAD.WIDE R68, R10, 0x4, R68 ;  /* 0x000000040a447825 */ /* 0x000fc800078e0244 */
[----:B------:R-:W-:-:S04]  /*1f4a0*/  IMAD.WIDE R54, R10, 0x4, R54 ;  /* 0x000000040a367825 */ /* 0x000fc800078e0236 */
[C---:B-1----:R-:W-:Y:S02]  /*1f4b0*/  IMAD.WIDE R62, R10.reuse, 0x4, R190 ;  /* 0x000000040a3e7825 */ /* 0x042fe400078e02be */
[----:B------:R-:W4:Y:S04]  /*1f4c0*/  LDL.LU.64 R190, [R1+0x1680] ;  /* 0x0016800001be7983 */ /* 0x000f280000300a00 */
[----:B------:R-:W-:Y:S04]  /*1f4d0*/  STL.64 [R1+0x1620], R70 ;  /* 0x0016204601007387 */ /* 0x000fe80000100a00 */
[----:B------:R-:W-:Y:S01]  /*1f4e0*/  STL.64 [R1+0x2478], R70 ;  /* 0x0024784601007387 */ /* 0x000fe20000100a00 */
[----:B--2---:R-:W-:-:S03]  /*1f4f0*/  IMAD.WIDE R60, R10, 0x4, R130 ;  /* 0x000000040a3c7825 */ /* 0x004fc600078e0282 */
[----:B------:R-:W2:Y:S04]  /*1f500*/  LDL.LU.64 R128, [R1+0x1688] ;  /* 0x0016880001807983 */ /* 0x000ea80000300a00 */
        /* <DEDUP_REMOVED lines=8> */
[----:B------:R-:W-:Y:S04]  /*1f590*/  STL.64 [R1+0x1648], R2 ;  /* 0x0016480201007387 */ /* 0x000fe80000100a00 */
[----:B------:R-:W-:Y:S01]  /*1f5a0*/  STL.64 [R1+0x2518], R60 ;  /* 0x0025183c01007387 */ /* 0x000fe20000100a00 */
[----:B----4-:R-:W-:-:S03]  /*1f5b0*/  IMAD.WIDE R238, R10, 0x4, R108 ;  /* 0x000000040aee7825 */ /* 0x010fc600078e026c */
[----:B------:R-:W-:Y:S01]  /*1f5c0*/  STL.64 [R1+0x1630], R54 ;  /* 0x0016303601007387 */ /* 0x000fe20000100a00 */
[----:B------:R-:W-:-:S03]  /*1f5d0*/  IMAD.WIDE R236, R10, 0x4, R174 ;  /* 0x000000040aec7825 */ /* 0x000fc600078e02ae */
[----:B------:R-:W-:Y:S04]  /*1f5e0*/  STL.64 [R1+0x2488], R54 ;  /* 0x0024883601007387 */ /* 0x000fe80000100a00 */
[----:B------:R-:W4:Y:S01]  /*1f5f0*/  LDL.LU.64 R174, [R1+0x16a0] ;  /* 0x0016a00001ae7983 */ /* 0x000f220000300a00 */
[----:B------:R-:W-:-:S03]  /*1f600*/  IMAD.WIDE R162, R10, 0x4, R248 ;  /* 0x000000040aa27825 */ /* 0x000fc600078e02f8 */
[----:B------:R-:W4:Y:S04]  /*1f610*/  LDL.LU.64 R248, [R1+0x16a8] ;  /* 0x0016a80001f87983 */ /* 0x000f280000300a00 */
[----:B------:R-:W-:Y:S04]  /*1f620*/  STL.64 [R1+0x1650], R238 ;  /* 0x001650ee01007387 */ /* 0x000fe80000100a00 */
[----:B------:R-:W-:Y:S01]  /*1f630*/  STL.64 [R1+0x2520], R238 ;  /* 0x002520ee01007387 */ /* 0x000fe20000100a00 */
[----:B------:R-:W-:-:S03]  /*1f640*/  IMAD.WIDE R160, R10, 0x4, R250 ;  /* 0x000000040aa07825 */ /* 0x000fc600078e02fa */
[----:B------:R-:W4:Y:S01]  /*1f650*/  LDL.LU.64 R250, [R1+0x960] ;  /* 0x0009600001fa7983 */ /* 0x000f220000300a00 */
[----:B------:R-:W-:-:S03]  /*1f660*/  IMAD.WIDE R200, R10, 0x4, R110 ;  /* 0x000000040ac87825 */ /* 0x000fc600078e026e */
[----:B------:R-:W-:Y:S04]  /*1f670*/  STL.64 [R1+0x1660], R236 ;  /* 0x001660ec01007387 */ /* 0x000fe80000100a00 */
[----:B------:R-:W-:Y:S01]  /*1f680*/  STL.64 [R1+0x24a8], R236 ;  /* 0x0024a8ec01007387 */ /* 0x000fe20000100a00 */
[----:B------:R-:W-:-:S03]  /*1f690*/  IMAD.WIDE R198, R10, 0x4, R188 ;  /* 0x000000040ac67825 */ /* 0x000fc600078e02bc */
[----:B------:R-:W4:Y:S04]  /*1f6a0*/  LDL.LU.64 R188, [R1+0x16b8] ;  /* 0x0016b80001bc7983 */ /* 0x000f280000300a00 */
[----:B------:R-:W-:Y:S04]  /*1f6b0*/  STL.64 [R1+0x1668], R200 ;  /* 0x001668c801007387 */ /* 0x000fe80000100a00 */
[----:B------:R-:W-:Y:S01]  /*1f6c0*/  STL.64 [R1+0x24b0], R200 ;  /* 0x0024b0c801007387 */ /* 0x000fe20000100a00 */
[----:B------:R-:W-:-:S03]  /*1f6d0*/  IMAD.WIDE R196, R10, 0x4, R190 ;  /* 0x000000040ac47825 */ /* 0x000fc600078e02be */
[----:B------:R-:W4:Y:S04]  /*1f6e0*/  LDL.LU.64 R190, [R1+0x16c0] ;  /* 0x0016c00001be7983 */ /* 0x000f280000300a00 */
[----:B------:R-:W-:Y:S04]  /*1f6f0*/  STL.64 [R1+0x1670], R162 ;  /* 0x001670a201007387 */ /* 0x000fe80000100a00 */
[----:B------:R-:W-:Y:S04]  /*1f700*/  STL.64 [R1+0x24b8], R162 ;  /* 0x0024b8a201007387 */ /* 0x000fe80000100a00 */
[----:B------:R-:W4:Y:S04]  /*1f710*/  LDL.LU.64 R108, [R1+0x16c8] ;  /* 0x0016c800016c7983 */ /* 0x000f280000300a00 */
[----:B------:R-:W-:Y:S01]  /*1f720*/  STL.64 [R1+0x1658], R160 ;  /* 0x001658a001007387 */ /* 0x000fe20000100a00 */
[----:B--2---:R-:W-:-:S03]  /*1f730*/  IMAD.WIDE R194, R10, 0x4, R128 ;  /* 0x000000040ac27825 */ /* 0x004fc600078e0280 */
[----:B------:R-:W-:Y:S01]  /*1f740*/  STL.64 [R1+0x24c0], R160 ;  /* 0x0024c0a001007387 */ /* 0x000fe20000100a00 */
[----:B------:R-:W-:-:S03]  /*1f750*/  IMAD.WIDE R186, R10, 0x4, R130 ;  /* 0x000000040aba7825 */ /* 0x000fc600078e0282 */
[----:B------:R-:W2:Y:S04]  /*1f760*/  LDL.LU.64 R110, [R1+0x958] ;  /* 0x00095800016e7983 */ /* 0x000ea80000300a00 */
[----:B------:R-:W-:Y:S04]  /*1f770*/  STL.64 [R1+0x1678], R198 ;  /* 0x001678c601007387 */ /* 0x000fe80000100a00 */
[----:B------:R-:W-:Y:S04]  /*1f780*/  STL.64 [R1+0x2490], R198 ;  /* 0x002490c601007387 */ /* 0x000fe80000100a00 */
[----:B------:R-:W2:Y:S01]  /*1f790*/  LDL.LU.64 R128, [R1+0x16d8] ;  /* 0x0016d80001807983 */ /* 0x000ea20000300a00 */
[----:B---3--:R-:W-:-:S03]  /*1f7a0*/  IMAD.WIDE R164, R10, 0x4, R172 ;  /* 0x000000040aa47825 */ /* 0x008fc600078e02ac */
[----:B------:R-:W3:Y:S04]  /*1f7b0*/  LDL.LU.64 R130, [R1+0x16e0] ;  /* 0x0016e00001827983 */ /* 0x000ee80000300a00 */
[----:B------:R-:W-:Y:S04]  /*1f7c0*/  STL.64 [R1+0x1680], R196 ;  /* 0x001680c401007387 */ /* 0x000fe80000100a00 */
[----:B------:R-:W-:Y:S04]  /*1f7d0*/  STL.64 [R1+0x2498], R196 ;  /* 0x002498c401007387 */ /* 0x000fe80000100a00 */
[----:B------:R-:W3:Y:S04]  /*1f7e0*/  LDL.LU.64 R172, [R1+0x16e8] ;  /* 0x0016e80001ac7983 */ /* 0x000ee80000300a00 */
[----:B------:R-:W-:Y:S01]  /*1f7f0*/  STL.64 [R1+0x1688], R194 ;  /* 0x001688c201007387 */ /* 0x000fe20000100a00 */
[----:B----4-:R-:W-:-:S03]  /*1f800*/  IMAD.WIDE R154, R10, 0x4, R174 ;  /* 0x000000040a9a7825 */ /* 0x010fc600078e02ae */
[----:B------:R-:W-:Y:S01]  /*1f810*/  STL.64 [R1+0x24a0], R194 ;  /* 0x0024a0c201007387 */ /* 0x000fe20000100a00 */
[----:B------:R-:W-:-:S03]  /*1f820*/  IMAD.WIDE R152, R10, 0x4, R248 ;  /* 0x000000040a987825 */ /* 0x000fc600078e02f8 */
[----:B------:R-:W4:Y:S04]  /*1f830*/  LDL.LU.64 R174, [R1+0x7e0] ;  /* 0x0007e00001ae7983 */ /* 0x000f280000300a00 */
[----:B------:R-:W4:Y:S04]  /*1f840*/  LDL.LU.64 R248, [R1+0x16f8] ;  /* 0x0016f80001f87983 */ /* 0x000f280000300a00 */
[----:B------:R-:W-:Y:S01]  /*1f850*/  STL.64 [R1+0x1690], R186 ;  /* 0x001690ba01007387 */ /* 0x000fe20000100a00 */
[----:B------:R-:W-:-:S03]  /*1f860*/  IMAD.WIDE R150, R10, 0x4, R250 ;  /* 0x000000040a967825 */ /* 0x000fc600078e02fa */
[----:B------:R1:W-:Y:S04]  /*1f870*/  STL.64 [R1+0x24c8], R186 ;  /* 0x0024c8ba01007387 */ /* 0x0003e80000100a00 */
[----:B------:R-:W4:Y:S04]  /*1f880*/  LDL.LU.64 R250, [R1+0x1700] ;  /* 0x0017000001fa7983 */ /* 0x000f280000300a00 */
[----:B------:R-:W-:Y:S01]  /*1f890*/  STL.64 [R1+0x1698], R164 ;  /* 0x001698a401007387 */ /* 0x000fe20000100a00 */
[----:B------:R-:W-:-:S03]  /*1f8a0*/  IMAD.WIDE R140, R10, 0x4, R188 ;  /* 0x000000040a8c7825 */ /* 0x000fc600078e02bc */
[----:B------:R1:W-:Y:S04]  /*1f8b0*/  STL.64 [R1+0x24d0], R164 ;  /* 0x0024d0a401007387 */ /* 0x0003e80000100a00 */
[----:B------:R-:W4:Y:S04]  /*1f8c0*/  LDL.LU.64 R188, [R1+0x1708] ;  /* 0x0017080001bc7983 */ /* 0x000f280000300a00 */
[----:B------:R-:W-:Y:S04]  /*1f8d0*/  STL.64 [R1+0x16a0], R154 ;  /* 0x0016a09a01007387 */ /* 0x000fe80000100a00 */
[----:B------:R1:W-:Y:S01]  /*1f8e0*/  STL.64 [R1+0x24d8], R154 ;  /* 0x0024d89a01007387 */ /* 0x0003e20000100a00 */
[----:B------:R-:W-:-:S03]  /*1f8f0*/  IMAD.WIDE R138, R10, 0x4, R190 ;  /* 0x000000040a8a7825 */ /* 0x000fc600078e02be */
[----:B------:R-:W4:Y:S04]  /*1f900*/  LDL.LU.64 R190, [R1+0x7d8] ;  /* 0x0007d80001be7983 */ /* 0x000f280000300a00 */
[----:B------:R-:W-:Y:S04]  /*1f910*/  STL.64 [R1+0x16a8], R152 ;  /* 0x0016a89801007387 */ /* 0x000fe80000100a00 */
[----:B------:R1:W-:Y:S01]  /*1f920*/  STL.64 [R1+0x24e0], R152 ;  /* 0x0024e09801007387 */ /* 0x0003e20000100a00 */
[----:B------:R-:W-:-:S03]  /*1f930*/  IMAD.WIDE R136, R10, 0x4, R108 ;  /* 0x000000040a887825 */ /* 0x000fc600078e026c */
[----:B------:R-:W-:Y:S04]  /*1f940*/  STL.64 [R1+0x16b0], R150 ;  /* 0x0016b09601007387 */ /* 0x000fe80000100a00 */
[----:B------:R1:W-:Y:S04]  /*1f950*/  STL.64 [R1+0x24e8], R150 ;  /* 0x0024e89601007387 */ /* 0x0003e80000100a00 */
[----:B------:R-:W-:Y:S01]  /*1f960*/  STL.64 [R1+0x16b8], R140 ;  /* 0x0016b88c01007387 */ /* 0x000fe20000100a00 */
[----:B--2---:R-:W-:-:S03]  /*1f970*/  IMAD.WIDE R118, R10, 0x4, R110 ;  /* 0x000000040a767825 */ /* 0x004fc600078e026e */
[----:B------:R2:W-:Y:S04]  /*1f980*/  STL.64 [R1+0x24f0], R140 ;  /* 0x0024f08c01007387 */ /* 0x0005e80000100a00 */
[----:B------:R-:W-:Y:S04]  /*1f990*/  STL.64 [R1+0x16c0], R138 ;  /* 0x0016c08a01007387 */ /* 0x000fe80000100a00 */
[----:B------:R1:W-:Y:S01]  /*1f9a0*/  STL.64 [R1+0x24f8], R138 ;  /* 0x0024f88a01007387 */ /* 0x0003e20000100a00 */
[----:B------:R-:W-:-:S03]  /*1f9b0*/  IMAD.WIDE R202, R10, 0x4, R128 ;  /* 0x000000040aca7825 */ /* 0x000fc600078e0280 */
[----:B------:R-:W-:Y:S01]  /*1f9c0*/  STL.64 [R1+0x16c8], R136 ;  /* 0x0016c88801007387 */ /* 0x000fe20000100a00 */
[----:B---3--:R-:W-:-:S03]  /*1f9d0*/  IMAD.WIDE R204, R10, 0x4, R130 ;  /* 0x000000040acc7825 */ /* 0x008fc600078e0282 */
[----:B------:R3:W-:Y:S04]  /*1f9e0*/  STL.64 [R1+0x2500], R136 ;  /* 0x0025008801007387 */ /* 0x0007e80000100a00 */
[----:B------:R-:W-:Y:S04]  /*1f9f0*/  STL.64 [R1+0x16d0], R118 ;  /* 0x0016d07601007387 */ /* 0x000fe80000100a00 */
[----:B------:R-:W-:Y:S04]  /*1fa00*/  STL.64 [R1+0x2528], R118 ;  /* 0x0025287601007387 */ /* 0x000fe80000100a00 */
[----:B------:R-:W-:Y:S04]  /*1fa10*/  STL.64 [R1+0x16d8], R202 ;  /* 0x0016d8ca01007387 */ /* 0x000fe80000100a00 */
[----:B------:R-:W-:Y:S01]  /*1fa20*/  STL.64 [R1+0x2530], R202 ;  /* 0x002530ca01007387 */ /* 0x000fe20000100a00 */
[----:B----4-:R-:W-:-:S03]  /*1fa30*/  IMAD.WIDE R66, R10, 0x4, R248 ;  /* 0x000000040a427825 */ /* 0x010fc600078e02f8 */
[----:B------:R-:W4:Y:S04]  /*1fa40*/  LDL.LU.64 R248, [R1+0x1738] ;  /* 0x0017380001f87983 */ /* 0x000f280000300a00 */
[----:B------:R-:W-:Y:S04]  /*1fa50*/  STL.64 [R1+0x16e0], R204 ;  /* 0x0016e0cc01007387 */ /* 0x000fe80000100a00 */
[----:B------:R-:W-:Y:S01]  /*1fa60*/  STL.64 [R1+0x2538], R204 ;  /* 0x002538cc01007387 */ /* 0x000fe20000100a00 */
[----:B------:R-:W-:-:S03]  /*1fa70*/  IMAD.WIDE R108, R10, 0x4, R250 ;  /* 0x000000040a6c7825 */ /* 0x000fc600078e02fa */
[----:B------:R-:W2:Y:S01]  /*1fa80*/  LDL.LU.64 R250, [R1+0x1740] ;  /* 0x0017400001fa7983 */ /* 0x000ea20000300a00 */
[----:B------:R-:W-:-:S04]  /*1fa90*/  IMAD.WIDE R206, R10, 0x4, R172 ;  /* 0x000000040ace7825 */ /* 0x000fc800078e02ac */
[C---:B------:R-:W-:Y:S01]  /*1faa0*/  IMAD.WIDE R208, R10.reuse, 0x4, R174 ;  /* 0x000000040ad07825 */ /* 0x040fe200078e02ae */
[----:B------:R-:W-:Y:S04]  /*1fab0*/  STL.64 [R1+0x16e8], R206 ;  /* 0x0016e8ce01007387 */ /* 0x000fe80000100a00 */
[----:B------:R-:W-:Y:S04]  /*1fac0*/  STL.64 [R1+0x2540], R206 ;  /* 0x002540ce01007387 */ /* 0x000fe80000100a00 */
[----:B------:R-:W-:Y:S01]  /*1fad0*/  STL.64 [R1+0x16f0], R208 ;  /* 0x0016f0d001007387 */ /* 0x000fe20000100a00 */
[----:B------:R-:W-:-:S03]  /*1fae0*/  IMAD.WIDE R110, R10, 0x4, R188 ;  /* 0x000000040a6e7825 */ /* 0x000fc600078e02bc */
[----:B------:R-:W-:Y:S04]  /*1faf0*/  STL.64 [R1+0x2548], R208 ;  /* 0x002548d001007387 */ /* 0x000fe80000100a00 */
[----:B------:R-:W1:Y:S04]  /*1fb00*/  LDL.LU.64 R172, [R1+0x1748] ;  /* 0x0017480001ac7983 */ /* 0x000e680000300a00 */
[----:B------:R-:W-:Y:S04]  /*1fb10*/  STL.64 [R1+0x16f8], R66 ;  /* 0x0016f84201007387 */ /* 0x000fe80000100a00 */
[----:B------:R-:W-:Y:S04]  /*1fb20*/  STL.64 [R1+0x2550], R66 ;  /* 0x0025504201007387 */ /* 0x000fe80000100a00 */
[----:B------:R-:W-:Y:S04]  /*1fb30*/  STL.64 [R1+0x1700], R108 ;  /* 0x0017006c01007387 */ /* 0x000fe80000100a00 */
[----:B------:R1:W-:Y:S04]  /*1fb40*/  STL.64 [R1+0x2558], R108 ;  /* 0x0025586c01007387 */ /* 0x0003e80000100a00 */
[----:B------:R-:W3:Y:S01]  /*1fb50*/  LDL.LU.64 R174, [R1+0x1750] ;  /* 0x0017500001ae7983 */ /* 0x000ee20000300a00 */
[----:B------:R-:W-:-:S03]  /*1fb60*/  IMAD.WIDE R52, R10, 0x4, R52 ;  /* 0x000000040a347825 */ /* 0x000fc600078e0234 */
[----:B------:R-:W3:Y:S04]  /*1fb70*/  LDL.LU.64 R188, [R1+0x1758] ;  /* 0x0017580001bc7983 */ /* 0x000ee80000300a00 */
[----:B------:R-:W-:Y:S04]  /*1fb80*/  STL.64 [R1+0x1708], R110 ;  /* 0x0017086e01007387 */ /* 0x000fe80000100a00 */
[----:B------:R-:W-:Y:S01]  /*1fb90*/  STL.64 [R1+0x2560], R110 ;  /* 0x0025606e01007387 */ /* 0x000fe20000100a00 */
[----:B------:R-:W-:-:S03]  /*1fba0*/  IMAD.WIDE R50, R10, 0x4, R50 ;  /* 0x000000040a327825 */ /* 0x000fc600078e0232 */
[----:B------:R-:W3:Y:S04]  /*1fbb0*/  LDL.LU.64 R16, [R1+0x1760] ;  /* 0x0017600001107983 */ /* 0x000ee80000300a00 */
[----:B------:R-:W3:Y:S01]  /*1fbc0*/  LDL.LU.64 R18, [R1+0x1768] ;  /* 0x0017680001127983 */ /* 0x000ee20000300a00 */
[----:B------:R-:W-:-:S05]  /*1fbd0*/  IMAD.WIDE R128, R10, 0x4, R190 ;  /* 0x000000040a807825 */ /* 0x000fca00078e02be */
[----:B------:R-:W-:Y:S04]  /*1fbe0*/  STL.64 [R1+0x1710], R128 ;  /* 0x0017108001007387 */ /* 0x000fe80000100a00 */
[----:B------:R-:W-:Y:S04]  /*1fbf0*/  STL.64 [R1+0x2568], R128 ;  /* 0x0025688001007387 */ /* 0x000fe80000100a00 */
[----:B------:R-:W3:Y:S04]  /*1fc00*/  LDL.LU.64 R20, [R1+0x7c8] ;  /* 0x0007c80001147983 */ /* 0x000ee80000300a00 */
[----:B------:R-:W-:Y:S04]  /*1fc10*/  STL.64 [R1+0x1718], R52 ;  /* 0x0017183401007387 */ /* 0x000fe80000100a00 */
[----:B------:R-:W-:Y:S04]  /*1fc20*/  STL.64 [R1+0x2570], R52 ;  /* 0x0025703401007387 */ /* 0x000fe80000100a00 */
[----:B------:R-:W3:Y:S04]  /*1fc30*/  LDL.LU.64 R190, [R1+0x1778] ;  /* 0x0017780001be7983 */ /* 0x000ee80000300a00 */
[----:B------:R-:W-:Y:S04]  /*1fc40*/  STL.64 [R1+0x1720], R50 ;  /* 0x0017203201007387 */ /* 0x000fe80000100a00 */
[----:B------:R-:W-:Y:S01]  /*1fc50*/  STL.64 [R1+0x2578], R50 ;  /* 0x0025783201007387 */ /* 0x000fe20000100a00 */
[----:B----4-:R-:W-:-:S03]  /*1fc60*/  IMAD.WIDE R232, R10, 0x4, R248 ;  /* 0x000000040ae87825 */ /* 0x010fc600078e02f8 */
[----:B------:R-:W4:Y:S01]  /*1fc70*/  LDL.LU.64 R248, [R1+0x1780] ;  /* 0x0017800001f87983 */ /* 0x000f220000300a00 */
[----:B--2---:R-:W-:-:S03]  /*1fc80*/  IMAD.WIDE R218, R10, 0x4, R250 ;  /* 0x000000040ada7825 */ /* 0x004fc600078e02fa */
[----:B------:R-:W2:Y:S01]  /*1fc90*/  LDL.LU.64 R250, [R1+0x1788] ;  /* 0x0017880001fa7983 */ /* 0x000ea20000300a00 */
[----:B------:R-:W-:-:S04]  /*1fca0*/  IMAD.WIDE R48, R10, 0x4, R48 ;  /* 0x000000040a307825 */ /* 0x000fc800078e0230 */
[C---:B------:R-:W-:Y:S01]  /*1fcb0*/  IMAD.WIDE R46, R10.reuse, 0x4, R46 ;  /* 0x000000040a2e7825 */ /* 0x040fe200078e022e */
[----:B------:R-:W-:Y:S04]  /*1fcc0*/  STL.64 [R1+0x1728], R48 ;  /* 0x0017283001007387 */ /* 0x000fe80000100a00 */
[----:B------:R-:W-:Y:S04]  /*1fcd0*/  STL.64 [R1+0x2580], R48 ;  /* 0x0025803001007387 */ /* 0x000fe80000100a00 */
[----:B------:R-:W-:Y:S04]  /*1fce0*/  STL.64 [R1+0x1738], R232 ;  /* 0x001738e801007387 */ /* 0x000fe80000100a00 */
[----:B------:R-:W-:Y:S01]  /*1fcf0*/  STL.64 [R1+0x2588], R232 ;  /* 0x002588e801007387 */ /* 0x000fe20000100a00 */
[----:B-1----:R-:W-:-:S03]  /*1fd00*/  IMAD.WIDE R186, R10, 0x4, R172 ;  /* 0x000000040aba7825 */ /* 0x002fc600078e02ac */
[----:B------:R-:W2:Y:S04]  /*1fd10*/  LDL.LU.64 R130, [R1+0x7c0] ;  /* 0x0007c00001827983 */ /* 0x000ea80000300a00 */
[----:B------:R-:W2:Y:S04]  /*1fd20*/  LDL.LU.64 R172, [R1+0x1798] ;  /* 0x0017980001ac7983 */ /* 0x000ea80000300a00 */
[----:B------:R-:W-:Y:S04]  /*1fd30*/  STL.64 [R1+0x1730], R46 ;  /* 0x0017302e01007387 */ /* 0x000fe80000100a00 */
[----:B------:R-:W-:Y:S04]  /*1fd40*/  STL.64 [R1+0x2590], R46 ;  /* 0x0025902e01007387 */ /* 0x000fe80000100a00 */
[----:B------:R-:W-:Y:S01]  /*1fd50*/  STL.64 [R1+0x1740], R218 ;  /* 0x001740da01007387 */ /* 0x000fe20000100a00 */
[----:B---3--:R-:W-:-:S03]  /*1fd60*/  IMAD.WIDE R164, R10, 0x4, R174 ;  /* 0x000000040aa47825 */ /* 0x008fc600078e02ae */
[----:B------:R-:W-:Y:S01]  /*1fd70*/  STL.64 [R1+0x2598], R218 ;  /* 0x002598da01007387 */ /* 0x000fe20000100a00 */
[----:B------:R-:W-:-:S03]  /*1fd80*/  IMAD.WIDE R146, R10, 0x4, R188 ;  /* 0x000000040a927825 */ /* 0x000fc600078e02bc */
[----:B------:R-:W3:Y:S04]  /*1fd90*/  LDL.LU.64 R174, [R1+0x17a0] ;  /* 0x0017a00001ae7983 */ /* 0x000ee80000300a00 */
[----:B------:R-:W3:Y:S04]  /*1fda0*/  LDL.LU.64 R188, [R1+0x17a8] ;  /* 0x0017a80001bc7983 */ /* 0x000ee80000300a00 */
[----:B------:R-:W-:Y:S04]  /*1fdb0*/  STL.64 [R1+0x1748], R186 ;  /* 0x001748ba01007387 */ /* 0x000fe80000100a00 */
[----:B------:R1:W-:Y:S01]  /*1fdc0*/  STL.64 [R1+0x25a0], R186 ;  /* 0x0025a0ba01007387 */ /* 0x0003e20000100a00 */
[----:B------:R-:W-:-:S03]  /*1fdd0*/  IMAD.WIDE R144, R10, 0x4, R16 ;  /* 0x000000040a907825 */ /* 0x000fc600078e0210 */
[----:B------:R-:W3:Y:S01]  /*1fde0*/  LDL.LU.64 R222, [R1+0x7b8] ;  /* 0x0007b80001de7983 */ /* 0x000ee20000300a00 */
[----:B------:R-:W-:-:S03]  /*1fdf0*/  IMAD.WIDE R142, R10, 0x4, R18 ;  /* 0x000000040a8e7825 */ /* 0x000fc600078e0212 */
[----:B------:R-:W3:Y:S04]  /*1fe00*/  LDL.LU.64 R220, [R1+0x17b8] ;  /* 0x0017b80001dc7983 */ /* 0x000ee80000300a00 */
[----:B------:R-:W3:Y:S04]  /*1fe10*/  LDL.LU.64 R14, [R1+0x17c0] ;  /* 0x0017c000010e7983 */ /* 0x000ee80000300a00 */
[----:B------:R-:W-:Y:S04]  /*1fe20*/  STL.64 [R1+0x1750], R164 ;  /* 0x001750a401007387 */ /* 0x000fe80000100a00 */
[----:B------:R-:W3:Y:S04]  /*1fe30*/  LDL.LU.64 R16, [R1+0x17c8] ;  /* 0x0017c80001107983 */ /* 0x000ee80000300a00 */
[----:B------:R-:W3:Y:S04]  /*1fe40*/  LDL.LU.64 R18, [R1+0x7b0] ;  /* 0x0007b00001127983 */ /* 0x000ee80000300a00 */
[----:B------:R-:W-:Y:S01]  /*1fe50*/  STL.64 [R1+0x1758], R146 ;  /* 0x0017589201007387 */ /* 0x000fe20000100a00 */
[----:B------:R-:W-:-:S03]  /*1fe60*/  IMAD.WIDE R114, R10, 0x4, R20 ;  /* 0x000000040a727825 */ /* 0x000fc600078e0214 */
[----:B------:R-:W3:Y:S01]  /*1fe70*/  LDL.LU.64 R20, [R1+0x17d8] ;  /* 0x0017d80001147983 */ /* 0x000ee20000300a00 */
[----:B------:R-:W-:-:S03]  /*1fe80*/  IMAD.WIDE R184, R10, 0x4, R190 ;  /* 0x000000040ab87825 */ /* 0x000fc600078e02be */
[----:B------:R-:W3:Y:S04]  /*1fe90*/  LDL.LU.64 R190, [R1+0x17e0] ;  /* 0x0017e00001be7983 */ /* 0x000ee80000300a00 */
[----:B------:R-:W-:Y:S01]  /*1fea0*/  STL.64 [R1+0x1760], R144 ;  /* 0x0017609001007387 */ /* 0x000fe20000100a00 */
[----:B----4-:R-:W-:-:S03]  /*1feb0*/  IMAD.WIDE R180, R10, 0x4, R248 ;  /* 0x000000040ab47825 */ /* 0x010fc600078e02f8 */
[----:B------:R-:W4:Y:S04]  /*1fec0*/  LDL.LU.64 R248, [R1+0x17e8] ;  /* 0x0017e80001f87983 */ /* 0x000f280000300a00 */
[----:B------:R-:W-:Y:S01]  /*1fed0*/  STL.64 [R1+0x1768], R142 ;  /* 0x0017688e01007387 */ /* 0x000fe20000100a00 */
[----:B--2---:R-:W-:-:S03]  /*1fee0*/  IMAD.WIDE R178, R10, 0x4, R250 ;  /* 0x000000040ab27825 */ /* 0x004fc600078e02fa */
[----:B------:R-:W2:Y:S04]  /*1fef0*/  LDL.LU.64 R250, [R1+0x7a8] ;  /* 0x0007a80001fa7983 */ /* 0x000ea80000300a00 */
[----:B------:R-:W-:Y:S01]  /*1ff00*/  STL.64 [R1+0x1770], R114 ;  /* 0x0017707201007387 */ /* 0x000fe20000100a00 */
[----:B------:R-:W-:-:S03]  /*1ff10*/  IMAD.WIDE R176, R10, 0x4, R130 ;  /* 0x000000040ab07825 */ /* 0x000fc600078e0282 */
[----:B------:R-:W2:Y:S01]  /*1ff20*/  LDL.LU.64 R130, [R1+0x17f8] ;  /* 0x0017f80001827983 */ /* 0x000ea20000300a00 */
[----:B------:R-:W-:-:S03]  /*1ff30*/  IMAD.WIDE R126, R10, 0x4, R172 ;  /* 0x000000040a7e7825 */ /* 0x000fc600078e02ac */
[----:B------:R-:W-:Y:S04]  /*1ff40*/  STL.64 [R1+0x1778], R184 ;  /* 0x001778b801007387 */ /* 0x000fe80000100a00 */
[----:B------:R-:W2:Y:S04]  /*1ff50*/  LDL.LU.64 R172, [R1+0x1800] ;  /* 0x0018000001ac7983 */ /* 0x000ea80000300a00 */
[----:B------:R-:W-:Y:S01]  /*1ff60*/  STL.64 [R1+0x1780], R180 ;  /* 0x001780b401007387 */ /* 0x000fe20000100a00 */
[----:B---3--:R-:W-:-:S03]  /*1ff70*/  IMAD.WIDE R124, R10, 0x4, R174 ;  /* 0x000000040a7c7825 */ /* 0x008fc600078e02ae */
[----:B------:R-:W3:Y:S01]  /*1ff80*/  LDL.LU.64 R174, [R1+0x1808] ;  /* 0x0018080001ae7983 */ /* 0x000ee20000300a00 */
[----:B------:R-:W-:-:S03]  /*1ff90*/  IMAD.WIDE R120, R10, 0x4, R188 ;  /* 0x000000040a787825 */ /* 0x000fc600078e02bc */
[----:B------:R-:W-:Y:S04]  /*1ffa0*/  STL.64 [R1+0x1788], R178 ;  /* 0x001788b201007387 */ /* 0x000fe80000100a00 */
[----:B------:R-:W3:Y:S04]  /*1ffb0*/  LDL.LU.64 R188, [R1+0x7a0] ;  /* 0x0007a00001bc7983 */ /* 0x000ee80000300a00 */
[----:B------:R-:W-:Y:S01]  /*1ffc0*/  STL.64 [R1+0x1790], R176 ;  /* 0x001790b001007387 */ /* 0x000fe20000100a00 */
[----:B------:R-:W-:-:S03]  /*1ffd0*/  IMAD.WIDE R106, R10, 0x4, R222 ;  /* 0x000000040a6a7825 */ /* 0x000fc600078e02de */
[----:B------:R-:W-:Y:S01]  /*1ffe0*/  STL.64 [R1+0x1798], R126 ;  /* 0x0017987e01007387 */ /* 0x000fe20000100a00 */
[----:B------:R-:W-:-:S03]  /*1fff0*/  IMAD.WIDE R116, R10, 0x4, R220 ;  /* 0x000000040a747825 */ /* 0x000fc600078e02dc */
[----:B------:R-:W-:Y:S01]  /*20000*/  STL.64 [R1+0x17a0], R124 ;  /* 0x0017a07c01007387 */ /* 0x000fe20000100a00 */
[----:B------:R-:W-:-:S03]  /*20010*/  IMAD.WIDE R94, R10, 0x4, R14 ;  /* 0x000000040a5e7825 */ /* 0x000fc600078e020e */
[----:B------:R-:W-:Y:S04]  /*20020*/  STL.64 [R1+0x17a8], R120 ;  /* 0x0017a87801007387 */ /* 0x000fe80000100a00 */
[----:B------:R-:W-:Y:S01]  /*20030*/  STL.64 [R1+0x17b0], R106 ;  /* 0x0017b06a01007387 */ /* 0x000fe20000100a00 */
[----:B------:R-:W-:-:S03]  /*20040*/  IMAD.WIDE R92, R10, 0x4, R16 ;  /* 0x000000040a5c7825 */ /* 0x000fc600078e0210 */
[----:B------:R-:W-:Y:S01]  /*20050*/  STL.64 [R1+0x17b8], R116 ;  /* 0x0017b87401007387 */ /* 0x000fe20000100a00 */
[----:B------:R-:W-:-:S03]  /*20060*/  IMAD.WIDE R58, R10, 0x4, R18 ;  /* 0x000000040a3a7825 */ /* 0x000fc600078e0212 */
[----:B------:R-:W-:Y:S01]  /*20070*/  STL.64 [R1+0x17c0], R94 ;  /* 0x0017c05e01007387 */ /* 0x000fe20000100a00 */
[----:B------:R-:W-:-:S03]  /*20080*/  IMAD.WIDE R88, R10, 0x4, R190 ;  /* 0x000000040a587825 */ /* 0x000fc600078e02be */
[----:B------:R-:W3:Y:S04]  /*20090*/  LDL.LU.64 R190, [R1+0x1838] ;  /* 0x0018380001be7983 */ /* 0x000ee80000300a00 */
[----:B------:R-:W-:Y:S01]  /*200a0*/  STL.64 [R1+0x17c8], R92 ;  /* 0x0017c85c01007387 */ /* 0x000fe20000100a00 */
[----:B----4-:R-:W-:-:S03]  /*200b0*/  IMAD.WIDE R30, R10, 0x4, R248 ;  /* 0x000000040a1e7825 */ /* 0x010fc600078e02f8 */
[----:B------:R-:W4:Y:S04]  /*200c0*/  LDL.LU.64 R248, [R1+0x1840] ;  /* 0x0018400001f87983 */ /* 0x000f280000300a00 */
[----:B------:R-:W-:Y:S01]  /*200d0*/  STL.64 [R1+0x17d0], R58 ;  /* 0x0017d03a01007387 */ /* 0x000fe20000100a00 */
[----:B--2---:R-:W-:-:S03]  /*200e0*/  IMAD.WIDE R28, R10, 0x4, R250 ;  /* 0x000000040a1c7825 */ /* 0x004fc600078e02fa */
[----:B------:R-:W2:Y:S01]  /*200f0*/  LDL.LU.64 R250, [R1+0x1848] ;  /* 0x0018480001fa7983 */ /* 0x000ea20000300a00 */
[----:B------:R-:W-:-:S05]  /*20100*/  IMAD.WIDE R90, R10, 0x4, R20 ;  /* 0x000000040a5a7825 */ /* 0x000fca00078e0214 */
[----:B------:R-:W-:Y:S04]  /*20110*/  STL.64 [R1+0x17d8], R90 ;  /* 0x0017d85a01007387 */ /* 0x000fe80000100a00 */
[----:B------:R-:W-:Y:S04]  /*20120*/  STL.64 [R1+0x17e0], R88 ;  /* 0x0017e05801007387 */ /* 0x000fe80000100a00 */
[----:B------:R-:W2:Y:S04]  /*20130*/  LDL.LU.64 R224, [R1+0x1850] ;  /* 0x0018500001e07983 */ /* 0x000ea80000300a00 */
[----:B------:R-:W2:Y:S01]  /*20140*/  LDL.LU.64 R222, [R1+0x1858] ;  /* 0x0018580001de7983 */ /* 0x000ea20000300a00 */
[----:B------:R-:W-:-:S03]  /*20150*/  IMAD.WIDE R130, R10, 0x4, R130 ;  /* 0x000000040a827825 */ /* 0x000fc600078e0282 */
[----:B------:R-:W-:Y:S04]  /*20160*/  STL.64 [R1+0x17e8], R30 ;  /* 0x0017e81e01007387 */ /* 0x000fe80000100a00 */
[----:B------:R-:W-:Y:S01]  /*20170*/  STL.64 [R1+0x17f0], R28 ;  /* 0x0017f01c01007387 */ /* 0x000fe20000100a00 */
[----:B------:R-:W-:-:S03]  /*20180*/  IMAD.WIDE R172, R10, 0x4, R172 ;  /* 0x000000040aac7825 */ /* 0x000fc600078e02ac */
[----:B------:R-:W2:Y:S04]  /*20190*/  LDL.LU.64 R220, [R1+0x1860] ;  /* 0x0018600001dc7983 */ /* 0x000ea80000300a00 */
[----:B------:R-:W2:Y:S01]  /*201a0*/  LDL.LU.64 R14, [R1+0x1868] ;  /* 0x00186800010e7983 */ /* 0x000ea20000300a00 */
[----:B------:R-:W-:-:S03]  /*201b0*/  IMAD.WIDE R44, R10, 0x4, R44 ;  /* 0x000000040a2c7825 */ /* 0x000fc600078e022c */
[----:B------:R-:W-:Y:S01]  /*201c0*/  STL.64 [R1+0x17f8], R130 ;  /* 0x0017f88201007387 */ /* 0x000fe20000100a00 */
[----:B---3--:R-:W-:-:S03]  /*201d0*/  IMAD.WIDE R174, R10, 0x4, R174 ;  /* 0x000000040aae7825 */ /* 0x008fc600078e02ae */
[----:B------:R-:W-:Y:S04]  /*201e0*/  STL.64 [R1+0x1800], R172 ;  /* 0x001800ac01007387 */ /* 0x000fe80000100a00 */
[----:B------:R-:W3:Y:S01]  /*201f0*/  LDL.LU.64 R16, [R1+0x790] ;  /* 0x0007900001107983 */ /* 0x000ee20000300a00 */
[----:B------:R-:W-:-:S03]  /*20200*/  IMAD.WIDE R188, R10, 0x4, R188 ;  /* 0x000000040abc7825 */ /* 0x000fc600078e02bc */
[----:B------:R-:W-:Y:S01]  /*20210*/  STL.64 [R1+0x1808], R174 ;  /* 0x001808ae01007387 */ /* 0x000fe20000100a00 */
[----:B------:R-:W-:-:S03]  /*20220*/  IMAD.WIDE R42, R10, 0x4, R42 ;  /* 0x000000040a2a7825 */ /* 0x000fc600078e022a */
[----:B------:R-:W3:Y:S01]  /*20230*/  LDL.LU.64 R18, [R1+0x1878] ;  /* 0x0018780001127983 */ /* 0x000ee20000300a00 */
[----:B------:R-:W-:-:S03]  /*20240*/  IMAD.WIDE R40, R10, 0x4, R40 ;  /* 0x000000040a287825 */ /* 0x000fc600078e0228 */
[----:B------:R-:W-:Y:S04]  /*20250*/  STL.64 [R1+0x1810], R188 ;  /* 0x001810bc01007387 */ /* 0x000fe80000100a00 */
[----:B------:R-:W3:Y:S04]  /*20260*/  LDL.LU.64 R20, [R1+0x1888] ;  /* 0x0018880001147983 */ /* 0x000ee80000300a00 */
[----:B------:R-:W-:Y:S01]  /*20270*/  STL.64 [R1+0x1818], R44 ;  /* 0x0018182c01007387 */ /* 0x000fe20000100a00 */
[----:B------:R-:W-:-:S03]  /*20280*/  IMAD.WIDE R154, R10, 0x4, R190 ;  /* 0x000000040a9a7825 */ /* 0x000fc600078e02be */
[----:B------:R-:W3:Y:S04]  /*20290*/  LDL.LU.64 R190, [R1+0x1880] ;  /* 0x0018800001be7983 */ /* 0x000ee80000300a00 */
[----:B------:R-:W-:Y:S01]  /*202a0*/  STL.64 [R1+0x1820], R42 ;  /* 0x0018202a01007387 */ /* 0x000fe20000100a00 */
[----:B----4-:R-:W-:-:S03]  /*202b0*/  IMAD.WIDE R8, R10, 0x4, R248 ;  /* 0x000000040a087825 */ /* 0x010fc600078e02f8 */
[----:B------:R-:W4:Y:S04]  /*202c0*/  LDL.LU.64 R248, [R1+0x788] ;  /* 0x0007880001f87983 */ /* 0x000f280000300a00 */
[----:B------:R-:W-:Y:S04]  /*202d0*/  STL.64 [R1+0x1828], R40 ;  /* 0x0018282801007387 */ /* 0x000fe80000100a00 */
[----:B------:R-:W-:Y:S01]  /*202e0*/  STL.64 [R1+0x1838], R154 ;  /* 0x0018389a01007387 */ /* 0x000fe20000100a00 */
[----:B--2---:R-:W-:-:S03]  /*202f0*/  IMAD.WIDE R2, R10, 0x4, R250 ;  /* 0x000000040a027825 */ /* 0x004fc600078e02fa */
[----:B------:R-:W2:Y:S01]  /*20300*/  LDL.LU.64 R250, [R1+0x18a0] ;  /* 0x0018a00001fa7983 */ /* 0x000ea20000300a00 */
[----:B------:R-:W-:-:S05]  /*20310*/  IMAD.WIDE R38, R10, 0x4, R38 ;  /* 0x000000040a267825 */ /* 0x000fca00078e0226 */
[----:B------:R-:W-:Y:S04]  /*20320*/  STL.64 [R1+0x1830], R38 ;  /* 0x0018302601007387 */ /* 0x000fe80000100a00 */
[----:B------:R1:W-:Y:S04]  /*20330*/  STL.64 [R1+0x1840], R8 ;  /* 0x0018400801007387 */ /* 0x0003e80000100a00 */
[----:B------:R-:W2:Y:S01]  /*20340*/  LDL.LU.64 R212, [R1+0x1898] ;  /* 0x0018980001d47983 */ /* 0x000ea20000300a00 */
[----:B------:R-:W-:-:S03]  /*20350*/  IMAD.WIDE R152, R10, 0x4, R224 ;  /* 0x000000040a987825 */ /* 0x000fc600078e02e0 */
[----:B------:R-:W2:Y:S04]  /*20360*/  LDL.LU.64 R214, [R1+0x1890] ;  /* 0x0018900001d67983 */ /* 0x000ea80000300a00 */
[----:B------:R-:W2:Y:S01]  /*20370*/  LDL.LU.64 R216, [R1+0x780] ;  /* 0x0007800001d87983 */ /* 0x000ea20000300a00 */
[----:B------:R-:W-:-:S03]  /*20380*/  IMAD.WIDE R112, R10, 0x4, R222 ;  /* 0x000000040a707825 */ /* 0x000fc600078e02de */
[----:B------:R1:W-:Y:S04]  /*20390*/  STL.64 [R1+0x1848], R2 ;  /* 0x0018480201007387 */ /* 0x0003e80000100a00 */
[----:B------:R-:W2:Y:S01]  /*203a0*/  LDL.LU.64 R12, [R1+0x18b8] ;  /* 0x0018b800010c7983 */ /* 0x000ea20000300a00 */
[----:B------:R-:W-:-:S03]  /*203b0*/  IMAD.WIDE R72, R10, 0x4, R220 ;  /* 0x000000040a487825 */ /* 0x000fc600078e02dc */
[----:B------:R-:W2:Y:S01]  /*203c0*/  LDL.LU.64 R224, [R1+0x18b0] ;  /* 0x0018b00001e07983 */ /* 0x000ea20000300a00 */
[----:B------:R-:W-:-:S03]  /*203d0*/  IMAD.WIDE R70, R10, 0x4, R14 ;  /* 0x000000040a467825 */ /* 0x000fc600078e020e */
[----:B------:R-:W2:Y:S04]  /*203e0*/  LDL.LU.64 R222, [R1+0x18a8] ;  /* 0x0018a80001de7983 */ /* 0x000ea80000300a00 */
[----:B------:R-:W-:Y:S04]  /*203f0*/  STL.64 [R1+0x1850], R152 ;  /* 0x0018509801007387 */ /* 0x000fe80000100a00 */
[----:B------:R-:W2:Y:S01]  /*20400*/  LDL.LU.64 R220, [R1+0x778] ;  /* 0x0007780001dc7983 */ /* 0x000ea20000300a00 */
[----:B---3--:R-:W-:-:S03]  /*20410*/  IMAD.WIDE R68, R10, 0x4, R16 ;  /* 0x000000040a447825 */ /* 0x008fc600078e0210 */
[----:B------:R-:W3:Y:S04]  /*20420*/  LDL.LU.64 R14, [R1+0x18d8] ;  /* 0x0018d800010e7983 */ /* 0x000ee80000300a00 */
[----:B------:R-:W-:Y:S01]  /*20430*/  STL.64 [R1+0x1858], R112 ;  /* 0x0018587001007387 */ /* 0x000fe20000100a00 */
[----:B------:R-:W-:-:S03]  /*20440*/  IMAD.WIDE R170, R10, 0x4, R18 ;  /* 0x000000040aaa7825 */ /* 0x000fc600078e0212 */
[----:B------:R-:W3:Y:S04]  /*20450*/  LDL.LU.64 R16, [R1+0x18d0] ;  /* 0x0018d00001107983 */ /* 0x000ee80000300a00 */
[----:B------:R-:W-:Y:S01]  /*20460*/  STL.64 [R1+0x1860], R72 ;  /* 0x0018604801007387 */ /* 0x000fe20000100a00 */
[----:B------:R-:W-:-:S03]  /*20470*/  IMAD.WIDE R168, R10, 0x4, R20 ;  /* 0x000000040aa87825 */ /* 0x000fc600078e0214 */
[----:B------:R-:W3:Y:S04]  /*20480*/  LDL.LU.64 R18, [R1+0x18c8] ;  /* 0x0018c80001127983 */ /* 0x000ee80000300a00 */
[----:B------:R-:W-:Y:S04]  /*20490*/  STL.64 [R1+0x1868], R70 ;  /* 0x0018684601007387 */ /* 0x000fe80000100a00 */
        /* <DEDUP_REMOVED lines=9> */
[----:B------:R-:W-:Y:S04]  /*20530*/  STL.64 [R1+0x1ca8], R168 ;  /* 0x001ca8a801007387 */ /* 0x000fe80000100a00 */
        /* <DEDUP_REMOVED lines=13> */
[----:B------:R-:W2:Y:S04]  /*20610*/  LDL.LU.64 R134, [R1+0x1920] ;  /* 0x0019200001867983 */ /* 0x000ea80000300a00 */
[----:B------:R-:W-:Y:S01]  /*20620*/  STL.64 [R1+0x1ce8], R234 ;  /* 0x001ce8ea01007387 */ /* 0x000fe20000100a00 */
[----:B------:R-:W-:-:S03]  /*20630*/  IMAD.WIDE R158, R10, 0x4, R220 ;  /* 0x000000040a9e7825 */ /* 0x000fc600078e02dc */
[----:B------:R-:W2:Y:S01]  /*20640*/  LDL.LU.64 R12, [R1+0x1918] ;  /* 0x00191800010c7983 */ /* 0x000ea20000300a00 */
[----:B---3--:R-:W-:-:S03]  /*20650*/  IMAD.WIDE R210, R10, 0x4, R14 ;  /* 0x000000040ad27825 */ /* 0x008fc600078e020e */
[----:B------:R-:W-:Y:S04]  /*20660*/  STL.64 [R1+0x1cf0], R192 ;  /* 0x001cf0c001007387 */ /* 0x000fe80000100a00 */
[----:B------:R-:W-:Y:S01]  /*20670*/  STL.64 [R1+0x1cf8], R158 ;  /* 0x001cf89e01007387 */ /* 0x000fe20000100a00 */
[----:B------:R-:W-:-:S03]  /*20680*/  IMAD.WIDE R212, R10, 0x4, R16 ;  /* 0x000000040ad47825 */ /* 0x000fc600078e0210 */
[----:B------:R-:W-:Y:S04]  /*20690*/  STL.64 [R1+0x1d00], R210 ;  /* 0x001d00d201007387 */ /* 0x000fe80000100a00 */
[----:B------:R-:W3:Y:S01]  /*206a0*/  LDL.LU.64 R224, [R1+0x1910] ;  /* 0x0019100001e07983 */ /* 0x000ee20000300a00 */
[----:B------:R-:W-:-:S03]  /*206b0*/  IMAD.WIDE R214, R10, 0x4, R18 ;  /* 0x000000040ad67825 */ /* 0x000fc600078e0212 */
[----:B------:R-:W-:Y:S04]  /*206c0*/  STL.64 [R1+0x1d08], R212 ;  /* 0x001d08d401007387 */ /* 0x000fe80000100a00 */
[----:B------:R-:W-:Y:S01]  /*206d0*/  STL.64 [R1+0x1d10], R214 ;  /* 0x001d10d601007387 */ /* 0x000fe20000100a00 */
[----:B------:R-:W-:-:S03]  /*206e0*/  IMAD.WIDE R216, R10, 0x4, R20 ;  /* 0x000000040ad87825 */ /* 0x000fc600078e0214 */
[----:B------:R-:W3:Y:S04]  /*206f0*/  LDL.LU.64 R20, [R1+0x18c0] ;  /* 0x0018c00001147983 */ /* 0x000ee80000300a00 */
[----:B------:R-:W-:Y:S01]  /*20700*/  STL.64 [R1+0x1d18], R216 ;  /* 0x001d18d801007387 */ /* 0x000fe20000100a00 */
[----:B------:R-:W-:-:S03]  /*20710*/  IMAD.WIDE R246, R10, 0x4, R246 ;  /* 0x000000040af67825 */ /* 0x000fc600078e02f6 */
[----:B------:R-:W3:Y:S01]  /*20720*/  LDL.LU.64 R222, [R1+0x1970] ;  /* 0x0019700001de7983 */ /* 0x000ee20000300a00 */
[----:B------:R-:W-:-:S05]  /*20730*/  IMAD.WIDE R190, R10, 0x4, R190 ;  /* 0x000000040abe7825 */ /* 0x000fca00078e02be */
[----:B------:R-:W-:Y:S04]  /*20740*/  STL.64 [R1+0x1d20], R190 ;  /* 0x001d20be01007387 */ /* 0x000fe80000100a00 */
[----:B------:R-:W3:Y:S04]  /*20750*/  LDL.LU.64 R220, [R1+0x1968] ;  /* 0x0019680001dc7983 */ /* 0x000ee80000300a00 */
[----:B------:R-:W3:Y:S01]  /*20760*/  LDL.LU.64 R14, [R1+0x1960] ;  /* 0x00196000010e7983 */ /* 0x000ee20000300a00 */
[----:B----4-:R-:W-:-:S05]  /*20770*/  IMAD.WIDE R248, R10, 0x4, R248 ;  /* 0x000000040af87825 */ /* 0x010fca00078e02f8 */
[----:B------:R-:W-:Y:S01]  /*20780*/  STL.64 [R1+0x1d28], R248 ;  /* 0x001d28f801007387 */ /* 0x000fe20000100a00 */
[----:B--2---:R-:W-:-:S05]  /*20790*/  IMAD.WIDE R250, R10, 0x4, R250 ;  /* 0x000000040afa7825 */ /* 0x004fca00078e02fa */
[----:B------:R-:W-:Y:S04]  /*207a0*/  STL.64 [R1+0x1d30], R250 ;  /* 0x001d30fa01007387 */ /* 0x000fe80000100a00 */
[----:B------:R-:W2:Y:S04]  /*207b0*/  LDL.LU.64 R16, [R1+0x758] ;  /* 0x0007580001107983 */ /* 0x000ea80000300a00 */
[----:B------:R-:W-:Y:S04]  /*207c0*/  STL.64 [R1+0x1d38], R246 ;  /* 0x001d38f601007387 */ /* 0x000fe80000100a00 */
[----:B------:R-:W4:Y:S01]  /*207d0*/  LDL.LU.64 R18, [R1+0x19c8] ;  /* 0x0019c80001127983 */ /* 0x000f220000300a00 */
[----:B------:R-:W-:-:S04]  /*207e0*/  IMAD.WIDE R36, R10, 0x4, R36 ;  /* 0x000000040a247825 */ /* 0x000fc800078e0224 */
[C---:B------:R-:W-:Y:S01]  /*207f0*/  IMAD.WIDE R34, R10.reuse, 0x4, R34 ;  /* 0x000000040a227825 */ /* 0x040fe200078e0222 */
[----:B------:R-:W-:Y:S03]  /*20800*/  STL.64 [R1+0x1d40], R36 ;  /* 0x001d402401007387 */ /* 0x000fe60000100a00 */
[C---:B------:R-:W-:Y:S01]  /*20810*/  IMAD.WIDE R32, R10.reuse, 0x4, R32 ;  /* 0x000000040a207825 */ /* 0x040fe200078e0220 */
[----:B------:R-:W4:Y:S04]  /*20820*/  LDL.LU.64 R84, [R1+0x19a0] ;  /* 0x0019a00001547983 */ /* 0x000f280000300a00 */
[----:B------:R-:W-:Y:S01]  /*20830*/  STL.64 [R1+0x1d48], R34 ;  /* 0x001d482201007387 */ /* 0x000fe20000100a00 */
[----:B------:R-:W-:-:S03]  /*20840*/  IMAD.WIDE R22, R10, 0x4, R22 ;  /* 0x000000040a167825 */ /* 0x000fc600078e0216 */
[----:B------:R-:W4:Y:S01]  /*20850*/  LDL.LU.64 R86, [R1+0x1958] ;  /* 0x0019580001567983 */ /* 0x000f220000300a00 */
[----:B------:R-:W-:-:S03]  /*20860*/  IMAD.WIDE R150, R10, 0x4, R134 ;  /* 0x000000040a967825 */ /* 0x000fc600078e0286 */
[----:B------:R-:W4:Y:S04]  /*20870*/  LDL.LU.64 R96, [R1+0x750] ;  /* 0x0007500001607983 */ /* 0x000f280000300a00 */
[----:B------:R-:W4:Y:S01]  /*20880*/  LDL.LU.64 R156, [R1+0x19c0] ;  /* 0x0019c000019c7983 */ /* 0x000f220000300a00 */
[----:B------:R-:W-:-:S03]  /*20890*/  IMAD.WIDE R140, R10, 0x4, R12 ;  /* 0x000000040a8c7825 */ /* 0x000fc600078e020c */
[----:B------:R-:W-:Y:S04]  /*208a0*/  STL.64 [R1+0x1d50], R32 ;  /* 0x001d502001007387 */ /* 0x000fe80000100a00 */
[----:B------:R-:W-:Y:S04]  /*208b0*/  STL.64 [R1+0x1d60], R150 ;  /* 0x001d609601007387 */ /* 0x000fe80000100a00 */
[----:B------:R-:W4:Y:S04]  /*208c0*/  LDL.LU.64 R122, [R1+0x1998] ;  /* 0x00199800017a7983 */ /* 0x000f280000300a00 */
[----:B------:R-:W4:Y:S01]  /*208d0*/  LDL.LU.64 R132, [R1+0x1950] ;  /* 0x0019500001847983 */ /* 0x000f220000300a00 */
[----:B---3--:R-:W-:-:S03]  /*208e0*/  IMAD.WIDE R138, R10, 0x4, R224 ;  /* 0x000000040a8a7825 */ /* 0x008fc600078e02e0 */
[----:B------:R-:W3:Y:S04]  /*208f0*/  LDL.LU.64 R134, [R1+0x748] ;  /* 0x0007480001867983 */ /* 0x000ee80000300a00 */
[----:B------:R-:W-:Y:S04]  /*20900*/  STL.64 [R1+0x1d58], R22 ;  /* 0x001d581601007387 */ /* 0x000fe80000100a00 */
[----:B------:R-:W-:Y:S01]  /*20910*/  STL.64 [R1+0x1d68], R140 ;  /* 0x001d688c01007387 */ /* 0x000fe20000100a00 */
[----:B------:R-:W-:-:S03]  /*20920*/  IMAD.WIDE R136, R10, 0x4, R20 ;  /* 0x000000040a887825 */ /* 0x000fc600078e0214 */
[----:B------:R-:W3:Y:S04]  /*20930*/  LDL.LU.64 R20, [R1+0x19b8] ;  /* 0x0019b80001147983 */ /* 0x000ee80000300a00 */
[----:B------:R-:W3:Y:S01]  /*20940*/  LDL.LU.64 R12, [R1+0x1990] ;  /* 0x00199000010c7983 */ /* 0x000ee20000300a00 */
[----:B------:R-:W-:-:S03]  /*20950*/  IMAD.WIDE R64, R10, 0x4, R222 ;  /* 0x000000040a407825 */ /* 0x000fc600078e02de */
[----:B------:R-:W-:Y:S04]  /*20960*/  STL.64 [R1+0x1d70], R138 ;  /* 0x001d708a01007387 */ /* 0x000fe80000100a00 */
[----:B------:R-:W3:Y:S04]  /*20970*/  LDL.LU.64 R224, [R1+0x1948] ;  /* 0x0019480001e07983 */ /* 0x000ee80000300a00 */
[----:B------:R-:W3:Y:S01]  /*20980*/  LDL.LU.64 R222, [R1+0x740] ;  /* 0x0007400001de7983 */ /* 0x000ee20000300a00 */
[----:B------:R-:W-:-:S03]  /*20990*/  IMAD.WIDE R54, R10, 0x4, R220 ;  /* 0x000000040a367825 */ /* 0x000fc600078e02dc */
[----:B------:R-:W3:Y:S01]  /*209a0*/  LDL.LU.64 R220, [R1+0x19b0] ;  /* 0x0019b00001dc7983 */ /* 0x000ee20000300a00 */
[----:B------:R-:W-:-:S03]  /*209b0*/  IMAD.WIDE R26, R10, 0x4, R14 ;  /* 0x000000040a1a7825 */ /* 0x000fc600078e020e */
[----:B------:R1:W-:Y:S04]  /*209c0*/  STL.64 [R1+0x1d78], R136 ;  /* 0x001d788801007387 */ /* 0x0003e80000100a00 */
[----:B------:R-:W3:Y:S01]  /*209d0*/  LDL.LU.64 R14, [R1+0x1988] ;  /* 0x00198800010e7983 */ /* 0x000ee20000300a00 */
[----:B--2---:R-:W-:-:S03]  /*209e0*/  IMAD.WIDE R24, R10, 0x4, R16 ;  /* 0x000000040a187825 */ /* 0x004fc600078e0210 */
[----:B------:R-:W2:Y:S04]  /*209f0*/  LDL.LU.64 R16, [R1+0x1940] ;  /* 0x0019400001107983 */ /* 0x000ea80000300a00 */
[----:B------:R-:W-:Y:S01]  /*20a00*/  STL.64 [R1+0x1d80], R64 ;  /* 0x001d804001007387 */ /* 0x000fe20000100a00 */
[----:B----4-:R-:W-:-:S03]  /*20a10*/  IMAD.WIDE R80, R10, 0x4, R18 ;  /* 0x000000040a507825 */ /* 0x010fc600078e0212 */
[----:B------:R-:W4:Y:S04]  /*20a20*/  LDL.LU.64 R18, [R1+0x738] ;  /* 0x0007380001127983 */ /* 0x000f280000300a00 */
[----:B------:R1:W-:Y:S01]  /*20a30*/  STL.64 [R1+0x1d88], R54 ;  /* 0x001d883601007387 */ /* 0x0003e20000100a00 */
[----:B------:R-:W-:-:S03]  /*20a40*/  IMAD.WIDE R78, R10, 0x4, R84 ;  /* 0x000000040a4e7825 */ /* 0x000fc600078e0254 */
[----:B------:R1:W-:Y:S04]  /*20a50*/  STL.64 [R1+0x1e58], R26 ;  /* 0x001e581a01007387 */ /* 0x0003e80000100a00 */
[----:B------:R1:W-:Y:S01]  /*20a60*/  STL.64 [R1+0x1e50], R24 ;  /* 0x001e501801007387 */ /* 0x0003e20000100a00 */
[----:B------:R-:W-:-:S03]  /*20a70*/  IMAD.WIDE R76, R10, 0x4, R86 ;  /* 0x000000040a4c7825 */ /* 0x000fc600078e0256 */
[----:B------:R-:W-:Y:S01]  /*20a80*/  STL.64 [R1+0x1e48], R80 ;  /* 0x001e485001007387 */ /* 0x000fe20000100a00 */
[----:B------:R-:W-:-:S03]  /*20a90*/  IMAD.WIDE R74, R10, 0x4, R96 ;  /* 0x000000040a4a7825 */ /* 0x000fc600078e0260 */
[----:B------:R-:W-:Y:S01]  /*20aa0*/  STL.64 [R1+0x1e40], R78 ;  /* 0x001e404e01007387 */ /* 0x000fe20000100a00 */
[----:B------:R-:W-:-:S03]  /*20ab0*/  IMAD.WIDE R96, R10, 0x4, R156 ;  /* 0x000000040a607825 */ /* 0x000fc600078e029c */
[----:B------:R-:W-:Y:S04]  /*20ac0*/  STL.64 [R1+0x1e38], R76 ;  /* 0x001e384c01007387 */ /* 0x000fe80000100a00 */
[----:B------:R1:W-:Y:S04]  /*20ad0*/  STL.64 [R1+0x1e30], R74 ;  /* 0x001e304a01007387 */ /* 0x0003e80000100a00 */
[----:B------:R-:W-:Y:S01]  /*20ae0*/  STL.64 [R1+0x1e28], R96 ;  /* 0x001e286001007387 */ /* 0x000fe20000100a00 */
[----:B------:R-:W-:-:S04]  /*20af0*/  IMAD.WIDE R86, R10, 0x4, R122 ;  /* 0x000000040a567825 */ /* 0x000fc800078e027a */
[----:B------:R-:W-:-:S04]  /*20b00*/  IMAD.WIDE R84, R10, 0x4, R132 ;  /* 0x000000040a547825 */ /* 0x000fc800078e0284 */
[----:B---3--:R-:W-:-:S04]  /*20b10*/  IMAD.WIDE R82, R10, 0x4, R134 ;  /* 0x000000040a527825 */ /* 0x008fc800078e0286 */
[C---:B------:R-:W-:Y:S02]  /*20b20*/  IMAD.WIDE R156, R10.reuse, 0x4, R20 ;  /* 0x000000040a9c7825 */ /* 0x040fe400078e0214 */
[----:B------:R-:W3:Y:S02]  /*20b30*/  LDL.LU.64 R20, [R1+0x19a8] ;  /* 0x0019a80001147983 */ /* 0x000ee40000300a00 */
[C---:B------:R-:W-:Y:S02]  /*20b40*/  IMAD.WIDE R122, R10.reuse, 0x4, R12 ;  /* 0x000000040a7a7825 */ /* 0x040fe400078e020c */
[----:B------:R-:W-:Y:S04]  /*20b50*/  STL.64 [R1+0x1e20], R86 ;  /* 0x001e205601007387 */ /* 0x000fe80000100a00 */
[----:B------:R1:W-:Y:S01]  /*20b60*/  STL.64 [R1+0x1e18], R84 ;  /* 0x001e185401007387 */ /* 0x0003e20000100a00 */
[----:B------:R-:W-:-:S03]  /*20b70*/  IMAD.WIDE R132, R10, 0x4, R224 ;  /* 0x000000040a847825 */ /* 0x000fc600078e02e0 */
[----:B------:R1:W-:Y:S01]  /*20b80*/  STL.64 [R1+0x1e10], R82 ;  /* 0x001e105201007387 */ /* 0x0003e20000100a00 */
[----:B------:R-:W-:-:S03]  /*20b90*/  IMAD.WIDE R134, R10, 0x4, R222 ;  /* 0x000000040a867825 */ /* 0x000fc600078e02de */
[----:B------:R1:W-:Y:S04]  /*20ba0*/  STL.64 [R1+0x1e08], R156 ;  /* 0x001e089c01007387 */ /* 0x0003e80000100a00 */
[----:B------:R1:W-:Y:S04]  /*20bb0*/  STL.64 [R1+0x1e00], R122 ;  /* 0x001e007a01007387 */ /* 0x0003e80000100a00 */
[----:B------:R1:W-:Y:S04]  /*20bc0*/  STL.64 [R1+0x1df8], R132 ;  /* 0x001df88401007387 */ /* 0x0003e80000100a00 */
[----:B------:R1:W-:Y:S01]  /*20bd0*/  STL.64 [R1+0x1df0], R134 ;  /* 0x001df08601007387 */ /* 0x0003e20000100a00 */
[----:B------:R-:W-:-:S04]  /*20be0*/  IMAD.WIDE R244, R10, 0x4, R244 ;  /* 0x000000040af47825 */ /* 0x000fc800078e02f4 */
[----:B------:R-:W-:-:S05]  /*20bf0*/  IMAD.WIDE R12, R10, 0x4, R220 ;  /* 0x000000040a0c7825 */ /* 0x000fca00078e02dc */
[----:B------:R1:W-:Y:S01]  /*20c00*/  STL.64 [R1+0x1de8], R12 ;  /* 0x001de80c01007387 */ /* 0x0003e20000100a00 */
[----:B------:R-:W-:-:S04]  /*20c10*/  IMAD.WIDE R224, R10, 0x4, R14 ;  /* 0x000000040ae07825 */ /* 0x000fc800078e020e */
[----:B--2---:R-:W-:-:S04]  /*20c20*/  IMAD.WIDE R222, R10, 0x4, R16 ;  /* 0x000000040ade7825 */ /* 0x004fc800078e0210 */
[----:B----4-:R-:W-:Y:S02]  /*20c30*/  IMAD.WIDE R220, R10, 0x4, R18 ;  /* 0x000000040adc7825 */ /* 0x010fe400078e0212 */
[----:B------:R-:W2:Y:S04]  /*20c40*/  LDL.LU.64 R18, [R1+0x1978] ;  /* 0x0019780001127983 */ /* 0x000ea80000300a00 */
[----:B------:R4:W-:Y:S04]  /*20c50*/  STL.64 [R1+0x1de0], R224 ;  /* 0x001de0e001007387 */ /* 0x0009e80000100a00 */
[----:B------:R-:W4:Y:S04]  /*20c60*/  LDL.LU.64 R16, [R1+0x1930] ;  /* 0x0019300001107983 */ /* 0x000f280000300a00 */
[----:B------:R-:W4:Y:S04]  /*20c70*/  LDL.LU.64 R14, [R1+0x728] ;  /* 0x00072800010e7983 */ /* 0x000f280000300a00 */
[----:B------:R1:W-:Y:S04]  /*20c80*/  STL.64 [R1+0x1dd8], R222 ;  /* 0x001dd8de01007387 */ /* 0x0003e80000100a00 */
[----:B------:R-:W4:Y:S04]  /*20c90*/  LDL.64 R108, [R1+0x908] ;  /* 0x00090800016c7983 */ /* 0x000f280000100a00 */
[----:B------:R-:W4:Y:S04]  /*20ca0*/  LDL.64 R66, [R1+0x910] ;  /* 0x0009100001427983 */ /* 0x000f280000100a00 */
[----:B------:R1:W-:Y:S04]  /*20cb0*/  STL.64 [R1+0x1dd0], R220 ;  /* 0x001dd0dc01007387 */ /* 0x0003e80000100a00 */
[----:B------:R-:W4:Y:S04]  /*20cc0*/  LDL.64 R208, [R1+0x948] ;  /* 0x0009480001d07983 */ /* 0x000f280000100a00 */
[----:B------:R-:W4:Y:S04]  /*20cd0*/  LDL.64 R206, [R1+0x950] ;  /* 0x0009500001ce7983 */ /* 0x000f280000100a00 */
[----:B------:R-:W-:Y:S04]  /*20ce0*/  STL.64 [R1+0x1dc8], R244 ;  /* 0x001dc8f401007387 */ /* 0x000fe80000100a00 */
[----:B------:R-:W4:Y:S01]  /*20cf0*/  LDL.64 R182, [R1+0xa98] ;  /* 0x000a980001b67983 */ /* 0x000f220000100a00 */
[----:B------:R-:W-:-:S03]  /*20d00*/  UIADD3 UR8, UPT, UPT, UR8, -0x100, URZ ;  /* 0xffffff0008087890 */ /* 0x000fc6000fffe0ff */
[----:B------:R-:W4:Y:S01]  /*20d10*/  LDL.64 R204, [R1+0xaa0] ;  /* 0x000aa00001cc7983 */ /* 0x000f220000100a00 */
[----:B------:R-:W-:Y:S01]  /*20d20*/  UISETP.GE.U32.AND UP0, UPT, UR8, 0x7ffffe81, UPT ;  /* 0x7ffffe810800788c */ /* 0x000fe2000bf06070 */
[C---:B------:R-:W-:Y:S02]  /*20d30*/  IMAD.WIDE R230, R10.reuse, 0x4, R230 ;  /* 0x000000040ae67825 */ /* 0x040fe400078e02e6 */
[----:B------:R-:W4:Y:S03]  /*20d40*/  LDL.64 R202, [R1+0xa90] ;  /* 0x000a900001ca7983 */ /* 0x000f260000100a00 */
[----:B------:R-:W-:Y:S01]  /*20d50*/  PLOP3.LUT P4, PT, PT, PT, UP0, 0x80, 0x8 ;  /* 0x000000000008781c */ /* 0x000fe20003f8f008 */
[----:B------:R-:W4:Y:S01]  /*20d60*/  LDL.64 R118, [R1+0xa88] ;  /* 0x000a880001767983 */ /* 0x000f220000100a00 */
[----:B------:R-:W-:Y:S01]  /*20d70*/  PLOP3.LUT P2, PT, PT, PT, UP0, 0x80, 0x8 ;  /* 0x000000000008781c */ /* 0x000fe20003f4f008 */
[----:B------:R-:W-:-:S02]  /*20d80*/  IMAD.WIDE R228, R10, 0x4, R228 ;  /* 0x000000040ae47825 */ /* 0x000fc400078e02e4 */
[----:B------:R-:W4:Y:S02]  /*20d90*/  LDL.64 R194, [R1+0xb38] ;  /* 0x000b380001c27983 */ /* 0x000f240000100a00 */
[C---:B------:R-:W-:Y:S02]  /*20da0*/  IMAD.WIDE R226, R10.reuse, 0x4, R226 ;  /* 0x000000040ae27825 */ /* 0x040fe400078e02e2 */
[----:B------:R-:W4:Y:S02]  /*20db0*/  LDL.64 R196, [R1+0xb40] ;  /* 0x000b400001c47983 */ /* 0x000f240000100a00 */
[C---:B---3--:R-:W-:Y:S02]  /*20dc0*/  IMAD.WIDE R20, R10.reuse, 0x4, R20 ;  /* 0x000000040a147825 */ /* 0x048fe400078e0214 */
        /* <DEDUP_REMOVED lines=10> */
[----:B------:R-:W-:Y:S04]  /*20e70*/  STL.64 [R1+0x1dc0], R230 ;  /* 0x001dc0e601007387 */ /* 0x000fe80000100a00 */
[----:B------:R-:W-:Y:S04]  /*20e80*/  STL.64 [R1+0x1db8], R228 ;  /* 0x001db8e401007387 */ /* 0x000fe80000100a00 */
[----:B------:R-:W-:Y:S04]  /*20e90*/  STL.64 [R1+0x1db0], R226 ;  /* 0x001db0e201007387 */ /* 0x000fe80000100a00 */
[----:B------:R-:W-:Y:S01]  /*20ea0*/  STL.64 [R1+0x1da8], R20 ;  /* 0x001da81401007387 */ /* 0x000fe20000100a00 */
[----:B--2---:R-:W-:-:S04]  /*20eb0*/  IMAD.WIDE R18, R10, 0x4, R18 ;  /* 0x000000040a127825 */ /* 0x004fc800078e0212 */
[C---:B----4-:R-:W-:Y:S01]  /*20ec0*/  IMAD.WIDE R16, R10.reuse, 0x4, R16 ;  /* 0x000000040a107825 */ /* 0x050fe200078e0210 */
[----:B------:R-:W-:Y:S03]  /*20ed0*/  STL.64 [R1+0x1da0], R18 ;  /* 0x001da01201007387 */ /* 0x000fe60000100a00 */
[----:B------:R-:W-:Y:S01]  /*20ee0*/  IMAD.WIDE R14, R10, 0x4, R14 ;  /* 0x000000040a0e7825 */ /* 0x000fe200078e020e */
[----:B------:R2:W-:Y:S04]  /*20ef0*/  STL.64 [R1+0x1d98], R16 ;  /* 0x001d981001007387 */ /* 0x0005e80000100a00 */
[----:B------:R-:W-:Y:S04]  /*20f00*/  LDGSTS.E [R7+0x2fb00], desc[UR6][R108.64], !P3 ;  /* 0x2fb000006c077fae */ /* 0x000fe8000d9a1006 */
[----:B------:R-:W-:Y:S04]  /*20f10*/  LDGSTS.E [R7+0x2fb80], desc[UR6][R66.64], !P3 ;  /* 0x2fb8000042077fae */ /* 0x000fe8000d9a1006 */
[----:B------:R4:W-:Y:S04]  /*20f20*/  STL.64 [R1+0x1d90], R14 ;  /* 0x001d900e01007387 */ /* 0x0009e80000100a00 */
[----:B------:R-:W-:Y:S04]  /*20f30*/  LDGSTS.E [R7+0x2ff00], desc[UR6][R208.64], !P4 ;  /* 0x2ff00000d0077fae */ /* 0x000fe8000e1a1006 */
[----:B------:R-:W-:Y:S04]  /*20f40*/  LDGSTS.E [R7+0x2ff80], desc[UR6][R206.64], !P2 ;  /* 0x2ff80000ce077fae */ /* 0x000fe8000d1a1006 */
[----:B------:R-:W0:Y:S04]  /*20f50*/  LDGDEPBAR ;  /* 0x00000000000079af */ /* 0x000e280000000000 */
[----:B------:R-:W-:Y:S04]  /*20f60*/  LDGSTS.E [R4+0x10000], desc[UR6][R182.64], P6 ;  /* 0x10000000b6047fae */ /* 0x000fe8000b1a1006 */
[----:B-1----:R-:W2:Y:S04]  /*20f70*/  LDL.64 R186, [R1+0xe40] ;  /* 0x000e400001ba7983 */ /* 0x002ea80000100a00 */
[----:B------:R-:W2:Y:S04]  /*20f80*/  LDL.64 R218, [R1+0xe48] ;  /* 0x000e480001da7983 */ /* 0x000ea80000100a00 */
[----:B------:R-:W2:Y:S04]  /*20f90*/  LDL.64 R182, [R1+0xe38] ;  /* 0x000e380001b67983 */ /* 0x000ea80000100a00 */
        /* <DEDUP_REMOVED lines=12> */
[----:B---3--:R-:W-:Y:S04]  /*21060*/  LDGSTS.E [R4+0x11100], desc[UR6][R198.64], P1 ;  /* 0x11100000c6047fae */ /* 0x008fe800089a1006 */
[----:B------:R-:W3:Y:S04]  /*21070*/  LDL.64 R108, [R1+0x1048] ;  /* 0x00104800016c7983 */ /* 0x000ee80000100a00 */
[----:B------:R-:W-:Y:S04]  /*21080*/  LDGSTS.E [R4+0x11180], desc[UR6][R160.64], P0 ;  /* 0x11180000a0047fae */ /* 0x000fe800081a1006 */
        /* <DEDUP_REMOVED lines=27> */
[----:B--2---:R-:W-:Y:S04]  /*21240*/  LDGSTS.E [R4+0x14000], desc[UR6][R182.64], P6 ;  /* 0x14000000b6047fae */ /* 0x004fe8000b1a1006 */
[----:B------:R-:W-:Y:S04]  /*21250*/  LDGSTS.E [R4+0x14080], desc[UR6][R186.64], P5 ;  /* 0x14080000ba047fae */ /* 0x000fe8000a9a1006 */
[----:B------:R-:W-:Y:S04]  /*21260*/  LDGSTS.E [R4+0x14100], desc[UR6][R218.64], P1 ;  /* 0x14100000da047fae */ /* 0x000fe800089a1006 */
[----:B------:R-:W2:Y:S04]  /*21270*/  LDL.64 R182, [R1+0x1340] ;  /* 0x0013400001b67983 */ /* 0x000ea80000100a00 */
[----:B------:R-:W2:Y:S04]  /*21280*/  LDL.LU.64 R186, [R1+0x25a0] ;  /* 0x0025a00001ba7983 */ /* 0x000ea80000300a00 */
[----:B------:R-:W2:Y:S04]  /*21290*/  LDL.LU.64 R218, [R1+0x2598] ;  /* 0x0025980001da7983 */ /* 0x000ea80000300a00 */
[----:B----4-:R-:W-:Y:S04]  /*212a0*/  LDGSTS.E [R4+0x14180], desc[UR6][R46.64], P0 ;  /* 0x141800002e047fae */ /* 0x010fe800081a1006 */
[----:B------:R-:W-:Y:S04]  /*212b0*/  LDGSTS.E [R4+0x15000], desc[UR6][R232.64], P6 ;  /* 0x15000000e8047fae */ /* 0x000fe8000b1a1006 */
[----:B------:R-:W-:Y:S04]  /*212c0*/  LDGSTS.E [R4+0x15080], desc[UR6][R48.64], P5 ;  /* 0x1508000030047fae */ /* 0x000fe8000a9a1006 */
[----:B------:R-:W4:Y:S04]  /*212d0*/  LDL.LU.64 R46, [R1+0x2590] ;  /* 0x00259000012e7983 */ /* 0x000f280000300a00 */
[----:B------:R-:W4:Y:S04]  /*212e0*/  LDL.LU.64 R232, [R1+0x2588] ;  /* 0x0025880001e87983 */ /* 0x000f280000300a00 */
[----:B------:R-:W4:Y:S04]  /*212f0*/  LDL.LU.64 R48, [R1+0x2580] ;  /* 0x0025800001307983 */ /* 0x000f280000300a00 */
[----:B------:R-:W-:Y:S04]  /*21300*/  LDGSTS.E [R4+0x15100], desc[UR6][R50.64], P1 ;  /* 0x1510000032047fae */ /* 0x000fe800089a1006 */
[----:B------:R-:W-:Y:S04]  /*21310*/  LDGSTS.E [R4+0x15180], desc[UR6][R52.64], P0 ;  /* 0x1518000034047fae */ /* 0x000fe800081a1006 */
[----:B------:R-:W-:Y:S04]  /*21320*/  LDGSTS.E [R4+0x16000], desc[UR6][R128.64], P6 ;  /* 0x1600000080047fae */ /* 0x000fe8000b1a1006 */
[----:B------:R-:W4:Y:S04]  /*21330*/  LDL.LU.64 R50, [R1+0x2578] ;  /* 0x0025780001327983 */ /* 0x000f280000300a00 */
[----:B------:R-:W4:Y:S04]  /*21340*/  LDL.LU.64 R52, [R1+0x2570] ;  /* 0x0025700001347983 */ /* 0x000f280000300a00 */
[----:B------:R-:W4:Y:S04]  /*21350*/  LDL.LU.64 R128, [R1+0x2568] ;  /* 0x0025680001807983 */ /* 0x000f280000300a00 */
[----:B------:R-:W-:Y:S04]  /*21360*/  LDGSTS.E [R4+0x16080], desc[UR6][R110.64], P5 ;  /* 0x160800006e047fae */ /* 0x000fe8000a9a1006 */
[----:B---3--:R-:W-:Y:S04]  /*21370*/  LDGSTS.E [R4+0x16100], desc[UR6][R108.64], P1 ;  /* 0x161000006c047fae */ /* 0x008fe800089a1006 */
[----:B------:R-:W-:Y:S04]  /*21380*/  LDGSTS.E [R4+0x16180], desc[UR6][R66.64], P0 ;  /* 0x1618000042047fae */ /* 0x000fe800081a1006 */
[----:B------:R-:W3:Y:S04]  /*21390*/  LDL.LU.64 R110, [R1+0x2560] ;  /* 0x00256000016e7983 */ /* 0x000ee80000300a00 */
[----:B------:R-:W3:Y:S04]  /*213a0*/  LDL.LU.64 R108, [R1+0x2558] ;  /* 0x00255800016c7983 */ /* 0x000ee80000300a00 */
[----:B------:R-:W3:Y:S04]  /*213b0*/  LDL.LU.64 R66, [R1+0x2550] ;  /* 0x0025500001427983 */ /* 0x000ee80000300a00 */
[----:B------:R-:W-:Y:S04]  /*213c0*/  LDGSTS.E [R4+0x17000], desc[UR6][R208.64], P6 ;  /* 0x17000000d0047fae */ /* 0x000fe8000b1a1006 */
[----:B------:R-:W-:Y:S04]  /*213d0*/  LDGSTS.E [R4+0x17080], desc[UR6][R206.64], P5 ;  /* 0x17080000ce047fae */ /* 0x000fe8000a9a1006 */
[----:B------:R-:W-:Y:S04]  /*213e0*/  LDGSTS.E [R4+0x17100], desc[UR6][R204.64], P1 ;  /* 0x17100000cc047fae */ /* 0x000fe800089a1006 */
[----:B------:R-:W3:Y:S04]  /*213f0*/  LDL.LU.64 R208, [R1+0x2548] ;  /* 0x0025480001d07983 */ /* 0x000ee80000300a00 */
[----:B------:R-:W3:Y:S04]  /*21400*/  LDL.LU.64 R206, [R1+0x2540] ;  /* 0x0025400001ce7983 */ /* 0x000ee80000300a00 */
[----:B------:R-:W3:Y:S04]  /*21410*/  LDL.LU.64 R204, [R1+0x2538] ;  /* 0x0025380001cc7983 */ /* 0x000ee80000300a00 */
[----:B------:R-:W-:Y:S04]  /*21420*/  LDGSTS.E [R4+0x17180], desc[UR6][R10.64], P0 ;  /* 0x171800000a047fae */ /* 0x000fe800081a1006 */
[----:B------:R-:W-:Y:S04]  /*21430*/  LDGSTS.E [R4+0x18000], desc[UR6][R202.64], P6 ;  /* 0x18000000ca047fae */ /* 0x000fe8000b1a1006 */
[----:B------:R-:W-:Y:S04]  /*21440*/  LDGSTS.E [R4+0x18080], desc[UR6][R118.64], P5 ;  /* 0x1808000076047fae */ /* 0x000fe8000a9a1006 */
[----:B------:R-:W3:Y:S04]  /*21450*/  LDL.64 R10, [R1+0x1648] ;  /* 0x00164800010a7983 */ /* 0x000ee80000100a00 */
        /* <DEDUP_REMOVED lines=8> */
[----:B--2---:R-:W-:Y:S04]  /*214e0*/  LDGSTS.E [R4+0x19080], desc[UR6][R182.64], P5 ;  /* 0x19080000b6047fae */ /* 0x004fe8000a9a1006 */
[----:B------:R-:W-:Y:S04]  /*214f0*/  LDGSTS.E [R4+0x19100], desc[UR6][R194.64], P1 ;  /* 0x19100000c2047fae */ /* 0x000fe800089a1006 */
[----:B------:R-:W-:Y:S04]  /*21500*/  LDGSTS.E [R4+0x19180], desc[UR6][R196.64], P0 ;  /* 0x19180000c4047fae */ /* 0x000fe800081a1006 */
[----:B------:R-:W2:Y:S04]  /*21510*/  LDL.LU.64 R182, [R1+0x2508] ;  /* 0x0025080001b67983 */ /* 0x000ea80000300a00 */
        /* <DEDUP_REMOVED lines=18> */
[----:B------:R-:W-:Y:S04]  /*21640*/  LDGSTS.E [R4+0x1c080], desc[UR6][R60.64], P5 ;  /* 0x1c0800003c047fae */ /* 0x000fe8000a9a1006 */
[----:B------:R-:W-:Y:S04]  /*21650*/  LDGSTS.E [R4+0x1c100], desc[UR6][R10.64], P1 ;  /* 0x1c1000000a047fae */ /* 0x000fe800089a1006 */
[----:B------:R-:W-:Y:S04]  /*21660*/  LDGSTS.E [R4+0x1c180], desc[UR6][R238.64], P0 ;  /* 0x1c180000ee047fae */ /* 0x000fe800081a1006 */
[----:B------:R-:W2:Y:S04]  /*21670*/  LDL.64 R60, [R1+0xc60] ;  /* 0x000c6000013c7983 */ /* 0x000ea80000100a00 */
[----:B----4-:R-:W-:Y:S04]  /*21680*/  LDGSTS.E [R4+0x1d000], desc[UR6][R232.64], P6 ;  /* 0x1d000000e8047fae */ /* 0x010fe8000b1a1006 */
[----:B------:R-:W3:Y:S04]  /*21690*/  LDL.64 R62, [R1+0xc68] ;  /* 0x000c6800013e7983 */ /* 0x000ee80000100a00 */
[----:B------:R-:W-:Y:S04]  /*216a0*/  LDGSTS.E [R4+0x1d080], desc[UR6][R218.64], P5 ;  /* 0x1d080000da047fae */ /* 0x000fe8000a9a1006 */
        /* <DEDUP_REMOVED lines=14> */
[----:B------:R-:W-:Y:S04]  /*21790*/  LDGSTS.E [R4+0x1f100], desc[UR6][R138.64], P1 ;  /* 0x1f1000008a047fae */ /* 0x000fe800089a1006 */
[----:B------:R-:W-:Y:S04]  /*217a0*/  LDGSTS.E [R4+0x1f180], desc[UR6][R136.64], P0 ;  /* 0x1f18000088047fae */ /* 0x000fe800081a1006 */
        /* <DEDUP_REMOVED lines=25> */
[----:B------:R-:W-:Y:S04]  /*21940*/  LDGSTS.E [R6+0x12200], desc[UR6][R240.64], P6 ;  /* 0x12200000f0067fae */ /* 0x000fe8000b1a1006 */
        /* <DEDUP_REMOVED lines=19> */
[----:B------:R-:W-:Y:S04]  /*21a80*/  LDGSTS.E [R6+0x14380], desc[UR6][R140.64], P0 ;  /* 0x143800008c067fae */ /* 0x000fe800081a1006 */
[----:B------:R-:W4:Y:S04]  /*21a90*/  LDL.LU.64 R136, [R1+0x2500] ;  /* 0x0025000001887983 */ /* 0x000f280000300a00 */
[----:B------:R-:W-:Y:S04]  /*21aa0*/  LDGSTS.E [R6+0x15200], desc[UR6][R150.64], P6 ;  /* 0x1520000096067fae */ /* 0x000fe8000b1a1006 */
[----:B------:R-:W4:Y:S04]  /*21ab0*/  LDL.LU.64 R138, [R1+0x24f8] ;  /* 0x0024f800018a7983 */ /* 0x000f280000300a00 */
[----:B------:R-:W-:Y:S04]  /*21ac0*/  LDGSTS.E [R6+0x15280], desc[UR6][R10.64], P5 ;  /* 0x152800000a067fae */ /* 0x000fe8000a9a1006 */
[----:B------:R-:W4:Y:S04]  /*21ad0*/  LDL.LU.64 R140, [R1+0x24f0] ;  /* 0x0024f000018c7983 */ /* 0x000f280000300a00 */
[----:B------:R-:W-:Y:S04]  /*21ae0*/  LDGSTS.E [R6+0x15300], desc[UR6][R194.64], P1 ;  /* 0x15300000c2067fae */ /* 0x000fe800089a1006 */
[----:B------:R-:W4:Y:S04]  /*21af0*/  LDL.LU.64 R150, [R1+0x24e8] ;  /* 0x0024e80001967983 */ /* 0x000f280000300a00 */
        /* <DEDUP_REMOVED lines=8> */
[----:B------:R-:W-:Y:S04]  /*21b80*/  LDGSTS.E [R6+0x16300], desc[UR6][R152.64], P1 ;  /* 0x1630000098067fae */ /* 0x000fe800089a1006 */
        /* <DEDUP_REMOVED lines=25> */
[----:B------:R-:W3:Y:S04]  /*21d20*/  LDL.64 R218, [R1+0xb78] ;  /* 0x000b780001da7983 */ /* 0x000ee80000100a00 */
        /* <DEDUP_REMOVED lines=11> */
[----:B------:R-:W-:Y:S04]  /*21de0*/  LDGSTS.E [R6+0x1b300], desc[UR6][R198.64], P1 ;  /* 0x1b300000c6067fae */ /* 0x000fe800089a1006 */
[----:B------:R-:W-:Y:S04]  /*21df0*/  LDGSTS.E [R6+0x1b380], desc[UR6][R242.64], P0 ;  /* 0x1b380000f2067fae */ /* 0x000fe800081a1006 */
[----:B------:R-:W4:Y:S04]  /*21e00*/  LDL.64 R194, [R1+0xc88] ;  /* 0x000c880001c27983 */ /* 0x000f280000100a00 */
[----:B------:R-:W4:Y:S04]  /*21e10*/  LDL.64 R196, [R1+0xc90] ;  /* 0x000c900001c47983 */ /* 0x000f280000100a00 */
[----:B------:R-:W4:Y:S04]  /*21e20*/  LDL.64 R198, [R1+0xd78] ;  /* 0x000d780001c67983 */ /* 0x000f280000100a00 */
[----:B------:R-:W4:Y:S04]  /*21e30*/  LDL.64 R242, [R1+0xf80] ;  /* 0x000f800001f27983 */ /* 0x000f280000100a00 */
        /* <DEDUP_REMOVED lines=10> */
[----:B------:R-:W4:Y:S04]  /*21ee0*/  LDL.64 R236, [R1+0xc80] ;  /* 0x000c800001ec7983 */ /* 0x000f280000100a00 */
[----:B------:R-:W-:Y:S04]  /*21ef0*/  LDGSTS.E [R6+0x1e300], desc[UR6][R70.64], P1 ;  /* 0x1e30000046067fae */ /* 0x000fe800089a1006 */
        /* <DEDUP_REMOVED lines=19> */
[----:B------:R-:W2:Y:S04]  /*22030*/  LDL.64 R144, [R1+0x1090] ;  /* 0x0010900001907983 */ /* 0x000ea80000100a00 */
[----:B---3--:R-:W-:Y:S04]  /*22040*/  LDGSTS.E [R5+0x10500], desc[UR6][R62.64], P1 ;  /* 0x105000003e057fae */ /* 0x008fe800089a1006 */
[----:B------:R-:W3:Y:S04]  /*22050*/  LDL.64 R146, [R1+0x1178] ;  /* 0x0011780001927983 */ /* 0x000ee80000100a00 */
[----:B----4-:R-:W-:Y:S04]  /*22060*/  LDGSTS.E [R5+0x10580], desc[UR6][R182.64], P0 ;  /* 0x10580000b6057fae */ /* 0x010fe800081a1006 */
        /* <DEDUP_REMOVED lines=12> */
[----:B------:R-:W3:Y:S04]  /*22130*/  LDL.64 R2, [R1+0x1290] ;  /* 0x0012900001027983 */ /* 0x000ee80000100a00 */
[----:B------:R-:W4:Y:S04]  /*22140*/  LDL.64 R218, [R1+0x1380] ;  /* 0x0013800001da7983 */ /* 0x000f280000100a00 */
[----:B------:R-:W4:Y:S04]  /*22150*/  LDL.64 R232, [R1+0x1388] ;  /* 0x0013880001e87983 */ /* 0x000f280000100a00 */
[----:B------:R-:W-:Y:S04]  /*22160*/  LDGSTS.E [R5+0x12480], desc[UR6][R236.64], P5 ;  /* 0x12480000ec057fae */ /* 0x000fe8000a9a1006 */
[----:B------:R-:W-:Y:S04]  /*22170*/  LDGSTS.E [R5+0x12500], desc[UR6][R194.64], P1 ;  /* 0x12500000c2057fae */ /* 0x000fe800089a1006 */
[----:B------:R-:W-:Y:S04]  /*22180*/  LDGSTS.E [R5+0x12580], desc[UR6][R196.64], P0 ;  /* 0x12580000c4057fae */ /* 0x000fe800081a1006 */
[----:B------:R-:W4:Y:S04]  /*22190*/  LDL.64 R236, [R1+0x1390] ;  /* 0x0013900001ec7983 */ /* 0x000f280000100a00 */
        /* <DEDUP_REMOVED lines=32> */
[----:B--2---:R-:W-:Y:S04]  /*223a0*/  LDGSTS.E [R5+0x16580], desc[UR6][R144.64], P0 ;  /* 0x1658000090057fae */ /* 0x004fe800081a1006 */
[----:B---3--:R-:W-:Y:S04]  /*223b0*/  LDGSTS.E [R5+0x17400], desc[UR6][R146.64], P6 ;  /* 0x1740000092057fae */ /* 0x008fe8000b1a1006 */
[----:B----4-:R-:W-:Y:S04]  /*223c0*/  LDGSTS.E [R5+0x17480], desc[UR6][R200.64], P5 ;  /* 0x17480000c8057fae */ /* 0x010fe8000a9a1006 */
[----:B------:R-:W2:Y:S04]  /*223d0*/  LDL.LU.64 R144, [R1+0x2420] ;  /* 0x0024200001907983 */ /* 0x000ea80000300a00 */
[----:B------:R-:W3:Y:S04]  /*223e0*/  LDL.LU.64 R146, [R1+0x2418] ;  /* 0x0024180001927983 */ /* 0x000ee80000300a00 */
[----:B------:R-:W4:Y:S04]  /*223f0*/  LDL.LU.64 R200, [R1+0x2410] ;  /* 0x0024100001c87983 */ /* 0x000f280000300a00 */
[----:B------:R-:W-:Y:S04]  /*22400*/  LDGSTS.E [R5+0x17500], desc[UR6][R240.64], P1 ;  /* 0x17500000f0057fae */ /* 0x000fe800089a1006 */
[----:B------:R-:W-:Y:S04]  /*22410*/  LDGSTS.E [R5+0x17580], desc[UR6][R60.64], P0 ;  /* 0x175800003c057fae */ /* 0x000fe800081a1006 */
[----:B------:R-:W-:Y:S04]  /*22420*/  LDGSTS.E [R5+0x18400], desc[UR6][R62.64], P6 ;  /* 0x184000003e057fae */ /* 0x000fe8000b1a1006 */
[----:B------:R-:W2:Y:S04]  /*22430*/  LDL.LU.64 R240, [R1+0x2408] ;  /* 0x0024080001f07983 */ /* 0x000ea80000300a00 */
[----:B------:R-:W2:Y:S04]  /*22440*/  LDL.LU.64 R60, [R1+0x2400] ;  /* 0x00240000013c7983 */ /* 0x000ea80000300a00 */
[----:B------:R-:W2:Y:S04]  /*22450*/  LDL.LU.64 R62, [R1+0x23f8] ;  /* 0x0023f800013e7983 */ /* 0x000ea80000300a00 */
        /* <DEDUP_REMOVED lines=9> */
[----:B------:R-:W3:Y:S04]  /*224f0*/  LDL.64 R182, [R1+0xac8] ;  /* 0x000ac80001b67983 */ /* 0x000ee80000100a00 */
[----:B------:R-:W3:Y:S04]  /*22500*/  LDL.64 R218, [R1+0xad0] ;  /* 0x000ad00001da7983 */ /* 0x000ee80000100a00 */
[----:B------:R-:W3:Y:S04]  /*22510*/  LDL.64 R232, [R1+0xad8] ;  /* 0x000ad80001e87983 */ /* 0x000ee80000100a00 */
[----:B------:R-:W-:Y:S04]  /*22520*/  LDGSTS.E [R5+0x19580], desc[UR6][R236.64], P0 ;  /* 0x19580000ec057fae */ /* 0x000fe800081a1006 */
[----:B------:R-:W3:Y:S04]  /*22530*/  LDL.64 R236, [R1+0xae0] ;  /* 0x000ae00001ec7983 */ /* 0x000ee80000100a00 */
[----:B--2---:R-:W-:Y:S04]  /*22540*/  LDGSTS.E [R5+0x1a400], desc[UR6][R2.64], P6 ;  /* 0x1a40000002057fae */ /* 0x004fe8000b1a1006 */
[----:B------:R-:W-:Y:S04]  /*22550*/  LDGSTS.E [R5+0x1a480], desc[UR6][R10.64], P5 ;  /* 0x1a4800000a057fae */ /* 0x000fe8000a9a1006 */
[----:B------:R-:W-:Y:S04]  /*22560*/  LDGSTS.E [R5+0x1a500], desc[UR6][R8.64], P1 ;  /* 0x1a50000008057fae */ /* 0x000fe800089a1006 */
[----:B------:R-:W2:Y:S04]  /*22570*/  LDL.64 R2, [R1+0xb98] ;  /* 0x000b980001027983 */ /* 0x000ea80000100a00 */
[----:B------:R-:W-:Y:S04]  /*22580*/  LDGSTS.E [R5+0x1a580], desc[UR6][R238.64], P0 ;  /* 0x1a580000ee057fae */ /* 0x000fe800081a1006 */
[----:B------:R-:W3:Y:S04]  /*22590*/  LDL.LU.64 R8, [R1+0x23d8] ;  /* 0x0023d80001087983 */ /* 0x000ee80000300a00 */
[----:B------:R-:W-:Y:S04]  /*225a0*/  LDGSTS.E [R5+0x1b400], desc[UR6][R62.64], P6 ;  /* 0x1b4000003e057fae */ /* 0x000fe8000b1a1006 */
[----:B------:R-:W-:Y:S04]  /*225b0*/  LDGSTS.E [R5+0x1b480], desc[UR6][R60.64], P5 ;  /* 0x1b4800003c057fae */ /* 0x000fe8000a9a1006 */
[----:B------:R-:W-:Y:S04]  /*225c0*/  LDGSTS.E [R5+0x1b500], desc[UR6][R240.64], P1 ;  /* 0x1b500000f0057fae */ /* 0x000fe800089a1006 */
[----:B----4-:R-:W-:Y:S04]  /*225d0*/  LDGSTS.E [R5+0x1b580], desc[UR6][R200.64], P0 ;  /* 0x1b580000c8057fae */ /* 0x010fe800081a1006 */
        /* <DEDUP_REMOVED lines=39> */
[----:B---3--:R-:W-:Y:S04]  /*22850*/  LDGSTS.E [R8+0x10600], desc[UR6][R182.64], P6 ;  /* 0x10600000b6087fae */ /* 0x008fe8000b1a1006 */
[----:B------:R-:W-:Y:S04]  /*22860*/  LDGSTS.E [R8+0x10680], desc[UR6][R218.64], P5 ;  /* 0x10680000da087fae */ /* 0x000fe8000a9a1006 */
[----:B------:R-:W-:Y:S04]  /*22870*/  LDGSTS.E [R8+0x10700], desc[UR6][R232.64], P1 ;  /* 0x10700000e8087fae */ /* 0x000fe800089a1006 */
[----:B------:R-:W-:Y:S04]  /*22880*/  LDGSTS.E [R8+0x10780], desc[UR6][R236.64], P0 ;  /* 0x10780000ec087fae */ /* 0x000fe800081a1006 */
[----:B------:R-:W3:Y:S04]  /*22890*/  LDL.64 R182, [R1+0x11a0] ;  /* 0x0011a00001b67983 */ /* 0x000ee80000100a00 */
[----:B------:R-:W3:Y:S04]  /*228a0*/  LDL.64 R218, [R1+0x11a8] ;  /* 0x0011a80001da7983 */ /* 0x000ee80000100a00 */
[----:B------:R-:W3:Y:S04]  /*228b0*/  LDL.64 R236, [R1+0xd98] ;  /* 0x000d980001ec7983 */ /* 0x000ee80000100a00 */
[----:B--2---:R-:W-:Y:S04]  /*228c0*/  LDGSTS.E [R8+0x11600], desc[UR6][R2.64], P6 ;  /* 0x1160000002087fae */ /* 0x004fe8000b1a1006 */
[----:B------:R-:W2:Y:S04]  /*228d0*/  LDL.64 R232, [R1+0x11b0] ;  /* 0x0011b00001e87983 */ /* 0x000ea80000100a00 */
[----:B------:R-:W2:Y:S04]  /*228e0*/  LDL.64 R2, [R1+0x1298] ;  /* 0x0012980001027983 */ /* 0x000ea80000100a00 */
[----:B----4-:R-:W-:Y:S04]  /*228f0*/  LDGSTS.E [R8+0x11680], desc[UR6][R62.64], P5 ;  /* 0x116800003e087fae */ /* 0x010fe8000a9a1006 */
[----:B------:R-:W-:Y:S04]  /*22900*/  LDGSTS.E [R8+0x11700], desc[UR6][R60.64], P1 ;  /* 0x117000003c087fae */ /* 0x000fe800089a1006 */
[----:B------:R-:W4:Y:S04]  /*22910*/  LDL.64 R62, [R1+0x12a0] ;  /* 0x0012a000013e7983 */ /* 0x000f280000100a00 */
[----:B------:R-:W-:Y:S04]  /*22920*/  LDGSTS.E [R8+0x11780], desc[UR6][R238.64], P0 ;  /* 0x11780000ee087fae */ /* 0x000fe800081a1006 */
[----:B------:R-:W2:Y:S04]  /*22930*/  LDL.64 R60, [R1+0x12a8] ;  /* 0x0012a800013c7983 */ /* 0x000ea80000100a00 */
[----:B------:R-:W-:Y:S04]  /*22940*/  LDGSTS.E [R8+0x12600], desc[UR6][R148.64], P6 ;  /* 0x1260000094087fae */ /* 0x000fe8000b1a1006 */
[----:B------:R-:W-:Y:S04]  /*22950*/  LDGSTS.E [R8+0x12680], desc[UR6][R166.64], P5 ;  /* 0x12680000a6087fae */ /* 0x000fe8000a9a1006 */
[----:B------:R-:W2:Y:S04]  /*22960*/  LDL.64 R238, [R1+0x12b0] ;  /* 0x0012b00001ee7983 */ /* 0x000ea80000100a00 */
[----:B------:R-:W-:Y:S04]  /*22970*/  LDGSTS.E [R8+0x12700], desc[UR6][R4.64], P1 ;  /* 0x1270000004087fae */ /* 0x000fe800089a1006 */
[----:B------:R-:W2:Y:S04]  /*22980*/  LDL.LU.64 R148, [R1+0x23d0] ;  /* 0x0023d00001947983 */ /* 0x000ea80000300a00 */
[----:B------:R-:W-:Y:S04]  /*22990*/  LDGSTS.E [R8+0x12780], desc[UR6][R10.64], P0 ;  /* 0x127800000a087fae */ /* 0x000fe800081a1006 */
[----:B------:R-:W2:Y:S04]  /*229a0*/  LDL.LU.64 R166, [R1+0x23c8] ;  /* 0x0023c80001a67983 */ /* 0x000ea80000300a00 */
[----:B------:R-:W2:Y:S04]  /*229b0*/  LDL.64 R4, [R1+0x13a0] ;  /* 0x0013a00001047983 */ /* 0x000ea80000100a00 */
[----:B------:R-:W2:Y:S04]  /*229c0*/  LDL.64 R10, [R1+0x13a8] ;  /* 0x0013a800010a7983 */ /* 0x000ea80000100a00 */
[----:B---3--:R-:W-:Y:S04]  /*229d0*/  LDGSTS.E [R8+0x13600], desc[UR6][R236.64], P6 ;  /* 0x13600000ec087fae */ /* 0x008fe8000b1a1006 */
        /* <DEDUP_REMOVED lines=36> */
[----:B--2---:R-:W-:Y:S04]  /*22c20*/  LDGSTS.E [R8+0x17780], desc[UR6][R232.64], P0 ;  /* 0x17780000e8087fae */ /* 0x004fe800081a1006 */
[----:B------:R-:W-:Y:S04]  /*22c30*/  LDGSTS.E [R8+0x18600], desc[UR6][R2.64], P6 ;  /* 0x1860000002087fae */ /* 0x000fe8000b1a1006 */
[----:B------:R-:W2:Y:S04]  /*22c40*/  LDL.LU.64 R218, [R1+0x2338] ;  /* 0x0023380001da7983 */ /* 0x000ea80000300a00 */
[----:B------:R-:W2:Y:S04]  /*22c50*/  LDL.LU.64 R232, [R1+0x2330] ;  /* 0x0023300001e87983 */ /* 0x000ea80000300a00 */
[----:B------:R-:W2:Y:S04]  /*22c60*/  LDL.LU.64 R2, [R1+0x2328] ;  /* 0x0023280001027983 */ /* 0x000ea80000300a00 */
[----:B----4-:R-:W-:Y:S04]  /*22c70*/  LDGSTS.E [R8+0x18680], desc[UR6][R62.64], P5 ;  /* 0x186800003e087fae */ /* 0x010fe8000a9a1006 */
[----:B------:R-:W-:Y:S04]  /*22c80*/  LDGSTS.E [R8+0x18700], desc[UR6][R60.64], P1 ;  /* 0x187000003c087fae */ /* 0x000fe800089a1006 */
[----:B------:R-:W-:Y:S04]  /*22c90*/  LDGSTS.E [R8+0x18780], desc[UR6][R238.64], P0 ;  /* 0x18780000ee087fae */ /* 0x000fe800081a1006 */
[----:B------:R-:W4:Y:S04]  /*22ca0*/  LDL.64 R62, [R1+0xa60] ;  /* 0x000a6000013e7983 */ /* 0x000f280000100a00 */
[----:B------:R-:W4:Y:S04]  /*22cb0*/  LDL.64 R60, [R1+0xa58] ;  /* 0x000a5800013c7983 */ /* 0x000f280000100a00 */
[----:B------:R-:W4:Y:S04]  /*22cc0*/  LDL.64 R238, [R1+0xaf0] ;  /* 0x000af00001ee7983 */ /* 0x000f280000100a00 */
[----:B--2---:R-:W-:Y:S04]  /*22cd0*/  LDGSTS.E [R8+0x19600], desc[UR6][R2.64], P6 ;  /* 0x1960000002087fae */ /* 0x004fe8000b1a1006 */
[----:B------:R-:W-:Y:S04]  /*22ce0*/  LDGSTS.E [R8+0x19680], desc[UR6][R4.64], P5 ;  /* 0x1968000004087fae */ /* 0x000fe8000a9a1006 */
[----:B------:R-:W-:Y:S04]  /*22cf0*/  LDGSTS.E [R8+0x19700], desc[UR6][R10.64], P1 ;  /* 0x197000000a087fae */ /* 0x000fe800089a1006 */
[----:B------:R-:W2:Y:S04]  /*22d00*/  LDL.64 R2, [R1+0xae8] ;  /* 0x000ae80001027983 */ /* 0x000ea80000100a00 */
[----:B---3--:R-:W-:Y:S04]  /*22d10*/  LDGSTS.E [R8+0x19780], desc[UR6][R236.64], P0 ;  /* 0x19780000ec087fae */ /* 0x008fe800081a1006 */
        /* <DEDUP_REMOVED lines=48> */
[----:B----4-:R-:W-:Y:S04]  /*23020*/  LDGSTS.E [R0+0x10800], desc[UR6][R62.64], P6 ;  /* 0x108000003e007fae */ /* 0x010fe8000b1a1006 */
[----:B------:R-:W4:Y:S04]  /*23030*/  LDL.64 R104, [R1+0x11b8] ;  /* 0x0011b80001687983 */ /* 0x000f280000100a00 */
[----:B------:R-:W-:Y:S04]  /*23040*/  LDGSTS.E [R0+0x10880], desc[UR6][R60.64], P5 ;  /* 0x108800003c007fae */ /* 0x000fe8000a9a1006 */
[----:B------:R-:W4:Y:S04]  /*23050*/  LDL.64 R62, [R1+0x11c0] ;  /* 0x0011c000013e7983 */ /* 0x000f280000100a00 */
[----:B------:R-:W4:Y:S04]  /*23060*/  LDL.64 R4, [R1+0x12c0] ;  /* 0x0012c00001047983 */ /* 0x000f280000100a00 */
[----:B------:R-:W4:Y:S04]  /*23070*/  LDL.64 R60, [R1+0x11c8] ;  /* 0x0011c800013c7983 */ /* 0x000f280000100a00 */
[----:B------:R-:W4:Y:S04]  /*23080*/  LDL.64 R10, [R1+0x12c8] ;  /* 0x0012c800010a7983 */ /* 0x000f280000100a00 */
[----:B--2---:R-:W-:Y:S04]  /*23090*/  LDGSTS.E [R0+0x10900], desc[UR6][R2.64], P1 ;  /* 0x1090000002007fae */ /* 0x004fe800089a1006 */
[----:B------:R-:W-:Y:S04]  /*230a0*/  LDGSTS.E [R0+0x10980], desc[UR6][R238.64], P0 ;  /* 0x10980000ee007fae */ /* 0x000fe800081a1006 */
[----:B------:R-:W2:Y:S04]  /*230b0*/  LDL.64 R2, [R1+0x11d0] ;  /* 0x0011d00001027983 */ /* 0x000ea80000100a00 */
[----:B------:R-:W2:Y:S04]  /*230c0*/  LDL.64 R238, [R1+0x12b8] ;  /* 0x0012b80001ee7983 */ /* 0x000ea80000100a00 */
[----:B---3--:R-:W-:Y:S04]  /*230d0*/  LDGSTS.E [R0+0x11800], desc[UR6][R150.64], P6 ;  /* 0x1180000096007fae */ /* 0x008fe8000b1a1006 */
[----:B------:R-:W-:Y:S04]  /*230e0*/  LDGSTS.E [R0+0x11880], desc[UR6][R152.64], P5 ;  /* 0x1188000098007fae */ /* 0x000fe8000a9a1006 */
[----:B------:R-:W3:Y:S04]  /*230f0*/  LDL.LU.64 R150, [R1+0x2320] ;  /* 0x0023200001967983 */ /* 0x000ee80000300a00 */
        /* <DEDUP_REMOVED lines=44> */
[----:B----4-:R-:W-:Y:S04]  /*233c0*/  LDGSTS.E [R0+0x17800], desc[UR6][R104.64], P6 ;  /* 0x1780000068007fae */ /* 0x010fe8000b1a1006 */
[----:B------:R-:W4:Y:S04]  /*233d0*/  LDL.LU.64 R120, [R1+0x2268] ;  /* 0x0022680001787983 */ /* 0x000f280000300a00 */
[----:B------:R-:W-:Y:S04]  /*233e0*/  LDGSTS.E [R0+0x17880], desc[UR6][R62.64], P5 ;  /* 0x178800003e007fae */ /* 0x000fe8000a9a1006 */
[----:B------:R-:W3:Y:S04]  /*233f0*/  LDL.LU.64 R104, [R1+0x2260] ;  /* 0x0022600001687983 */ /* 0x000ee80000300a00 */
[----:B------:R-:W-:Y:S04]  /*23400*/  LDGSTS.E [R0+0x17900], desc[UR6][R60.64], P1 ;  /* 0x179000003c007fae */ /* 0x000fe800089a1006 */
[----:B------:R-:W3:Y:S04]  /*23410*/  LDL.LU.64 R62, [R1+0x2258] ;  /* 0x00225800013e7983 */ /* 0x000ee80000300a00 */
[----:B------:R-:W3:Y:S04]  /*23420*/  LDL.LU.64 R60, [R1+0x2250] ;  /* 0x00225000013c7983 */ /* 0x000ee80000300a00 */
[----:B--2---:R-:W-:Y:S04]  /*23430*/  LDGSTS.E [R0+0x17980], desc[UR6][R2.64], P0 ;  /* 0x1798000002007fae */ /* 0x004fe800081a1006 */
[----:B------:R-:W-:Y:S04]  /*23440*/  LDGSTS.E [R0+0x18800], desc[UR6][R238.64], P6 ;  /* 0x18800000ee007fae */ /* 0x000fe8000b1a1006 */
[----:B------:R-:W-:Y:S04]  /*23450*/  LDGSTS.E [R0+0x18880], desc[UR6][R4.64], P5 ;  /* 0x1888000004007fae */ /* 0x000fe8000a9a1006 */
[----:B------:R-:W2:Y:S04]  /*23460*/  LDL.LU.64 R2, [R1+0x2248] ;  /* 0x0022480001027983 */ /* 0x000ea80000300a00 */
[----:B------:R-:W2:Y:S04]  /*23470*/  LDL.LU.64 R238, [R1+0x2240] ;  /* 0x0022400001ee7983 */ /* 0x000ea80000300a00 */
        /* <DEDUP_REMOVED lines=21> */
[----:B------:R-:W2:Y:S04]  /*235d0*/  LDL.64 R136, [R1+0xa50] ;  /* 0x000a500001887983 */ /* 0x000ea80000100a00 */
        /* <DEDUP_REMOVED lines=38> */
[----:B------:R-:W4:Y:S04]  /*23840*/  LDL.LU.64 R134, [R1+0x2208] ;  /* 0x0022080001867983 */ /* 0x000f280000300a00 */
[----:B--2---:R-:W-:Y:S04]  /*23850*/  LDGSTS.E [R9+0x10a00], desc[UR6][R136.64], P6 ;  /* 0x10a0000088097fae */ /* 0x004fe8000b1a1006 */
[----:B---3--:R-:W-:Y:S04]  /*23860*/  LDGSTS.E [R9+0x10a80], desc[UR6][R238.64], P5 ;  /* 0x10a80000ee097fae */ /* 0x008fe8000a9a1006 */
[----:B------:R-:W2:Y:S04]  /*23870*/  LDL.LU.64 R136, [R1+0x2200] ;  /* 0x0022000001887983 */ /* 0x000ea80000300a00 */
[----:B------:R-:W3:Y:S04]  /*23880*/  LDL.LU.64 R238, [R1+0x21f8] ;  /* 0x0021f80001ee7983 */ /* 0x000ee80000300a00 */
[----:B----4-:R-:W-:Y:S04]  /*23890*/  LDGSTS.E [R9+0x10b00], desc[UR6][R236.64], P1 ;  /* 0x10b00000ec097fae */ /* 0x010fe800089a1006 */
[----:B------:R-:W-:Y:S04]  /*238a0*/  LDGSTS.E [R9+0x10b80], desc[UR6][R182.64], P0 ;  /* 0x10b80000b6097fae */ /* 0x000fe800081a1006 */
[----:B------:R-:W-:Y:S04]  /*238b0*/  LDGSTS.E [R9+0x11a00], desc[UR6][R180.64], P6 ;  /* 0x11a00000b4097fae */ /* 0x000fe8000b1a1006 */
[----:B------:R-:W4:Y:S04]  /*238c0*/  LDL.LU.64 R236, [R1+0x21f0] ;  /* 0x0021f00001ec7983 */ /* 0x000f280000300a00 */
        /* <DEDUP_REMOVED lines=36> */
[----:B------:R-:W-:Y:S04]  /*23b10*/  LDGSTS.E [R9+0x15b80], desc[UR6][R10.64], P0 ;  /* 0x15b800000a097fae */ /* 0x000fe800081a1006 */
[----:B------:R-:W3:Y:S04]  /*23b20*/  LDL.LU.64 R146, [R1+0x2158] ;  /* 0x0021580001927983 */ /* 0x000ee80000300a00 */
[----:B--2---:R-:W-:Y:S04]  /*23b30*/  LDGSTS.E [R9+0x16a00], desc[UR6][R148.64], P6 ;  /* 0x16a0000094097fae */ /* 0x004fe8000b1a1006 */
        /* <DEDUP_REMOVED lines=24> */
[----:B------:R-:W2:Y:S04]  /*23cc0*/  LDL.64 R4, [R1+0xb08] ;  /* 0x000b080001047983 */ /* 0x000ea80000100a00 */
[----:B------:R-:W2:Y:S04]  /*23cd0*/  LDL.64 R10, [R1+0xb10] ;  /* 0x000b1000010a7983 */ /* 0x000ea80000100a00 */
[----:B------:R-:W2:Y:S04]  /*23ce0*/  LDL.64 R218, [R1+0xa40] ;  /* 0x000a400001da7983 */ /* 0x000ea80000100a00 */
        /* <DEDUP_REMOVED lines=54> */
[----:B------:R-:W3:Y:S04]  /*24050*/  LDL.64 R8, [R1+0xa38] ;  /* 0x000a380001087983 */ /* 0x000ee80000100a00 */
[----:B--2---:R-:W-:Y:S04]  /*24060*/  LDGSTS.E [R7+0x10c00], desc[UR6][R218.64], P6 ;  /* 0x10c00000da077fae */ /* 0x004fe8000b1a1006 */
[----:B------:R-:W2:Y:S04]  /*24070*/  LDL.LU.64 R218, [R1+0x2018] ;  /* 0x0020180001da7983 */ /* 0x000ea80000300a00 */
[----:B---3--:R-:W-:Y:S04]  /*24080*/  LDGSTS.E [R7+0x10c80], desc[UR6][R8.64], P5 ;  /* 0x10c8000008077fae */ /* 0x008fe8000a9a1006 */
[----:B------:R1:W-:Y:S04]  /*24090*/  LDGSTS.E [R7+0x10d00], desc[UR6][R4.64], P1 ;  /* 0x10d0000004077fae */ /* 0x0003e800089a1006 */
[----:B------:R-:W-:Y:S04]  /*240a0*/  LDGSTS.E [R7+0x10d80], desc[UR6][R10.64], P0 ;  /* 0x10d800000a077fae */ /* 0x000fe800081a1006 */
[----:B------:R-:W-:Y:S04]  /*240b0*/  LDGSTS.E [R7+0x11c00], desc[UR6][R220.64], P6 ;  /* 0x11c00000dc077fae */ /* 0x000fe8000b1a1006 */
[----:B------:R-:W-:Y:S04]  /*240c0*/  LDGSTS.E [R7+0x11c80], desc[UR6][R222.64], P5 ;  /* 0x11c80000de077fae */ /* 0x000fe8000a9a1006 */
[----:B------:R-:W-:Y:S04]  /*240d0*/  LDGSTS.E [R7+0x11d00], desc[UR6][R224.64], P1 ;  /* 0x11d00000e0077fae */ /* 0x000fe800089a1006 */
[----:B------:R-:W3:Y:S04]  /*240e0*/  LDL.LU.64 R220, [R1+0x2010] ;  /* 0x0020100001dc7983 */ /* 0x000ee80000300a00 */
[----:B------:R-:W2:Y:S04]  /*240f0*/  LDL.LU.64 R222, [R1+0x2008] ;  /* 0x0020080001de7983 */ /* 0x000ea80000300a00 */
[----:B------:R-:W2:Y:S04]  /*24100*/  LDL.LU.64 R224, [R1+0x2000] ;  /* 0x0020000001e07983 */ /* 0x000ea80000300a00 */
[----:B------:R-:W-:Y:S04]  /*24110*/  LDGSTS.E [R7+0x11d80], desc[UR6][R12.64], P0 ;  /* 0x11d800000c077fae */ /* 0x000fe800081a1006 */
[----:B------:R-:W-:Y:S04]  /*24120*/  LDGSTS.E [R7+0x12c00], desc[UR6][R28.64], P6 ;  /* 0x12c000001c077fae */ /* 0x000fe8000b1a1006 */
[----:B------:R-:W-:Y:S04]  /*24130*/  LDGSTS.E [R7+0x12c80], desc[UR6][R30.64], P5 ;  /* 0x12c800001e077fae */ /* 0x000fe8000a9a1006 */
[----:B------:R-:W2:Y:S04]  /*24140*/  LDL.LU R12, [R1+0x1ff8] ;  /* 0x001ff800010c7983 */ /* 0x000ea80000300800 */
[----:B------:R-:W5:Y:S04]  /*24150*/  LDL.LU.64 R28, [R1+0x1ff0] ;  /* 0x001ff000011c7983 */ /* 0x000f680000300a00 */
[----:B------:R-:W5:Y:S04]  /*24160*/  LDL.LU.64 R30, [R1+0x1fe8] ;  /* 0x001fe800011e7983 */ /* 0x000f680000300a00 */
[----:B------:R-:W-:Y:S04]  /*24170*/  LDGSTS.E [R7+0x12d00], desc[UR6][R88.64], P1 ;  /* 0x12d0000058077fae */ /* 0x000fe800089a1006 */
[----:B------:R-:W-:Y:S04]  /*24180*/  LDGSTS.E [R7+0x12d80], desc[UR6][R90.64], P0 ;  /* 0x12d800005a077fae */ /* 0x000fe800081a1006 */
[----:B------:R-:W-:Y:S04]  /*24190*/  LDGSTS.E [R7+0x13c00], desc[UR6][R112.64], P6 ;  /* 0x13c0000070077fae */ /* 0x000fe8000b1a1006 */
[----:B------:R-:W5:Y:S04]  /*241a0*/  LDL.LU.64 R88, [R1+0x1fe0] ;  /* 0x001fe00001587983 */ /* 0x000f680000300a00 */
        /* <DEDUP_REMOVED lines=34> */
[----:B----4-:R-:W-:Y:S04]  /*243d0*/  LDGSTS.E [R7+0x17d00], desc[UR6][R236.64], P1 ;  /* 0x17d00000ec077fae */ /* 0x010fe800089a1006 */
        /* <DEDUP_REMOVED lines=61> */
[----:B------:R4:W-:Y:S04]  /*247b0*/  STL [R1+0x180], RZ ;  /* 0x000180ff01007387 */ /* 0x0009e80000100800 */
        /* <DEDUP_REMOVED lines=39> */
[----:B------:R-:W-:Y:S04]  /*24a30*/  LDGSTS.E [R7+0x1fc80], desc[UR6][R230.64], P5 ;  /* 0x1fc80000e6077fae */ /* 0x000fe8000a9a1006 */
[----:B------:R4:W-:Y:S04]  /*24a40*/  STL [R1+0xe0], RZ ;  /* 0x0000e0ff01007387 */ /* 0x0009e80000100800 */
[----:B------:R-:W-:Y:S04]  /*24a50*/  LDGSTS.E [R7+0x1fd00], desc[UR6][R228.64], P1 ;  /* 0x1fd00000e4077fae */ /* 0x000fe800089a1006 */
[----:B------:R4:W-:Y:S04]  /*24a60*/  STL [R1+0xe4], RZ ;  /* 0x0000e4ff01007387 */ /* 0x0009e80000100800 */
[----:B------:R1:W-:Y:S04]  /*24a70*/  LDGSTS.E [R7+0x1fd80], desc[UR6][R226.64], P0 ;  /* 0x1fd80000e2077fae */ /* 0x0003e800081a1006 */
[----:B------:R4:W-:Y:S04]  /*24a80*/  STL [R1+0xe8], RZ ;  /* 0x0000e8ff01007387 */ /* 0x0009e80000100800 */
[----:B--2---:R-:W-:Y:S04]  /*24a90*/  LDGSTS.E [R12+0x10e00], desc[UR6][R224.64], P6 ;  /* 0x10e00000e00c7fae */ /* 0x004fe8000b1a1006 */
[----:B------:R4:W-:Y:S04]  /*24aa0*/  STL [R1+0xec], RZ ;  /* 0x0000ecff01007387 */ /* 0x0009e80000100800 */
[----:B------:R-:W-:Y:S04]  /*24ab0*/  LDGSTS.E [R12+0x10e80], desc[UR6][R222.64], P5 ;  /* 0x10e80000de0c7fae */ /* 0x000fe8000a9a1006 */
[----:B------:R4:W-:Y:S04]  /*24ac0*/  STL [R1+0x2c0], RZ ;  /* 0x0002c0ff01007387 */ /* 0x0009e80000100800 */
[----:B---3--:R-:W-:Y:S04]  /*24ad0*/  LDGSTS.E [R12+0x10f00], desc[UR6][R220.64], P1 ;  /* 0x10f00000dc0c7fae */ /* 0x008fe800089a1006 */
[----:B------:R4:W-:Y:S04]  /*24ae0*/  STL [R1+0x2c4], RZ ;  /* 0x0002c4ff01007387 */ /* 0x0009e80000100800 */
[----:B------:R-:W-:Y:S04]  /*24af0*/  LDGSTS.E [R12+0x10f80], desc[UR6][R218.64], P0 ;  /* 0x10f80000da0c7fae */ /* 0x000fe800081a1006 */
        /* <DEDUP_REMOVED lines=57> */
[----:B------:R2:W-:Y:S04]  /*24e90*/  LDGSTS.E [R12+0x18e00], desc[UR6][R120.64], P6 ;  /* 0x18e00000780c7fae */ /* 0x0005e8000b1a1006 */
        /* <DEDUP_REMOVED lines=61> */
[----:B------:R1:W-:Y:S04]  /*25270*/  LDGSTS.E [R12+0x1ff80], desc[UR6][R14.64], P0 ;  /* 0x1ff800000e0c7fae */ /* 0x0003e800081a1006 */
[----:B------:R4:W-:Y:S04]  /*25280*/  STL [R1+0x38], RZ ;  /* 0x000038ff01007387 */ /* 0x0009e80000100800 */
[----:B------:R-:W0:Y:S04]  /*25290*/  LDGDEPBAR ;  /* 0x00000000000079af */ /* 0x000e280000000000 */
[----:B------:R4:W-:Y:S01]  /*252a0*/  STL [R1+0x3c], RZ ;  /* 0x00003cff01007387 */ /* 0x0009e20000100800 */
[----:B------:R-:W-:Y:S01]  /*252b0*/  UISETP.GE.AND UP0, UPT, UR4, 0x80, UPT ;  /* 0x000000800400788c */ /* 0x000fe2000bf06270 */
[----:B-1----:R-:W-:-:S02]  /*252c0*/  CS2R R4, SRZ ;  /* 0x0000000000047805 */ /* 0x002fc4000001ff00 */
[----:B------:R-:W-:Y:S02]  /*252d0*/  CS2R R6, SRZ ;  /* 0x0000000000067805 */ /* 0x000fe4000001ff00 */
[----:B------:R-:W-:Y:S02]  /*252e0*/  CS2R R8, SRZ ;  /* 0x0000000000087805 */ /* 0x000fe4000001ff00 */
[----:B------:R-:W-:Y:S02]  /*252f0*/  CS2R R10, SRZ ;  /* 0x00000000000a7805 */ /* 0x000fe4000001ff00 */
[----:B--2---:R-:W-:Y:S02]  /*25300*/  CS2R R120, SRZ ;  /* 0x0000000000787805 */ /* 0x004fe4000001ff00 */
[----:B------:R-:W-:Y:S02]  /*25310*/  CS2R R122, SRZ ;  /* 0x00000000007a7805 */ /* 0x000fe4000001ff00 */
[----:B------:R-:W-:-:S02]  /*25320*/  CS2R R140, SRZ ;  /* 0x00000000008c7805 */ /* 0x000fc4000001ff00 */
[----:B------:R-:W-:Y:S02]  /*25330*/  CS2R R142, SRZ ;  /* 0x00000000008e7805 */ /* 0x000fe4000001ff00 */
[----:B------:R-:W-:Y:S02]  /*25340*/  CS2R R132, SRZ ;  /* 0x0000000000847805 */ /* 0x000fe4000001ff00 */
[----:B------:R-:W-:Y:S02]  /*25350*/  CS2R R134, SRZ ;  /* 0x0000000000867805 */ /* 0x000fe4000001ff00 */
[----:B---3--:R-:W-:Y:S02]  /*25360*/  CS2R R100, SRZ ;  /* 0x0000000000647805 */ /* 0x008fe4000001ff00 */
[----:B------:R-:W-:Y:S02]  /*25370*/  CS2R R102, SRZ ;  /* 0x0000000000667805 */ /* 0x000fe4000001ff00 */
[----:B------:R-:W-:-:S02]  /*25380*/  CS2R R96, SRZ ;  /* 0x0000000000607805 */ /* 0x000fc4000001ff00 */
[----:B------:R-:W-:Y:S02]  /*25390*/  CS2R R98, SRZ ;  /* 0x0000000000627805 */ /* 0x000fe4000001ff00 */
[----:B------:R-:W-:Y:S02]  /*253a0*/  CS2R R192, SRZ ;  /* 0x0000000000c07805 */ /* 0x000fe4000001ff00 */
[----:B------:R-:W-:Y:S02]  /*253b0*/  CS2R R194, SRZ ;  /* 0x0000000000c27805 */ /* 0x000fe4000001ff00 */
[----:B------:R-:W-:Y:S02]  /*253c0*/  CS2R R196, SRZ ;  /* 0x0000000000c47805 */ /* 0x000fe4000001ff00 */
        /* <DEDUP_REMOVED lines=56> */
[----:B------:R-:W-:Y:S01]  /*25750*/  CS2R R146, SRZ ;  /* 0x0000000000927805 */ /* 0x000fe2000001ff00 */
[----:B----4-:R-:W-:Y:S06]  /*25760*/  BRA.U !UP0, `(.L_x_0) ;  /* 0x0000041908a47547 */ /* 0x010fec000b800000 */
[----:B------:R-:W2:Y:S04]  /*25770*/  LDL.LU.64 R158, [R1+0x6b8] ;  /* 0x0006b800019e7983 */ /* 0x000ea80000300a00 */
[----:B------:R-:W3:Y:S04]  /*25780*/  LDL.LU.64 R152, [R1+0x6c0] ;  /* 0x0006c00001987983 */ /* 0x000ee80000300a00 */
[----:B------:R-:W4:Y:S04]  /*25790*/  LDL.LU.64 R244, [R1+0x670] ;  /* 0x0006700001f47983 */ /* 0x000f280000300a00 */
[----:B------:R-:W3:Y:S04]  /*257a0*/  LDL.LU.64 R246, [R1+0x650] ;  /* 0x0006500001f67983 */ /* 0x000ee80000300a00 */
[----:B------:R-:W3:Y:S04]  /*257b0*/  LDL.LU.64 R154, [R1+0x640] ;  /* 0x00064000019a7983 */ /* 0x000ee80000300a00 */
[----:B------:R-:W4:Y:S04]  /*257c0*/  LDL.LU.64 R148, [R1+0x620] ;  /* 0x0006200001947983 */ /* 0x000f280000300a00 */
[----:B------:R-:W4:Y:S04]  /*257d0*/  LDL.LU.64 R150, [R1+0x610] ;  /* 0x0006100001967983 */ /* 0x000f280000300a00 */
[----:B------:R-:W4:Y:S04]  /*257e0*/  LDL.LU.64 R144, [R1+0x5f0] ;  /* 0x0005f00001907983 */ /* 0x000f280000300a00 */
[----:B------:R-:W4:Y:S04]  /*257f0*/  LDL.LU.64 R156, [R1+0x5e0] ;  /* 0x0005e000019c7983 */ /* 0x000f280000300a00 */
[----:B------:R-:W4:Y:S04]  /*25800*/  LDL.LU.64 R146, [R1+0x5c0] ;  /* 0x0005c00001927983 */ /* 0x000f280000300a00 */
[----:B------:R-:W4:Y:S04]  /*25810*/  LDL.LU.64 R230, [R1+0x5b0] ;  /* 0x0005b00001e67983 */ /* 0x000f280000300a00 */
[----:B--2---:R1:W-:Y:S01]  /*25820*/  STL [R1+0x1c88], R158 ;  /* 0x001c889e01007387 */ /* 0x0043e20000100800 */
[----:B------:R-:W-:-:S03]  /*25830*/  MOV R0, R159 ;  /* 0x0000009f00007202 */ /* 0x000fc60000000f00 */
[----:B-1----:R-:W2:Y:S04]  /*25840*/  LDL.LU.64 R158, [R1+0x590] ;  /* 0x00059000019e7983 */ /* 0x002ea80000300a00 */
[----:B------:R1:W-:Y:S04]  /*25850*/  STL [R1+0x1c84], R0 ;  /* 0x001c840001007387 */ /* 0x0003e80000100800 */
[----:B---3--:R3:W-:Y:S01]  /*25860*/  STL [R1+0x1c90], R152 ;  /* 0x001c909801007387 */ /* 0x0087e20000100800 */
[----:B-1----:R-:W-:-:S03]  /*25870*/  IMAD.MOV.U32 R0, RZ, RZ, R153 ;  /* 0x000000ffff007224 */ /* 0x002fc600078e0099 */
[----:B---3--:R-:W3:Y:S04]  /*25880*/  LDL.LU.64 R152, [R1+0x4f0] ;  /* 0x0004f00001987983 */ /* 0x008ee80000300a00 */
[----:B------:R1:W-:Y:S04]  /*25890*/  STL [R1+0x1c8c], R0 ;  /* 0x001c8c0001007387 */ /* 0x0003e80000100800 */
[----:B----4-:R4:W-:Y:S01]  /*258a0*/  STL [R1+0x1c94], R244 ;  /* 0x001c94f401007387 */ /* 0x0109e20000100800 */
[----:B-1----:R-:W-:-:S03]  /*258b0*/  IMAD.MOV.U32 R0, RZ, RZ, R245 ;  /* 0x000000ffff007224 */ /* 0x002fc600078e00f5 */
[----:B----4-:R-:W4:Y:S04]  /*258c0*/  LDL.LU.64 R244, [R1+0x4e0] ;  /* 0x0004e00001f47983 */ /* 0x010f280000300a00 */
[----:B------:R1:W-:Y:S04]  /*258d0*/  STL [R1+0x1c7c], R0 ;  /* 0x001c7c0001007387 */ /* 0x0003e80000100800 */
[----:B------:R1:W-:Y:S02]  /*258e0*/  STL [R1+0x1c80], R246 ;  /* 0x001c80f601007387 */ /* 0x0003e40000100800 */
[----:B-1----:R-:W-:-:S02]  /*258f0*/  MOV R0, R247 ;  /* 0x000000f700007202 */ /* 0x002fc40000000f00 */
[----:B------:R-:W4:Y:S04]  /*25900*/  LDL.LU.64 R246, [R1+0x4c0] ;  /* 0x0004c00001f67983 */ /* 0x000f280000300a00 */
[----:B------:R1:W-:Y:S04]  /*25910*/  STL [R1+0x1c74], R0 ;  /* 0x001c740001007387 */ /* 0x0003e80000100800 */
[----:B------:R1:W-:Y:S02]  /*25920*/  STL [R1+0x1c78], R154 ;  /* 0x001c789a01007387 */ /* 0x0003e40000100800 */
[----:B-1----:R-:W-:-:S02]  /*25930*/  IMAD.MOV.U32 R0, RZ, RZ, R155 ;  /* 0x000000ffff007224 */ /* 0x002fc400078e009b */
[----:B------:R-:W4:Y:S04]  /*25940*/  LDL.LU.64 R154, [R1+0x4b0] ;  /* 0x0004b000019a7983 */ /* 0x000f280000300a00 */
[----:B------:R1:W-:Y:S04]  /*25950*/  STL [R1+0x1c6c], R0 ;  /* 0x001c6c0001007387 */ /* 0x0003e80000100800 */
[----:B------:R1:W-:Y:S02]  /*25960*/  STL [R1+0x1c70], R148 ;  /* 0x001c709401007387 */ /* 0x0003e40000100800 */
[----:B-1----:R-:W-:-:S02]  /*25970*/  IMAD.MOV.U32 R0, RZ, RZ, R149 ;  /* 0x000000ffff007224 */ /* 0x002fc400078e0095 */
[----:B------:R-:W4:Y:S04]  /*25980*/  LDL.LU.64 R148, [R1+0x490] ;  /* 0x0004900001947983 */ /* 0x000f280000300a00 */
        /* <DEDUP_REMOVED lines=21> */
[----:B--2---:R2:W-:Y:S01]  /*25ae0*/  STL [R1+0x1c40], R158 ;  /* 0x001c409e01007387 */ /* 0x0045e20000100800 */
[----:B-1----:R-:W-:-:S03]  /*25af0*/  IMAD.MOV.U32 R0, RZ, RZ, R159 ;  /* 0x000000ffff007224 */ /* 0x002fc600078e009f */
[----:B--2---:R-:W2:Y:S04]  /*25b00*/  LDL.LU.64 R158, [R1+0x400] ;  /* 0x00040000019e7983 */ /* 0x004ea80000300a00 */
[----:B------:R1:W-:Y:S04]  /*25b10*/  STL [R1+0x1c34], R0 ;  /* 0x001c340001007387 */ /* 0x0003e80000100800 */
[----:B---3--:R3:W-:Y:S01]  /*25b20*/  STL [R1+0x1c38], R152 ;  /* 0x001c389801007387 */ /* 0x0087e20000100800 */
[----:B-1----:R-:W-:-:S03]  /*25b30*/  MOV R0, R153 ;  /* 0x0000009900007202 */ /* 0x002fc60000000f00 */
[----:B---3--:R-:W3:Y:S04]  /*25b40*/  LDL.LU.64 R152, [R1+0x3f0] ;  /* 0x0003f00001987983 */ /* 0x008ee80000300a00 */
[----:B------:R1:W-:Y:S04]  /*25b50*/  STL [R1+0x1c2c], R0 ;  /* 0x001c2c0001007387 */ /* 0x0003e80000100800 */
[----:B----4-:R4:W-:Y:S01]  /*25b60*/  STL [R1+0x1c30], R244 ;  /* 0x001c30f401007387 */ /* 0x0109e20000100800 */
[----:B-1----:R-:W-:-:S03]  /*25b70*/  IMAD.MOV.U32 R0, RZ, RZ, R245 ;  /* 0x000000ffff007224 */ /* 0x002fc600078e00f5 */
[----:B----4-:R-:W4:Y:S04]  /*25b80*/  LDL.LU.64 R244, [R1+0x3d0] ;  /* 0x0003d00001f47983 */ /* 0x010f280000300a00 */
[----:B------:R1:W-:Y:S04]  /*25b90*/  STL [R1+0x1c24], R0 ;  /* 0x001c240001007387 */ /* 0x0003e80000100800 */
[----:B------:R-:W-:Y:S04]  /*25ba0*/  STL [R1+0x1c28], R246 ;  /* 0x001c28f601007387 */ /* 0x000fe80000100800 */
[----:B------:R-:W4:Y:S01]  /*25bb0*/  LDL.LU.64 R228, [R1+0x3c0] ;  /* 0x0003c00001e47983 */ /* 0x000f220000300a00 */
[----:B-1----:R-:W-:-:S05]  /*25bc0*/  IMAD.MOV.U32 R0, RZ, RZ, R247 ;  /* 0x000000ffff007224 */ /* 0x002fca00078e00f7 */
[----:B------:R1:W-:Y:S04]  /*25bd0*/  STL [R1+0x1c1c], R0 ;  /* 0x001c1c0001007387 */ /* 0x0003e80000100800 */
[----:B------:R1:W-:Y:S02]  /*25be0*/  STL [R1+0x1c20], R154 ;  /* 0x001c209a01007387 */ /* 0x0003e40000100800 */
[----:B-1----:R-:W-:Y:S02]  /*25bf0*/  MOV R0, R155 ;  /* 0x0000009b00007202 */ /* 0x002fe40000000f00 */
        /* <DEDUP_REMOVED lines=14> */
[----:B------:R-:W-:Y:S04]  /*25ce0*/  STL [R1+0x1c00], R156 ;  /* 0x001c009c01007387 */ /* 0x000fe80000100800 */
[----:B------:R-:W4:Y:S01]  /*25cf0*/  LDL.LU.64 R246, [R1+0x348] ;  /* 0x0003480001f67983 */ /* 0x000f220000300a00 */
[----:B-1----:R-:W-:-:S05]  /*25d00*/  IMAD.MOV.U32 R0, RZ, RZ, R157 ;  /* 0x000000ffff007224 */ /* 0x002fca00078e009d */
[----:B------:R1:W-:Y:S02]  /*25d10*/  STL [R1+0x1bf4], R0 ;  /* 0x001bf40001007387 */ /* 0x0003e40000100800 */
[----:B-1----:R-:W-:Y:S02]  /*25d20*/  IMAD.MOV.U32 R0, RZ, RZ, R147 ;  /* 0x000000ffff007224 */ /* 0x002fe400078e0093 */
[----:B------:R1:W-:Y:S04]  /*25d30*/  STL [R1+0x1bf8], R146 ;  /* 0x001bf89201007387 */ /* 0x0003e80000100800 */
[----:B-1----:R-:W4:Y:S04]  /*25d40*/  LDL.LU.64 R146, [R1+0x340] ;  /* 0x0003400001927983 */ /* 0x002f280000300a00 */
[----:B------:R1:W-:Y:S04]  /*25d50*/  STL [R1+0x1bec], R0 ;  /* 0x001bec0001007387 */ /* 0x0003e80000100800 */
[----:B------:R2:W-:Y:S04]  /*25d60*/  STL [R1+0x1bf0], R230 ;  /* 0x001bf0e601007387 */ /* 0x0005e80000100800 */
[----:B------:R-:W4:Y:S01]  /*25d70*/  LDL.LU.64 R156, [R1+0x338] ;  /* 0x00033800019c7983 */ /* 0x000f220000300a00 */
[----:B-1----:R-:W-:-:S03]  /*25d80*/  MOV R0, R231 ;  /* 0x000000e700007202 */ /* 0x002fc60000000f00 */
[----:B--2---:R-:W-:Y:S04]  /*25d90*/  STL [R1+0x1be8], R158 ;  /* 0x001be89e01007387 */ /* 0x004fe80000100800 */
[----:B------:R1:W-:Y:S04]  /*25da0*/  STL [R1+0x1be4], R0 ;  /* 0x001be40001007387 */ /* 0x0003e80000100800 */
[----:B------:R-:W2:Y:S01]  /*25db0*/  LDL.LU.64 R230, [R1+0x330] ;  /* 0x0003300001e67983 */ /* 0x000ea20000300a00 */
[----:B-1----:R-:W-:-:S03]  /*25dc0*/  IMAD.MOV.U32 R0, RZ, RZ, R159 ;  /* 0x000000ffff007224 */ /* 0x002fc600078e009f */
[----:B---3--:R-:W-:Y:S04]  /*25dd0*/  STL [R1+0x1be0], R152 ;  /* 0x001be09801007387 */ /* 0x008fe80000100800 */
[----:B------:R1:W-:Y:S04]  /*25de0*/  STL [R1+0x1bdc], R0 ;  /* 0x001bdc0001007387 */ /* 0x0003e80000100800 */
[----:B------:R-:W3:Y:S01]  /*25df0*/  LDL.LU.64 R158, [R1+0x328] ;  /* 0x00032800019e7983 */ /* 0x000ee20000300a00 */
[----:B-1----:R-:W-:-:S03]  /*25e00*/  IMAD.MOV.U32 R0, RZ, RZ, R153 ;  /* 0x000000ffff007224 */ /* 0x002fc600078e0099 */
[----:B----4-:R-:W-:Y:S04]  /*25e10*/  STL [R1+0x1bd8], R244 ;  /* 0x001bd8f401007387 */ /* 0x010fe80000100800 */
[----:B------:R1:W-:Y:S04]  /*25e20*/  STL [R1+0x1bd4], R0 ;  /* 0x001bd40001007387 */ /* 0x0003e80000100800 */
[----:B------:R-:W4:Y:S01]  /*25e30*/  LDL.LU.64 R152, [R1+0x320] ;  /* 0x0003200001987983 */ /* 0x000f220000300a00 */
[----:B-1----:R-:W-:-:S03]  /*25e40*/  MOV R0, R245 ;  /* 0x000000f500007202 */ /* 0x002fc60000000f00 */
[----:B------:R-:W-:Y:S04]  /*25e50*/  STL [R1+0x1bd0], R228 ;  /* 0x001bd0e401007387 */ /* 0x000fe80000100800 */
[----:B------:R1:W-:Y:S04]  /*25e60*/  STL [R1+0x1bcc], R0 ;  /* 0x001bcc0001007387 */ /* 0x0003e80000100800 */
[----:B------:R-:W4:Y:S01]  /*25e70*/  LDL.LU.64 R244, [R1+0x318] ;  /* 0x0003180001f47983 */ /* 0x000f220000300a00 */
[----:B-1----:R-:W-:-:S03]  /*25e80*/  IMAD.MOV.U32 R0, RZ, RZ, R229 ;  /* 0x000000ffff007224 */ /* 0x002fc600078e00e5 */
[----:B------:R-:W-:Y:S04]  /*25e90*/  STL [R1+0x1bc8], R154 ;  /* 0x001bc89a01007387 */ /* 0x000fe80000100800 */
[----:B------:R1:W-:Y:S02]  /*25ea0*/  STL [R1+0x1bc4], R0 ;  /* 0x001bc40001007387 */ /* 0x0003e40000100800 */
[----:B-1----:R-:W-:Y:S02]  /*25eb0*/  IMAD.MOV.U32 R0, RZ, RZ, R155 ;  /* 0x000000ffff007224 */ /* 0x002fe400078e009b */
        /* <DEDUP_REMOVED lines=20> */
[----:B------:R-:W-:Y:S04]  /*26000*/  STL [R1+0x1b98], R156 ;  /* 0x001b989c01007387 */ /* 0x000fe80000100800 */
[----:B------:R1:W-:Y:S04]  /*26010*/  STL [R1+0x1b94], R0 ;  /* 0x001b940001007387 */ /* 0x0003e80000100800 */
[----:B------:R-:W4:Y:S01]  /*26020*/  LDL.LU.64 R146, [R1+0x2e8] ;  /* 0x0002e80001927983 */ /* 0x000f220000300a00 */
[----:B-1----:R-:W-:-:S03]  /*26030*/  IMAD.MOV.U32 R0, RZ, RZ, R157 ;  /* 0x000000ffff007224 */ /* 0x002fc600078e009d */
[----:B--2---:R-:W-:Y:S04]  /*26040*/  STL [R1+0x1b90], R230 ;  /* 0x001b90e601007387 */ /* 0x004fe80000100800 */
[----:B------:R1:W-:Y:S04]  /*26050*/  STL [R1+0x1b8c], R0 ;  /* 0x001b8c0001007387 */ /* 0x0003e80000100800 */
[----:B------:R-:W2:Y:S01]  /*26060*/  LDL.LU.64 R156, [R1+0x2e0] ;  /* 0x0002e000019c7983 */ /* 0x000ea20000300a00 */
[----:B-1----:R-:W-:-:S03]  /*26070*/  MOV R0, R231 ;  /* 0x000000e700007202 */ /* 0x002fc60000000f00 */
[----:B---3--:R-:W-:Y:S04]  /*26080*/  STL [R1+0x1b88], R158 ;  /* 0x001b889e01007387 */ /* 0x008fe80000100800 */
[----:B------:R1:W-:Y:S04]  /*26090*/  STL [R1+0x1b84], R0 ;  /* 0x001b840001007387 */ /* 0x0003e80000100800 */
[----:B------:R-:W3:Y:S01]  /*260a0*/  LDL.LU.64 R226, [R1+0x2d8] ;  /* 0x0002d80001e27983 */ /* 0x000ee20000300a00 */
[----:B-1----:R-:W-:-:S03]  /*260b0*/  IMAD.MOV.U32 R0, RZ, RZ, R159 ;  /* 0x000000ffff007224 */ /* 0x002fc600078e009f */
[----:B----4-:R-:W-:Y:S04]  /*260c0*/  STL [R1+0x1b80], R152 ;  /* 0x001b809801007387 */ /* 0x010fe80000100800 */
[----:B------:R1:W-:Y:S04]  /*260d0*/  STL [R1+0x1b7c], R0 ;  /* 0x001b7c0001007387 */ /* 0x0003e80000100800 */
[----:B------:R-:W4:Y:S01]  /*260e0*/  LDL.LU.64 R158, [R1+0x2d0] ;  /* 0x0002d000019e7983 */ /* 0x000f220000300a00 */
[----:B-1----:R-:W-:-:S03]  /*260f0*/  IMAD.MOV.U32 R0, RZ, RZ, R153 ;  /* 0x000000ffff007224 */ /* 0x002fc600078e0099 */
[----:B------:R-:W-:Y:S04]  /*26100*/  STL [R1+0x1b78], R244 ;  /* 0x001b78f401007387 */ /* 0x000fe80000100800 */
[----:B------:R1:W-:Y:S04]  /*26110*/  STL [R1+0x1b74], R0 ;  /* 0x001b740001007387 */ /* 0x0003e80000100800 */
[----:B------:R-:W4:Y:S04]  /*26120*/  LDL.LU.64 R152, [R1+0x2a8] ;  /* 0x0002a80001987983 */ /* 0x000f280000300a00 */
[----:B------:R-:W4:Y:S01]  /*26130*/  LDL.LU.64 R228, [R1+0x2a0] ;  /* 0x0002a00001e47983 */ /* 0x000f220000300a00 */
[----:B-1----:R-:W-:-:S05]  /*26140*/  MOV R0, R245 ;  /* 0x000000f500007202 */ /* 0x002fca0000000f00 */
[----:B------:R1:W-:Y:S04]  /*26150*/  STL [R1+0x1b6c], R0 ;  /* 0x001b6c0001007387 */ /* 0x0003e80000100800 */
[----:B------:R1:W-:Y:S02]  /*26160*/  STL [R1+0x1b70], R154 ;  /* 0x001b709a01007387 */ /* 0x0003e40000100800 */
[----:B-1----:R-:W-:Y:S02]  /*26170*/  IMAD.MOV.U32 R0, RZ, RZ, R155 ;  /* 0x000000ffff007224 */ /* 0x002fe400078e009b */
[----:B------:R-:W4:Y:S04]  /*26180*/  LDL.LU.64 R154, [R1+0x298] ;  /* 0x00029800019a7983 */ /* 0x000f280000300a00 */
[----:B------:R1:W-:Y:S04]  /*26190*/  STL [R1+0x1b64], R0 ;  /* 0x001b640001007387 */ /* 0x0003e80000100800 */
[----:B------:R1:W-:Y:S02]  /*261a0*/  STL [R1+0x1b68], R148 ;  /* 0x001b689401007387 */ /* 0x0003e40000100800 */
[----:B-1----:R-:W-:-:S02]  /*261b0*/  IMAD.MOV.U32 R0, RZ, RZ, R149 ;  /* 0x000000ffff007224 */ /* 0x002fc400078e0095 */
[----:B------:R-:W4:Y:S04]  /*261c0*/  LDL.LU.64 R148, [R1+0x290] ;  /* 0x0002900001947983 */ /* 0x000f280000300a00 */
[----:B------:R1:W-:Y:S04]  /*261d0*/  STL [R1+0x1b5c], R0 ;  /* 0x001b5c0001007387 */ /* 0x0003e80000100800 */
        /* <DEDUP_REMOVED lines=8> */
[----:B------:R1:W-:Y:S04]  /*26260*/  STL [R1+0x1b4c], R0 ;  /* 0x001b4c0001007387 */ /* 0x0003e80000100800 */
[----:B------:R-:W4:Y:S04]  /*26270*/  LDL.LU.64 R144, [R1+0x278] ;  /* 0x0002780001907983 */ /* 0x000f280000300a00 */
[----:B------:R-:W4:Y:S01]  /*26280*/  LDL.LU.64 R244, [R1+0x270] ;  /* 0x0002700001f47983 */ /* 0x000f220000300a00 */
[----:B-1----:R-:W-:-:S05]  /*26290*/  IMAD.MOV.U32 R0, RZ, RZ, R247 ;  /* 0x000000ffff007224 */ /* 0x002fca00078e00f7 */
[----:B------:R1:W-:Y:S04]  /*262a0*/  STL [R1+0x1b44], R0 ;  /* 0x001b440001007387 */ /* 0x0003e80000100800 */
[----:B------:R1:W-:Y:S02]  /*262b0*/  STL [R1+0x1b48], R146 ;  /* 0x001b489201007387 */ /* 0x0003e40000100800 */
[----:B-1----:R-:W-:Y:S02]  /*262c0*/  MOV R0, R147 ;  /* 0x0000009300007202 */ /* 0x002fe40000000f00 */
[----:B------:R-:W4:Y:S04]  /*262d0*/  LDL.LU.64 R146, [R1+0x268] ;  /* 0x0002680001927983 */ /* 0x000f280000300a00 */
[----:B------:R2:W-:Y:S02]  /*262e0*/  STL [R1+0x1b3c], R0 ;  /* 0x001b3c0001007387 */ /* 0x0005e40000100800 */
[----:B--2---:R-:W-:-:S02]  /*262f0*/  IMAD.MOV.U32 R0, RZ, RZ, R157 ;  /* 0x000000ffff007224 */ /* 0x004fc400078e009d */
[----:B------:R1:W-:Y:S04]  /*26300*/  STL [R1+0x1b40], R156 ;  /* 0x001b409c01007387 */ /* 0x0003e80000100800 */
[----:B------:R-:W2:Y:S04]  /*26310*/  LDL.LU.64 R246, [R1+0x260] ;  /* 0x0002600001f67983 */ /* 0x000ea80000300a00 */
[----:B------:R1:W-:Y:S04]  /*26320*/  STL [R1+0x1b34], R0 ;  /* 0x001b340001007387 */ /* 0x0003e80000100800 */
[----:B---3--:R-:W-:Y:S04]  /*26330*/  STL [R1+0x1b38], R226 ;  /* 0x001b38e201007387 */ /* 0x008fe80000100800 */
[----:B-1----:R-:W3:Y:S01]  /*26340*/  LDL.LU.64 R156, [R1+0x258] ;  /* 0x00025800019c7983 */ /* 0x002ee20000300a00 */
[----:B------:R-:W-:-:S03]  /*26350*/  IMAD.MOV.U32 R0, RZ, RZ, R227 ;  /* 0x000000ffff007224 */ /* 0x000fc600078e00e3 */
[----:B----4-:R-:W-:Y:S04]  /*26360*/  STL [R1+0x1b30], R158 ;  /* 0x001b309e01007387 */ /* 0x010fe80000100800 */
[----:B------:R1:W-:Y:S02]  /*26370*/  STL [R1+0x1b2c], R0 ;  /* 0x001b2c0001007387 */ /* 0x0003e40000100800 */
[----:B-1----:R-:W-:Y:S02]  /*26380*/  MOV R0, R159 ;  /* 0x0000009f00007202 */ /* 0x002fe40000000f00 */
        /* <DEDUP_REMOVED lines=8> */
[----:B------:R-:W-:Y:S04]  /*26410*/  STL [R1+0x1b18], R154 ;  /* 0x001b189a01007387 */ /* 0x000fe80000100800 */
        /* <DEDUP_REMOVED lines=25> */
[----:B------:R2:W-:Y:S02]  /*265b0*/  STL [R1+0x1adc], R0 ;  /* 0x001adc0001007387 */ /* 0x0005e40000100800 */
[----:B--2---:R-:W-:-:S02]  /*265c0*/  IMAD.MOV.U32 R0, RZ, RZ, R247 ;  /* 0x000000ffff007224 */ /* 0x004fc400078e00f7 */
[----:B------:R-:W-:Y:S04]  /*265d0*/  STL [R1+0x1ae0], R246 ;  /* 0x001ae0f601007387 */ /* 0x000fe80000100800 */
[----:B---3--:R-:W-:Y:S04]  /*265e0*/  STL [R1+0x1ad8], R156 ;  /* 0x001ad89c01007387 */ /* 0x008fe80000100800 */
[----:B------:R1:W-:Y:S04]  /*265f0*/  STL [R1+0x1ad4], R0 ;  /* 0x001ad40001007387 */ /* 0x0003e80000100800 */
[----:B------:R-:W2:Y:S04]  /*26600*/  LDL.LU.64 R68, [R1+0x1a8] ;  /* 0x0001a80001447983 */ /* 0x000ea80000300a00 */
[----:B------:R-:W3:Y:S01]  /*26610*/  LDL.LU.64 R70, [R1+0x1a0] ;  /* 0x0001a00001467983 */ /* 0x000ee20000300a00 */
[----:B-1----:R-:W-:-:S05]  /*26620*/  IMAD.MOV.U32 R0, RZ, RZ, R157 ;  /* 0x000000ffff007224 */ /* 0x002fca00078e009d */
[----:B------:R1:W-:Y:S04]  /*26630*/  STL [R1+0x1acc], R0 ;  /* 0x001acc0001007387 */ /* 0x0003e80000100800 */
[----:B----4-:R-:W-:Y:S04]  /*26640*/  STL [R1+0x1ad0], R158 ;  /* 0x001ad09e01007387 */ /* 0x010fe80000100800 */
[----:B------:R-:W4:Y:S01]  /*26650*/  LDL.LU.64 R224, [R1+0x198] ;  /* 0x0001980001e07983 */ /* 0x000f220000300a00 */
[----:B-1----:R-:W-:-:S03]  /*26660*/  MOV R0, R159 ;  /* 0x0000009f00007202 */ /* 0x002fc60000000f00 */
[----:B------:R-:W4:Y:S04]  /*26670*/  LDL.LU.64 R226, [R1+0x190] ;  /* 0x0001900001e27983 */ /* 0x000f280000300a00 */
[----:B------:R1:W-:Y:S04]  /*26680*/  STL [R1+0x1ac4], R0 ;  /* 0x001ac40001007387 */ /* 0x0003e80000100800 */
[----:B------:R-:W-:Y:S04]  /*26690*/  STL [R1+0x1ac8], R152 ;  /* 0x001ac89801007387 */ /* 0x000fe80000100800 */
[----:B------:R-:W4:Y:S01]  /*266a0*/  LDL.LU.64 R228, [R1+0x88] ;  /* 0x0000880001e47983 */ /* 0x000f220000300a00 */
[----:B-1----:R-:W-:-:S03]  /*266b0*/  IMAD.MOV.U32 R0, RZ, RZ, R153 ;  /* 0x000000ffff007224 */ /* 0x002fc600078e0099 */
        /* <DEDUP_REMOVED lines=17> */
[----:B------:R1:W-:Y:S04]  /*267d0*/  STL [R1+0x1aa8], R144 ;  /* 0x001aa89001007387 */ /* 0x0003e80000100800 */
[----:B------:R-:W4:Y:S01]  /*267e0*/  LDL.LU.64 R148, [R1+0x20] ;  /* 0x0000200001947983 */ /* 0x000f220000300a00 */
[----:B-1----:R-:W-:-:S03]  /*267f0*/  IMAD.MOV.U32 R0, RZ, RZ, R145 ;  /* 0x000000ffff007224 */ /* 0x002fc600078e0091 */
[----:B------:R-:W4:Y:S04]  /*26800*/  LDL.LU.64 R150, [R1+0x18] ;  /* 0x0000180001967983 */ /* 0x000f280000300a00 */
[----:B------:R1:W-:Y:S04]  /*26810*/  STL [R1+0x1a9c], R0 ;  /* 0x001a9c0001007387 */ /* 0x0003e80000100800 */
[----:B------:R1:W-:Y:S04]  /*26820*/  STL [R1+0x1aa0], R146 ;  /* 0x001aa09201007387 */ /* 0x0003e80000100800 */
[----:B------:R-:W4:Y:S01]  /*26830*/  LDL.LU.64 R144, [R1+0x8] ;  /* 0x0000080001907983 */ /* 0x000f220000300a00 */
[----:B-1----:R-:W-:-:S03]  /*26840*/  MOV R0, R147 ;  /* 0x0000009300007202 */ /* 0x002fc60000000f00 */
[----:B------:R-:W4:Y:S04]  /*26850*/  LDL.LU.64 R146, [R1] ;  /* 0x0000000001927983 */ /* 0x000f280000300a00 */
[----:B------:R2:W-:Y:S02]  /*26860*/  STL [R1+0x1a94], R0 ;  /* 0x001a940001007387 */ /* 0x0005e40000100800 */
[----:B--2---:R-:W-:Y:S02]  /*26870*/  IMAD.MOV.U32 R0, RZ, RZ, R69 ;  /* 0x000000ffff007224 */ /* 0x004fe400078e0045 */
[----:B------:R-:W-:Y:S04]  /*26880*/  STL [R1+0x1a98], R68 ;  /* 0x001a984401007387 */ /* 0x000fe80000100800 */
[----:B---3--:R-:W-:Y:S04]  /*26890*/  STL [R1+0x1a90], R70 ;  /* 0x001a904601007387 */ /* 0x008fe80000100800 */
[----:B------:R1:W-:Y:S02]  /*268a0*/  STL [R1+0x1a8c], R0 ;  /* 0x001a8c0001007387 */ /* 0x0003e40000100800 */
[----:B-1----:R-:W-:-:S02]  /*268b0*/  IMAD.MOV.U32 R0, RZ, RZ, R71 ;  /* 0x000000ffff007224 */ /* 0x002fc400078e0047 */
[----:B----4-:R-:W-:Y:S04]  /*268c0*/  STL [R1+0x1a88], R224 ;  /* 0x001a88e001007387 */ /* 0x010fe80000100800 */
[----:B------:R1:W-:Y:S04]  /*268d0*/  STL [R1+0x1a84], R0 ;  /* 0x001a840001007387 */ /* 0x0003e80000100800 */
[----:B------:R-:W-:Y:S01]  /*268e0*/  STL [R1+0x1a80], R226 ;  /* 0x001a80e201007387 */ /* 0x000fe20000100800 */
[----:B-1----:R-:W-:-:S05]  /*268f0*/  MOV R0, R225 ;  /* 0x000000e100007202 */ /* 0x002fca0000000f00 */
[----:B------:R1:W-:Y:S04]  /*26900*/  STL [R1+0x1a7c], R0 ;  /* 0x001a7c0001007387 */ /* 0x0003e80000100800 */
[----:B------:R-:W-:Y:S01]  /*26910*/  STL [R1+0x1a78], R228 ;  /* 0x001a78e401007387 */ /* 0x000fe20000100800 */
[----:B-1----:R-:W-:-:S05]  /*26920*/  IMAD.MOV.U32 R0, RZ, RZ, R227 ;  /* 0x000000ffff007224 */ /* 0x002fca00078e00e3 */
[----:B------:R1:W-:Y:S04]  /*26930*/  STL [R1+0x1a74], R0 ;  /* 0x001a740001007387 */ /* 0x0003e80000100800 */
[----:B------:R-:W-:Y:S01]  /*26940*/  STL [R1+0x1a70], R230 ;  /* 0x001a70e601007387 */ /* 0x000fe20000100800 */
[----:B-1----:R-:W-:-:S05]  /*26950*/  IMAD.MOV.U32 R0, RZ, RZ, R229 ;  /* 0x000000ffff007224 */ /* 0x002fca00078e00e5 */
        /* <DEDUP_REMOVED lines=31> */
[----:B-----5:R-:W-:Y:S01]  /*26b50*/  STL [R1+0x1a18], R250 ;  /* 0x001a18fa01007387 */ /* 0x020fe20000100800 */
[----:B-1----:R-:W-:-:S05]  /*26b60*/  IMAD.MOV.U32 R0, RZ, RZ, R147 ;  /* 0x000000ffff007224 */ /* 0x002fca00078e0093 */
[----:B------:R1:W-:Y:S04]  /*26b70*/  STL [R1+0x1a14], R0 ;  /* 0x001a140001007387 */ /* 0x0003e80000100800 */
[----:B------:R-:W-:Y:S04]  /*26b80*/  STL [R1+0x1a0c], R251 ;  /* 0x001a0cfb01007387 */ /* 0x000fe80000100800 */
        /* <DEDUP_REMOVED lines=80> */
[----:B------:R-:W2:Y:S04]  /*27090*/  LDL.LU.64 R150, [R1+0x10] ;  /* 0x0000100001967983 */ /* 0x000ea80000300a00 */
[----:B------:R-:W-:Y:S04]  /*270a0*/  STL [R1+0x18d0], R64 ;  /* 0x0018d04001007387 */ /* 0x000fe80000100800 */
[----:B------:R-:W-:Y:S04]  /*270b0*/  STL [R1+0x18c4], R65 ;  /* 0x0018c44101007387 */ /* 0x000fe80000100800 */
[----:B------:R-:W3:Y:S04]  /*270c0*/  LDL.LU.64 R146, [R1+0x28] ;  /* 0x0000280001927983 */ /* 0x000ee80000300a00 */
[----:B------:R-:W-:Y:S04]  /*270d0*/  STL [R1+0x18c8], R62 ;  /* 0x0018c83e01007387 */ /* 0x000fe80000100800 */
[----:B------:R-:W-:Y:S04]  /*270e0*/  STL [R1+0x18bc], R63 ;  /* 0x0018bc3f01007387 */ /* 0x000fe80000100800 */
[----:B------:R-:W4:Y:S04]  /*270f0*/  LDL.LU.64 R246, [R1+0x6a0] ;  /* 0x0006a00001f67983 */ /* 0x000f280000300a00 */
        /* <DEDUP_REMOVED lines=68> */
[----:B--2---:R2:W-:Y:S01]  /*27540*/  STL [R1+0x5c8], R150 ;  /* 0x0005c89601007387 */ /* 0x0045e20000100800 */
[----:B-1----:R-:W-:-:S03]  /*27550*/  IMAD.MOV.U32 R0, RZ, RZ, R151 ;  /* 0x000000ffff007224 */ /* 0x002fc600078e0097 */
[----:B--2---:R-:W2:Y:S04]  /*27560*/  LDL.LU.64 R150, [R1+0x6d8] ;  /* 0x0006d80001967983 */ /* 0x004ea80000300a00 */
[----:B------:R1:W-:Y:S04]  /*27570*/  STL [R1+0x5c4], R0 ;  /* 0x0005c40001007387 */ /* 0x0003e80000100800 */
[----:B---3--:R3:W-:Y:S01]  /*27580*/  STL [R1+0x5d0], R146 ;  /* 0x0005d09201007387 */ /* 0x0087e20000100800 */
[----:B-1----:R-:W-:-:S03]  /*27590*/  IMAD.MOV.U32 R0, RZ, RZ, R147 ;  /* 0x000000ffff007224 */ /* 0x002fc600078e0093 */
[----:B---3--:R-:W3:Y:S04]  /*275a0*/  LDL.LU.64 R146, [R1+0x6e0] ;  /* 0x0006e00001927983 */ /* 0x008ee80000300a00 */
[----:B------:R1:W-:Y:S04]  /*275b0*/  STL [R1+0x5cc], R0 ;  /* 0x0005cc0001007387 */ /* 0x0003e80000100800 */
[----:B----4-:R4:W-:Y:S01]  /*275c0*/  STL [R1+0x5d8], R246 ;  /* 0x0005d8f601007387 */ /* 0x0109e20000100800 */
[----:B-1----:R-:W-:-:S03]  /*275d0*/  MOV R0, R247 ;  /* 0x000000f700007202 */ /* 0x002fc60000000f00 */
[----:B----4-:R-:W4:Y:S04]  /*275e0*/  LDL.LU.64 R246, [R1+0x6e8] ;  /* 0x0006e80001f67983 */ /* 0x010f280000300a00 */
        /* <DEDUP_REMOVED lines=33> */
[----:B--2---:R2:W-:Y:S01]  /*27800*/  STL [R1+0x620], R150 ;  /* 0x0006209601007387 */ /* 0x0045e20000100800 */
[----:B-1----:R-:W-:-:S03]  /*27810*/  MOV R0, R151 ;  /* 0x0000009700007202 */ /* 0x002fc60000000f00 */
[----:B--2---:R-:W2:Y:S04]  /*27820*/  LDL.LU.64 R150, [R1+0x548] ;  /* 0x0005480001967983 */ /* 0x004ea80000300a00 */
        /* <DEDUP_REMOVED lines=2064> */
[----:B------:R2:W-:Y:S02]  /*2f930*/  STL [R1+0x163c], R0 ;  /* 0x00163c0001007387 */ /* 0x0005e40000100800 */
[----:B--2---:R-:W-:Y:S02]  /*2f940*/  IMAD.MOV.U32 R0, RZ, RZ, R151 ;  /* 0x000000ffff007224 */ /* 0x004fe400078e0097 */
[----:B------:R1:W-:Y:S04]  /*2f950*/  STL [R1+0x1648], R150 ;  /* 0x0016489601007387 */ /* 0x0003e80000100800 */
[----:B-1----:R-:W2:Y:S04]  /*2f960*/  LDL.LU.64 R150, [R1+0x1780] ;  /* 0x0017800001967983 */ /* 0x002ea80000300a00 */
        /* <DEDUP_REMOVED lines=19> */
[----:B-1----:R-:W-:-:S05]  /*2faa0*/  MOV R0, R231 ;  /* 0x000000e700007202 */ /* 0x002fca0000000f00 */
[----:B------:R1:W-:Y:S04]  /*2fab0*/  STL [R1+0x166c], R0 ;  /* 0x00166c0001007387 */ /* 0x0003e80000100800 */
[----:B------:R-:W-:Y:S04]  /*2fac0*/  STL [R1+0x1678], R244 ;  /* 0x001678f401007387 */ /* 0x000fe80000100800 */
[----:B------:R-:W4:Y:S01]  /*2fad0*/  LDL.LU.64 R230, [R1+0x17b0] ;  /* 0x0017b00001e67983 */ /* 0x000f220000300a00 */
[----:B-1----:R-:W-:-:S05]  /*2fae0*/  IMAD.MOV.U32 R0, RZ, RZ, R245 ;  /* 0x000000ffff007224 */ /* 0x002fca00078e00f5 */
[----:B------:R1:W-:Y:S04]  /*2faf0*/  STL [R1+0x1674], R0 ;  /* 0x0016740001007387 */ /* 0x0003e80000100800 */
        /* <DEDUP_REMOVED lines=15> */
[----:B------:R2:W-:Y:S02]  /*2fbf0*/  STL [R1+0x1694], R0 ;  /* 0x0016940001007387 */ /* 0x0005e40000100800 */
[----:B--2---:R-:W-:Y:S02]  /*2fc00*/  MOV R0, R151 ;  /* 0x0000009700007202 */ /* 0x004fe40000000f00 */
[----:B------:R1:W-:Y:S04]  /*2fc10*/  STL [R1+0x16a0], R150 ;  /* 0x0016a09601007387 */ /* 0x0003e80000100800 */
[----:B-1----:R-:W2:Y:S04]  /*2fc20*/  LDL.LU.64 R150, [R1+0x17d8] ;  /* 0x0017d80001967983 */ /* 0x002ea80000300a00 */
[----:B------:R1:W-:Y:S04]  /*2fc30*/  STL [R1+0x169c], R0 ;  /* 0x00169c0001007387 */ /* 0x0003e80000100800 */
[----:B---3--:R-:W-:Y:S04]  /*2fc40*/  STL [R1+0x16a8], R146 ;  /* 0x0016a89201007387 */ /* 0x008fe80000100800 */
[----:B------:R-:W3:Y:S01]  /*2fc50*/  LDL.LU.64 R244, [R1+0x17e0] ;  /* 0x0017e00001f47983 */ /* 0x000ee20000300a00 */
[----:B-1----:R-:W-:-:S05]  /*2fc60*/  IMAD.MOV.U32 R0, RZ, RZ, R147 ;  /* 0x000000ffff007224 */ /* 0x002fca00078e0093 */
[----:B------:R1:W-:Y:S04]  /*2fc70*/  STL [R1+0x16a4], R0 ;  /* 0x0016a40001007387 */ /* 0x0003e80000100800 */
[----:B----4-:R4:W-:Y:S01]  /*2fc80*/  STL [R1+0x16b0], R246 ;  /* 0x0016b0f601007387 */ /* 0x0109e20000100800 */
[----:B-1----:R-:W-:-:S03]  /*2fc90*/  IMAD.MOV.U32 R0, RZ, RZ, R247 ;  /* 0x000000ffff007224 */ /* 0x002fc600078e00f7 */
[----:B------:R-:W3:Y:S04]  /*2fca0*/  LDL.LU.64 R146, [R1+0x17e8] ;  /* 0x0017e80001927983 */ /* 0x000ee80000300a00 */
[----:B------:R-:W-:Y:S04]  /*2fcb0*/  STL [R1+0x16b8], R156 ;  /* 0x0016b89c01007387 */ /* 0x000fe80000100800 */
[----:B------:R1:W-:Y:S04]  /*2fcc0*/  STL [R1+0x16ac], R0 ;  /* 0x0016ac0001007387 */ /* 0x0003e80000100800 */
[----:B----4-:R-:W4:Y:S01]  /*2fcd0*/  LDL.LU.64 R246, [R1+0x17f0] ;  /* 0x0017f00001f67983 */ /* 0x010f220000300a00 */
[----:B-1----:R-:W-:-:S03]  /*2fce0*/  MOV R0, R157 ;  /* 0x0000009d00007202 */ /* 0x002fc60000000f00 */
[----:B------:R-:W-:Y:S04]  /*2fcf0*/  STL [R1+0x16c0], R158 ;  /* 0x0016c09e01007387 */ /* 0x000fe80000100800 */
[----:B------:R1:W-:Y:S04]  /*2fd00*/  STL [R1+0x16b4], R0 ;  /* 0x0016b40001007387 */ /* 0x0003e80000100800 */
[----:B------:R-:W4:Y:S01]  /*2fd10*/  LDL.LU.64 R156, [R1+0x17f8] ;  /* 0x0017f800019c7983 */ /* 0x000f220000300a00 */
[----:B-1----:R-:W-:-:S03]  /*2fd20*/  IMAD.MOV.U32 R0, RZ, RZ, R159 ;  /* 0x000000ffff007224 */ /* 0x002fc600078e009f */
        /* <DEDUP_REMOVED lines=31> */
[----:B------:R-:W-:Y:S04]  /*2ff20*/  STL [R1+0x1708], R146 ;  /* 0x0017089201007387 */ /* 0x000fe80000100800 */
[----:B------:R1:W-:Y:S04]  /*2ff30*/  STL [R1+0x16fc], R0 ;  /* 0x0016fc0001007387 */ /* 0x0003e80000100800 */
[----:B---3--:R-:W3:Y:S01]  /*2ff40*/  LDL.LU.64 R244, [R1+0x1838] ;  /* 0x0018380001f47983 */ /* 0x008ee20000300a00 */
[----:B-1----:R-:W-:-:S03]  /*2ff50*/  IMAD.MOV.U32 R0, RZ, RZ, R147 ;  /* 0x000000ffff007224 */ /* 0x002fc600078e0093 */
[----:B----4-:R-:W-:Y:S04]  /*2ff60*/  STL [R1+0x1710], R246 ;  /* 0x001710f601007387 */ /* 0x010fe80000100800 */
[----:B------:R1:W-:Y:S04]  /*2ff70*/  STL [R1+0x1704], R0 ;  /* 0x0017040001007387 */ /* 0x0003e80000100800 */
[----:B------:R-:W4:Y:S01]  /*2ff80*/  LDL.LU.64 R146, [R1+0x1840] ;  /* 0x0018400001927983 */ /* 0x000f220000300a00 */
[----:B-1----:R-:W-:-:S03]  /*2ff90*/  IMAD.MOV.U32 R0, RZ, RZ, R247 ;  /* 0x000000ffff007224 */ /* 0x002fc600078e00f7 */
[----:B------:R-:W-:Y:S04]  /*2ffa0*/  STL [R1+0x1718], R156 ;  /* 0x0017189c01007387 */ /* 0x000fe80000100800 */
[----:B------:R1:W-:Y:S04]  /*2ffb0*/  STL [R1+0x170c], R0 ;  /* 0x00170c0001007387 */ /* 0x0003e80000100800 */
[----:B------:R-:W4:Y:S01]  /*2ffc0*/  LDL.LU.64 R246, [R1+0x1848] ;  /* 0x0018480001f67983 */ /* 0x000f220000300a00 */
[----:B-1----:R-:W-:-:S03]  /*2ffd0*/  MOV R0, R157 ;  /* 0x0000009d00007202 */ /* 0x002fc60000000f00 */
[----:B------:R-:W-:Y:S04]  /*2ffe0*/  STL [R1+0x1720], R158 ;  /* 0x0017209e01007387 */ /* 0x000fe80000100800 */
[----:B------:R1:W-:Y:S04]  /*2fff0*/  STL [R1+0x1714], R0 ;  /* 0x0017140001007387 */ /* 0x0003e80000100800 */
[----:B------:R-:W4:Y:S01]  /*30000*/  LDL.LU.64 R156, [R1+0x1850] ;  /* 0x00185000019c7983 */ /* 0x000f220000300a00 */
[----:B-1----:R-:W-:-:S03]  /*30010*/  IMAD.MOV.U32 R0, RZ, RZ, R159 ;  /* 0x000000ffff007224 */ /* 0x002fc600078e009f */
[----:B------:R-:W4:Y:S04]  /*30020*/  LDL.LU.64 R158, [R1+0x1858] ;  /* 0x00185800019e7983 */ /* 0x000f280000300a00 */
        /* <DEDUP_REMOVED lines=15> */
[----:B-1----:R-:W-:-:S03]  /*30120*/  IMAD.MOV.U32 R0, RZ, RZ, R145 ;  /* 0x000000ffff007224 */ /* 0x002fc600078e0091 */
[----:B------:R-:W-:Y:S04]  /*30130*/  STL [R1+0x1748], R148 ;  /* 0x0017489401007387 */ /* 0x000fe80000100800 */
[----:B------:R1:W-:Y:S04]  /*30140*/  STL [R1+0x173c], R0 ;  /* 0x00173c0001007387 */ /* 0x0003e80000100800 */
[----:B------:R-:W4:Y:S01]  /*30150*/  LDL.LU.64 R144, [R1+0x1ca8] ;  /* 0x001ca80001907983 */ /* 0x000f220000300a00 */
[----:B-1----:R-:W-:-:S03]  /*30160*/  MOV R0, R149 ;  /* 0x0000009500007202 */ /* 0x002fc60000000f00 */
[----:B--2---:R-:W-:Y:S04]  /*30170*/  STL [R1+0x1750], R150 ;  /* 0x0017509601007387 */ /* 0x004fe80000100800 */
[----:B------:R1:W-:Y:S04]  /*30180*/  STL [R1+0x1744], R0 ;  /* 0x0017440001007387 */ /* 0x0003e80000100800 */
[----:B------:R-:W2:Y:S01]  /*30190*/  LDL.LU.64 R148, [R1+0x1cb0] ;  /* 0x001cb00001947983 */ /* 0x000ea20000300a00 */
[----:B-1----:R-:W-:-:S03]  /*301a0*/  IMAD.MOV.U32 R0, RZ, RZ, R151 ;  /* 0x000000ffff007224 */ /* 0x002fc600078e0097 */
[----:B------:R-:W2:Y:S04]  /*301b0*/  LDL.LU.64 R150, [R1+0x1cb8] ;  /* 0x001cb80001967983 */ /* 0x000ea80000300a00 */
        /* <DEDUP_REMOVED lines=38> */
[----:B------:R2:W-:Y:S02]  /*30420*/  STL [R1+0x179c], R0 ;  /* 0x00179c0001007387 */ /* 0x0005e40000100800 */
[----:B--2---:R-:W-:-:S02]  /*30430*/  MOV R0, R149 ;  /* 0x0000009500007202 */ /* 0x004fc40000000f00 */
[----:B------:R1:W-:Y:S04]  /*30440*/  STL [R1+0x17a8], R148 ;  /* 0x0017a89401007387 */ /* 0x0003e80000100800 */
[----:B------:R-:W-:Y:S04]  /*30450*/  STL [R1+0x17b0], R150 ;  /* 0x0017b09601007387 */ /* 0x000fe80000100800 */
[----:B------:R2:W-:Y:S04]  /*30460*/  STL [R1+0x17a4], R0 ;  /* 0x0017a40001007387 */ /* 0x0005e80000100800 */
[----:B-1----:R-:W4:Y:S01]  /*30470*/  LDL.LU.64 R148, [R1+0x1d00] ;  /* 0x001d000001947983 */ /* 0x002f220000300a00 */
[----:B--2---:R-:W-:-:S03]  /*30480*/  IMAD.MOV.U32 R0, RZ, RZ, R151 ;  /* 0x000000ffff007224 */ /* 0x004fc600078e0097 */
[----:B---3--:R-:W-:Y:S04]  /*30490*/  STL [R1+0x17b8], R244 ;  /* 0x0017b8f401007387 */ /* 0x008fe80000100800 */
[----:B------:R1:W-:Y:S04]  /*304a0*/  STL [R1+0x17ac], R0 ;  /* 0x0017ac0001007387 */ /* 0x0003e80000100800 */
[----:B------:R-:W2:Y:S01]  /*304b0*/  LDL.LU.64 R150, [R1+0x1d08] ;  /* 0x001d080001967983 */ /* 0x000ea20000300a00 */
[----:B-1----:R-:W-:-:S03]  /*304c0*/  IMAD.MOV.U32 R0, RZ, RZ, R245 ;  /* 0x000000ffff007224 */ /* 0x002fc600078e00f5 */
[----:B----4-:R-:W-:Y:S04]  /*304d0*/  STL [R1+0x17c0], R146 ;  /* 0x0017c09201007387 */ /* 0x010fe80000100800 */
[----:B------:R1:W-:Y:S04]  /*304e0*/  STL [R1+0x17b4], R0 ;  /* 0x0017b40001007387 */ /* 0x0003e80000100800 */
[----:B------:R-:W3:Y:S01]  /*304f0*/  LDL.LU.64 R70, [R1+0x1d10] ;  /* 0x001d100001467983 */ /* 0x000ee20000300a00 */
[----:B-1----:R-:W-:-:S03]  /*30500*/  MOV R0, R147 ;  /* 0x0000009300007202 */ /* 0x002fc60000000f00 */
[----:B------:R-:W-:Y:S04]  /*30510*/  STL [R1+0x17c8], R246 ;  /* 0x0017c8f601007387 */ /* 0x000fe80000100800 */
[----:B------:R1:W-:Y:S04]  /*30520*/  STL [R1+0x17bc], R0 ;  /* 0x0017bc0001007387 */ /* 0x0003e80000100800 */
[----:B------:R-:W4:Y:S04]  /*30530*/  LDL.LU.64 R146, [R1+0x1d18] ;  /* 0x001d180001927983 */ /* 0x000f280000300a00 */
[----:B------:R-:W4:Y:S01]  /*30540*/  LDL.LU.64 R224, [R1+0x1d20] ;  /* 0x001d200001e07983 */ /* 0x000f220000300a00 */
[----:B-1----:R-:W-:-:S05]  /*30550*/  IMAD.MOV.U32 R0, RZ, RZ, R247 ;  /* 0x000000ffff007224 */ /* 0x002fca00078e00f7 */
[----:B------:R1:W-:Y:S04]  /*30560*/  STL [R1+0x17c4], R0 ;  /* 0x0017c40001007387 */ /* 0x0003e80000100800 */
[----:B------:R-:W-:Y:S04]  /*30570*/  STL [R1+0x17d0], R156 ;  /* 0x0017d09c01007387 */ /* 0x000fe80000100800 */
[----:B------:R-:W4:Y:S01]  /*30580*/  LDL.LU.64 R226, [R1+0x1d28] ;  /* 0x001d280001e27983 */ /* 0x000f220000300a00 */
[----:B-1----:R-:W-:-:S05]  /*30590*/  IMAD.MOV.U32 R0, RZ, RZ, R157 ;  /* 0x000000ffff007224 */ /* 0x002fca00078e009d */
        /* <DEDUP_REMOVED lines=18> */
[----:B-1----:R-:W-:-:S03]  /*306c0*/  MOV R0, R145 ;  /* 0x0000009100007202 */ /* 0x002fc60000000f00 */
[----:B------:R-:W4:Y:S04]  /*306d0*/  LDL.LU.64 R144, [R1+0x1d68] ;  /* 0x001d680001907983 */ /* 0x000f280000300a00 */
[----:B------:R1:W-:Y:S02]  /*306e0*/  STL [R1+0x17ec], R0 ;  /* 0x0017ec0001007387 */ /* 0x0003e40000100800 */
[----:B-1----:R-:W-:Y:S02]  /*306f0*/  IMAD.MOV.U32 R0, RZ, RZ, R149 ;  /* 0x000000ffff007224 */ /* 0x002fe400078e0095 */
[----:B------:R1:W-:Y:S04]  /*30700*/  STL [R1+0x17f8], R148 ;  /* 0x0017f89401007387 */ /* 0x0003e80000100800 */
[----:B------:R-:W4:Y:S04]  /*30710*/  LDL.LU.64 R154, [R1+0x1d70] ;  /* 0x001d7000019a7983 */ /* 0x000f280000300a00 */
[----:B--2---:R-:W-:Y:S04]  /*30720*/  STL [R1+0x1800], R150 ;  /* 0x0018009601007387 */ /* 0x004fe80000100800 */
[----:B------:R2:W-:Y:S04]  /*30730*/  STL [R1+0x17f4], R0 ;  /* 0x0017f40001007387 */ /* 0x0005e80000100800 */
[----:B-1----:R-:W4:Y:S01]  /*30740*/  LDL.LU.64 R148, [R1+0x1d78] ;  /* 0x001d780001947983 */ /* 0x002f220000300a00 */
[----:B--2---:R-:W-:-:S03]  /*30750*/  IMAD.MOV.U32 R0, RZ, RZ, R151 ;  /* 0x000000ffff007224 */ /* 0x004fc600078e0097 */
[----:B---3--:R-:W-:Y:S04]  /*30760*/  STL [R1+0x1808], R70 ;  /* 0x0018084601007387 */ /* 0x008fe80000100800 */
[----:B------:R1:W-:Y:S04]  /*30770*/  STL [R1+0x17fc], R0 ;  /* 0x0017fc0001007387 */ /* 0x0003e80000100800 */
[----:B------:R-:W2:Y:S01]  /*30780*/  LDL.LU.64 R150, [R1+0x1d80] ;  /* 0x001d800001967983 */ /* 0x000ea20000300a00 */
[----:B-1----:R-:W-:-:S03]  /*30790*/  MOV R0, R71 ;  /* 0x0000004700007202 */ /* 0x002fc60000000f00 */
[----:B----4-:R-:W-:Y:S04]  /*307a0*/  STL [R1+0x1810], R146 ;  /* 0x0018109201007387 */ /* 0x010fe80000100800 */
[----:B------:R1:W-:Y:S04]  /*307b0*/  STL [R1+0x1804], R0 ;  /* 0x0018040001007387 */ /* 0x0003e80000100800 */
[----:B------:R-:W-:Y:S01]  /*307c0*/  STL [R1+0x1818], R224 ;  /* 0x001818e001007387 */ /* 0x000fe20000100800 */
[----:B-1----:R-:W-:-:S05]  /*307d0*/  IMAD.MOV.U32 R0, RZ, RZ, R147 ;  /* 0x000000ffff007224 */ /* 0x002fca00078e0093 */
[----:B------:R1:W-:Y:S04]  /*307e0*/  STL [R1+0x180c], R0 ;  /* 0x00180c0001007387 */ /* 0x0003e80000100800 */
[----:B------:R-:W3:Y:S01]  /*307f0*/  LDL.LU.64 R146, [R1+0x1d88] ;  /* 0x001d880001927983 */ /* 0x000ee20000300a00 */
[----:B-1----:R-:W-:-:S03]  /*30800*/  IMAD.MOV.U32 R0, RZ, RZ, R225 ;  /* 0x000000ffff007224 */ /* 0x002fc600078e00e1 */
[----:B------:R-:W-:Y:S04]  /*30810*/  STL [R1+0x1820], R226 ;  /* 0x001820e201007387 */ /* 0x000fe80000100800 */
        /* <DEDUP_REMOVED lines=24> */
[----:B------:R1:W-:Y:S02]  /*309a0*/  STL [R1+0x1854], R0 ;  /* 0x0018540001007387 */ /* 0x0003e40000100800 */
[----:B-1----:R-:W-:Y:S02]  /*309b0*/  IMAD.MOV.U32 R0, RZ, RZ, R145 ;  /* 0x000000ffff007224 */ /* 0x002fe400078e0091 */
[----:B------:R-:W1:Y:S02]  /*309c0*/  S2R R145, SR_TID.X ;  /* 0x0000000000917919 */ /* 0x000e640000002100 */
[----:B-1----:R-:W-:Y:S01]  /*309d0*/  LOP3.LUT R4, R145, 0x3, RZ, 0xc0, !PT ;  /* 0x0000000391047812 */ /* 0x002fe200078ec0ff */
[----:B------:R-:W-:Y:S04]  /*309e0*/  STL [R1+0x1868], R154 ;  /* 0x0018689a01007387 */ /* 0x000fe80000100800 */
[----:B------:R1:W-:Y:S02]  /*309f0*/  STL [R1+0x185c], R0 ;  /* 0x00185c0001007387 */ /* 0x0003e40000100800 */
[----:B-1----:R-:W-:-:S02]  /*30a00*/  MOV R0, R155 ;  /* 0x0000009b00007202 */ /* 0x002fc40000000f00 */
[----:B------:R-:W-:Y:S04]  /*30a10*/  STL [R1+0x1870], R148 ;  /* 0x0018709401007387 */ /* 0x000fe80000100800 */
[----:B------:R1:W-:Y:S02]  /*30a20*/  STL [R1+0x1864], R0 ;  /* 0x0018640001007387 */ /* 0x0003e40000100800 */
[----:B-1----:R-:W-:-:S05]  /*30a30*/  IMAD.MOV.U32 R0, RZ, RZ, R149 ;  /* 0x000000ffff007224 */ /* 0x002fca00078e0095 */
[----:B------:R1:W-:Y:S01]  /*30a40*/  STL [R1+0x186c], R0 ;  /* 0x00186c0001007387 */ /* 0x0003e20000100800 */
[----:B--2---:R-:W-:-:S03]  /*30a50*/  IMAD.MOV.U32 R3, RZ, RZ, R151 ;  /* 0x000000ffff037224 */ /* 0x004fc600078e0097 */
[----:B------:R-:W-:Y:S01]  /*30a60*/  STL [R1+0x1878], R150 ;  /* 0x0018789601007387 */ /* 0x000fe20000100800 */
[----:B-1----:R-:W-:-:S03]  /*30a70*/  LOP3.LUT R0, R145, 0x1c, RZ, 0xc0, !PT ;  /* 0x0000001c91007812 */ /* 0x002fc600078ec0ff */
[----:B------:R-:W-:Y:S02]  /*30a80*/  STL [R1+0x1874], R3 ;  /* 0x0018740301007387 */ /* 0x000fe40000100800 */
[----:B------:R-:W-:Y:S02]  /*30a90*/  IMAD R0, R4, 0x120, R0 ;  /* 0x0000012004007824 */ /* 0x000fe400078e0200 */
[----:B---3--:R-:W-:Y:S01]  /*30aa0*/  IMAD.MOV.U32 R5, RZ, RZ, R147 ;  /* 0x000000ffff057224 */ /* 0x008fe200078e0093 */
[----:B------:R-:W-:Y:S04]  /*30ab0*/  STL [R1+0x1880], R146 ;  /* 0x0018809201007387 */ /* 0x000fe80000100800 */
[----:B------:R1:W-:Y:S04]  /*30ac0*/  STL [R1+0x187c], R5 ;  /* 0x00187c0501007387 */ /* 0x0003e80000100800 */
[----:B------:R-:W2:Y:S04]  /*30ad0*/  LDL.LU.64 R6, [R1+0x1e58] ;  /* 0x001e580001067983 */ /* 0x000ea80000300a00 */
[----:B-1----:R-:W3:Y:S04]  /*30ae0*/  LDL.LU.64 R4, [R1+0x1e50] ;  /* 0x001e500001047983 */ /* 0x002ee80000300a00 */
[----:B--2---:R1:W-:Y:S04]  /*30af0*/  STL.64 [R1+0x488], R6 ;  /* 0x0004880601007387 */ /* 0x0043e80000100a00 */
[----:B-1----:R-:W2:Y:S04]  /*30b00*/  LDL.LU.64 R6, [R1+0x1e48] ;  /* 0x001e480001067983 */ /* 0x002ea80000300a00 */
[----:B---3--:R1:W-:Y:S04]  /*30b10*/  STL.64 [R1+0x480], R4 ;  /* 0x0004800401007387 */ /* 0x0083e80000100a00 */
        /* <DEDUP_REMOVED lines=44> */
[----:B-1----:R-:W3:Y:S01]  /*30de0*/  LDL.LU.64 R4, [R1+0x1d90] ;  /* 0x001d900001047983 */ /* 0x002ee20000300a00 */
[C---:B------:R-:W-:Y:S01]  /*30df0*/  LOP3.LUT R2, R145.reuse, 0x7, RZ, 0xc0, !PT ;  /* 0x0000000791027812 */ /* 0x040fe200078ec0ff */
[----:B------:R-:W-:Y:S01]  /*30e00*/  USHF.R.S32.HI UR12, URZ, 0x1f, UR4 ;  /* 0x0000001fff0c7899 */ /* 0x000fe20008011404 */
[----:B------:R-:W-:Y:S01]  /*30e10*/  SHF.L.U32 R3, R145, 0x1, RZ ;  /* 0x0000000191037819 */ /* 0x000fe200000006ff */
[----:B------:R-:W-:-:S02]  /*30e20*/  USHF.R.S32.HI UR13, URZ, 0x1f, UR10 ;  /* 0x0000001fff0d7899 */ /* 0x000fc4000801140a */
[----:B------:R-:W-:Y:S01]  /*30e30*/  IMAD R2, R2, 0x210, RZ ;  /* 0x0000021002027824 */ /* 0x000fe200078e02ff */
[----:B------:R-:W-:Y:S02]  /*30e40*/  ULEA.HI UR12, UR12, UR4, URZ, 0x7 ;  /* 0x000000040c0c7291 */ /* 0x000fe4000f8f38ff */
[----:B------:R-:W-:Y:S01]  /*30e50*/  USHF.R.S32.HI UR16, URZ, 0x1f, UR11 ;  /* 0x0000001fff107899 */ /* 0x000fe2000801140b */
[----:B------:R-:W-:Y:S02]  /*30e60*/  CS2R R8, SRZ ;  /* 0x0000000000087805 */ /* 0x000fe4000001ff00 */
[----:B------:R-:W-:Y:S01]  /*30e70*/  LOP3.LUT R2, R2, 0x30, R3, 0x78, !PT ;  /* 0x0000003002027812 */ /* 0x000fe200078e7803 */
[----:B------:R-:W-:Y:S01]  /*30e80*/  USHF.L.U32 UR14, UR10, 0x2, URZ ;  /* 0x000000020a0e7899 */ /* 0x000fe200080006ff */
        /* <DEDUP_REMOVED lines=42> */
[----:B------:R-:W-:Y:S01]  /*31130*/  CS2R R138, SRZ ;  /* 0x00000000008a7805 */ /* 0x000fe2000001ff00 */
[----:B------:R-:W-:Y:S01]  /*31140*/  USHF.L.U64.HI UR4, UR10, 0x2, UR13 ;  /* 0x000000020a047899 */ /* 0x000fe2000801020d */
        /* <DEDUP_REMOVED lines=27> */
[----:B------:R-:W-:Y:S01]  /*31300*/  CS2R R146, SRZ ;  /* 0x0000000000927805 */ /* 0x000fe2000001ff00 */
[----:B------:R-:W-:Y:S02]  /*31310*/  USHF.L.U32 UR15, UR11, 0x2, URZ ;  /* 0x000000020b0f7899 */ /* 0x000fe400080006ff */
[----:B------:R-:W-:Y:S02]  /*31320*/  USHF.L.U64.HI UR10, UR11, 0x2, UR16 ;  /* 0x000000020b0a7899 */ /* 0x000fe40008010210 */
[----:B------:R-:W-:Y:S01]  /*31330*/  USHF.R.S32.HI UR11, URZ, 0x7, UR12 ;  /* 0x00000007ff0b7899 */ /* 0x000fe2000801140c */
[----:B------:R-:W-:Y:S01]  /*31340*/  UMOV UR5, URZ ;  /* 0x000000ff00057c82 */ /* 0x000fe20008000000 */
[----:B------:R-:W-:Y:S01]  /*31350*/  UMOV UR9, 0x1 ;  /* 0x0000000100097882 */ /* 0x000fe20000000000 */
[----:B------:R-:W-:Y:S01]  /*31360*/  UMOV UR12, 0xffffffff ;  /* 0xffffffff000c7882 */ /* 0x000fe20000000000 */
[----:B--2---:R-:W-:Y:S04]  /*31370*/  STL.64 [R1+0x498], R6 ;  /* 0x0004980601007387 */ /* 0x004fe80000100a00 */
[----:B---3--:R1:W-:Y:S04]  /*31380*/  STL.64 [R1+0x490], R4 ;  /* 0x0004900401007387 */ /* 0x0083e80000100a00 */
        /* <DEDUP_REMOVED lines=107> */
[----:B------:R2:W-:Y:S01]  /*31a40*/  STL [R1+0x3c], RZ ;  /* 0x00003cff01007387 */ /* 0x0005e20000100800 */
[----:B-1----:R-:W-:-:S02]  /*31a50*/  CS2R R4, SRZ ;  /* 0x0000000000047805 */ /* 0x002fc4000001ff00 */
[----:B------:R-:W-:-:S07]  /*31a60*/  CS2R R6, SRZ ;  /* 0x0000000000067805 */ /* 0x000fce000001ff00 */
.L_x_1:
[----:B------:R-:W-:-:S04]  /*31a70*/  DEPBAR.LE SB0, 0x2 ;  /* 0x000080800000791a */ /* 0x000fc80000000000 */
[----:B------:R-:W-:Y:S01]  /*31a80*/  UIADD3 UR12, UPT, UPT, UR12, 0x1, URZ ;  /* 0x000000010c0c7890 */ /* 0x000fe2000fffe0ff */
[----:B------:R-:W-:Y:S01]  /*31a90*/  STL [R1+0x2a1c], R244 ;  /* 0x002a1cf401007387 */ /* 0x000fe20000100800 */
[C---:B------:R-:W-:Y:S02]  /*31aa0*/  LOP3.LUT R24, R0.reuse, 0x20, RZ, 0x3c, !PT ;  /* 0x0000002000187812 */ /* 0x040fe400078e3cff */
[----:B------:R-:W-:Y:S01]  /*31ab0*/  UISETP.GT.AND UP0, UPT, UR12, 0x1, UPT ;  /* 0x000000010c00788c */ /* 0x000fe2000bf04270 */
[----:B------:R-:W-:Y:S01]  /*31ac0*/  STL [R1+0x2a18], R245 ;  /* 0x002a18f501007387 */ /* 0x000fe20000100800 */
[----:B------:R-:W-:Y:S02]  /*31ad0*/  LOP3.LUT R3, R0, 0x40, RZ, 0x3c, !PT ;  /* 0x0000004000037812 */ /* 0x000fe400078e3cff */
[----:B------:R-:W-:Y:S01]  /*31ae0*/  USEL UR12, UR12, URZ, !UP0 ;  /* 0x000000ff0c0c7287 */ /* 0x000fe2000c000000 */
[----:B------:R-:W-:Y:S03]  /*31af0*/  STL [R1+0x2a14], R246 ;  /* 0x002a14f601007387 */ /* 0x000fe60000100800 */
[----:B------:R-:W-:Y:S01]  /*31b00*/  ULEA UR13, UR12, UR77, 0xf ;  /* 0x0000004d0c0d7291 */ /* 0x000fe2000f8e78ff */
[----:B------:R-:W-:Y:S01]  /*31b10*/  BAR.SYNC.DEFER_BLOCKING 0x0 ;  /* 0x0000000000007b1d */ /* 0x000fe20000010000 */
[----:B------:R-:W-:-:S05]  /*31b20*/  ULEA UR16, UR12, UR77, 0x10 ;  /* 0x0000004d0c107291 */ /* 0x000fca000f8e80ff */
[----:B------:R-:W-:Y:S04]  /*31b30*/  STL [R1+0x2a10], R247 ;  /* 0x002a10f701007387 */ /* 0x000fe80000100800 */
[----:B------:R-:W-:Y:S04]  /*31b40*/  STL [R1+0x2a0c], R156 ;  /* 0x002a0c9c01007387 */ /* 0x000fe80000100800 */
[----:B------:R-:W-:Y:S04]  /*31b50*/  STL [R1+0x2a08], R157 ;  /* 0x002a089d01007387 */ /* 0x000fe80000100800 */
[----:B------:R-:W-:Y:S04]  /*31b60*/  STL [R1+0x2a04], R158 ;  /* 0x002a049e01007387 */ /* 0x000fe80000100800 */
[----:B------:R-:W-:Y:S04]  /*31b70*/  STL [R1+0x2a00], R159 ;  /* 0x002a009f01007387 */ /* 0x000fe80000100800 */
[----:B------:R-:W-:Y:S04]  /*31b80*/  STL [R1+0x29fc], R152 ;  /* 0x0029fc9801007387 */ /* 0x000fe80000100800 */
[----:B------:R-:W-:Y:S04]  /*31b90*/  LDS R164, [R0+UR13+0x20000] ;  /* 0x0200000d00a47984 */ /* 0x000fe80008000800 */
[----:B------:R-:W-:Y:S04]  /*31ba0*/  LDS R166, [R0+UR13+0x20400] ;  /* 0x0204000d00a67984 */ /* 0x000fe80008000800 */
[----:B------:R-:W-:Y:S04]  /*31bb0*/  LDS R165, [R24+UR13+0x20000] ;  /* 0x0200000d18a57984 */ /* 0x000fe80008000800 */
[----:B------:R-:W-:Y:S04]  /*31bc0*/  LDS R167, [R24+UR13+0x20400] ;  /* 0x0204000d18a77984 */ /* 0x000fe80008000800 */
[----:B-----5:R-:W1:Y:S04]  /*31bd0*/  LDSM.16.M88.4 R108, [R2+UR16] ;  /* 0x00000010026c783b */ /* 0x020e680008000200 */
[----:B------:R-:W-:Y:S04]  /*31be0*/  STL [R1+0x29f8], R153 ;  /* 0x0029f89901007387 */ /* 0x000fe80000100800 */
[----:B------:R-:W-:Y:S04]  /*31bf0*/  STL [R1+0x29f4], R154 ;  /* 0x0029f49a01007387 */ /* 0x000fe80000100800 */
[----:B------:R-:W-:Y:S04]  /*31c00*/  STL [R1+0x29f0], R155 ;  /* 0x0029f09b01007387 */ /* 0x000fe80000100800 */
[----:B------:R-:W-:Y:S04]  /*31c10*/  STL [R1+0x29ec], R148 ;  /* 0x0029ec9401007387 */ /* 0x000fe80000100800 */
[----:B------:R-:W-:Y:S04]  /*31c20*/  STL [R1+0x29e8], R149 ;  /* 0x0029e89501007387 */ /* 0x000fe80000100800 */
[----:B------:R-:W-:Y:S04]  /*31c30*/  STL [R1+0x29e4], R150 ;  /* 0x0029e49601007387 */ /* 0x000fe80000100800 */
[----:B------:R-:W-:Y:S04]  /*31c40*/  STL [R1+0x29e0], R151 ;  /* 0x0029e09701007387 */ /* 0x000fe80000100800 */
[----:B------:R-:W-:Y:S04]  /*31c50*/  STL.64 [R1+0x29d8], R146 ;  /* 0x0029d89201007387 */ /* 0x000fe80000100a00 */
[----:B------:R-:W-:Y:S04]  /*31c60*/  STL.64 [R1+0x29d0], R144 ;  /* 0x0029d09001007387 */ /* 0x000fe80000100a00 */
[----:B------:R3:W-:Y:S01]  /*31c70*/  STL [R1+0x1e60], R252 ;  /* 0x001e60fc01007387 */ /* 0x0007e20000100800 */
[----:B-1----:R-:W-:Y:S03]  /*31c80*/  HMMA.1688.F32.TF32 R4, R164, R108, R4 ;  /* 0x0000006ca404723c */ /* 0x002fe60000081004 */
[----:B------:R-:W-:Y:S04]  /*31c90*/  LDS R176, [R3+UR13+0x20000] ;  /* 0x0200000d03b07984 */ /* 0x000fe80008000800 */
[----:B------:R-:W-:Y:S01]  /*31ca0*/  LDS R178, [R3+UR13+0x20400] ;  /* 0x0204000d03b27984 */ /* 0x000fe20008000800 */
[----:B---3--:R-:W-:-:S03]  /*31cb0*/  LOP3.LUT R252, R0, 0x60, RZ, 0x3c, !PT ;  /* 0x0000006000fc7812 */ /* 0x008fc600078e3cff */
[----:B------:R-:W-:Y:S04]  /*31cc0*/  LDS R116, [R0+UR13+0x20080] ;  /* 0x0200800d00747984 */ /* 0x000fe80008000800 */
[----:B------:R-:W-:Y:S04]  /*31cd0*/  LDS R177, [R252+UR13+0x20000] ;  /* 0x0200000dfcb17984 */ /* 0x000fe80008000800 */
[----:B------:R-:W1:Y:S01]  /*31ce0*/  LDS R179, [R252+UR13+0x20400] ;  /* 0x0204000dfcb37984 */ /* 0x000e620008000800 */
[----:B------:R-:W-:Y:S01]  /*31cf0*/  IMAD.MOV.U32 R147, RZ, RZ, R4 ;  /* 0x000000ffff937224 */ /* 0x000fe200078e0004 */
[----:B------:R-:W-:Y:S01]  /*31d00*/  MOV R146, R5 ;  /* 0x0000000500927202 */ /* 0x000fe20000000f00 */
[----:B------:R-:W-:Y:S01]  /*31d10*/  IMAD.MOV.U32 R145, RZ, RZ, R6 ;  /* 0x000000ffff917224 */ /* 0x000fe200078e0006 */
[----:B------:R-:W-:Y:S01]  /*31d20*/  LDS R118, [R0+UR13+0x20480] ;  /* 0x0204800d00767984 */ /* 0x000fe20008000800 */
[----:B------:R-:W-:-:S03]  /*31d30*/  IMAD.MOV.U32 R144, RZ, RZ, R7 ;  /* 0x000000ffff907224 */ /* 0x000fc600078e0007 */
[----:B------:R-:W-:Y:S04]  /*31d40*/  LDS R117, [R24+UR13+0x20080] ;  /* 0x0200800d18757984 */ /* 0x000fe80008000800 */
[----:B------:R-:W3:Y:S04]  /*31d50*/  LDS R119, [R24+UR13+0x20480] ;  /* 0x0204800d18777984 */ /* 0x000ee80008000800 */
[----:B------:R-:W-:Y:S04]  /*31d60*/  LDS R112, [R3+UR13+0x20080] ;  /* 0x0200800d03707984 */ /* 0x000fe80008000800 */
[----:B------:R-:W-:Y:S04]  /*31d70*/  LDS R114, [R3+UR13+0x20480] ;  /* 0x0204800d03727984 */ /* 0x000fe80008000800 */
[----:B------:R-:W-:Y:S04]  /*31d80*/  LDS R113, [R252+UR13+0x20080] ;  /* 0x0200800dfc717984 */ /* 0x000fe80008000800 */
[----:B------:R-:W4:Y:S04]  /*31d90*/  LDS R115, [R252+UR13+0x20480] ;  /* 0x0204800dfc737984 */ /* 0x000f280008000800 */
[----:B------:R-:W2:Y:S04]  /*31da0*/  LDSM.16.M88.4 R104, [R2+UR16+0x1000] ;  /* 0x001000100268783b */ /* 0x000ea80008000200 */
[----:B------:R-:W-:Y:S01]  /*31db0*/  STL [R1+0x2988], R252 ;  /* 0x002988fc01007387 */ /* 0x000fe20000100800 */
[-C--:B-1----:R-:W-:Y:S03]  /*31dc0*/  HMMA.1688.F32.TF32 R28, R176, R108.reuse, R100 ;  /* 0x0000006cb01c723c */ /* 0x082fe60000081064 */
[----:B------:R-:W-:Y:S04]  /*31dd0*/  LDSM.16.M88.4 R56, [R2+UR16+0x4000] ;  /* 0x004000100238783b */ /* 0x000fe80008000200 */
[----:B------:R-:W-:Y:S04]  /*31de0*/  LDSM.16.M88.4 R60, [R2+UR16+0x5000] ;  /* 0x00500010023c783b */ /* 0x000fe80008000200 */
[----:B------:R-:W-:Y:S01]  /*31df0*/  LDSM.16.M88.4 R100, [R2+UR16+0x6000] ;  /* 0x006000100264783b */ /* 0x000fe20008000200 */
[-C--:B---3--:R-:W-:Y:S03]  /*31e00*/  HMMA.1688.F32.TF32 R24, R116, R108.reuse, R84 ;  /* 0x0000006c7418723c */ /* 0x088fe60000081054 */
[----:B------:R-:W-:Y:S04]  /*31e10*/  LDSM.16.M88.4 R92, [R2+UR16+0x8000] ;  /* 0x00800010025c783b */ /* 0x000fe80008000200 */
[----:B------:R-:W-:Y:S04]  /*31e20*/  LDSM.16.M88.4 R88, [R2+UR16+0x9000] ;  /* 0x009000100258783b */ /* 0x000fe80008000200 */
[----:B------:R-:W-:Y:S04]  /*31e30*/  STL.64 [R1+0x240], R28 ;  /* 0x0002401c01007387 */ /* 0x000fe80000100a00 */
[----:B------:R-:W-:Y:S01]  /*31e40*/  STL.64 [R1+0x248], R30 ;  /* 0x0002481e01007387 */ /* 0x000fe20000100a00 */
[----:B----4-:R-:W-:Y:S03]  /*31e50*/  HMMA.1688.F32.TF32 R4, R112, R108, R72 ;  /* 0x0000006c7004723c */ /* 0x010fe60000081048 */
[----:B------:R-:W-:Y:S04]  /*31e60*/  LDSM.16.M88.4 R84, [R2+UR16+0xa000] ;  /* 0x00a000100254783b */ /* 0x000fe80008000200 */
[----:B------:R-:W-:Y:S04]  /*31e70*/  STL.64 [R1+0x1b0], R24 ;  /* 0x0001b01801007387 */ /* 0x000fe80000100a00 */
[----:B------:R-:W-:Y:S04]  /*31e80*/  STL.64 [R1+0x1b8], R26 ;  /* 0x0001b81a01007387 */ /* 0x000fe80000100a00 */
[----:B------:R-:W-:Y:S04]  /*31e90*/  LDSM.16.M88.4 R72, [R2+UR16+0xb000] ;  /* 0x00b000100248783b */ /* 0x000fe80008000200 */
[----:B------:R-:W-:Y:S01]  /*31ea0*/  LDSM.16.M88.4 R64, [R2+UR16+0xd000] ;  /* 0x00d000100240783b */ /* 0x000fe20008000200 */
[----:B------:R-:W-:Y:S01]  /*31eb0*/  MOV R109, R6 ;  /* 0x00000006006d7202 */ /* 0x000fe20000000f00 */
[----:B------:R-:W-:-:S02]  /*31ec0*/  IMAD.MOV.U32 R108, RZ, RZ, R7 ;  /* 0x000000ffff6c7224 */ /* 0x000fc400078e0007 */
[----:B------:R2:W-:Y:S04]  /*31ed0*/  STL.64 [R1+0x310], R4 ;  /* 0x0003100401007387 */ /* 0x0005e80000100a00 */
[----:B------:R-:W-:Y:S04]  /*31ee0*/  STL [R1+0x2974], R108 ;  /* 0x0029746c01007387 */ /* 0x000fe80000100800 */
[----:B------:R-:W-:Y:S01]  /*31ef0*/  STL [R1+0x2970], R109 ;  /* 0x0029706d01007387 */ /* 0x000fe20000100800 */
[-C--:B--2---:R-:W-:Y:S03]  /*31f00*/  HMMA.1688.F32.TF32 R4, R164, R104.reuse, R8 ;  /* 0x00000068a404723c */ /* 0x084fe60000081008 */
[----:B------:R-:W-:Y:S04]  /*31f10*/  LDSM.16.M88.4 R28, [R2+UR16+0xe000] ;  /* 0x00e00010021c783b */ /* 0x000fe80008000200 */
[----:B------:R-:W-:Y:S01]  /*31f20*/  LDSM.16.M88.4 R24, [R2+UR16+0xf000] ;  /* 0x00f000100218783b */ /* 0x000fe20008000200 */
[----:B------:R-:W-:Y:S03]  /*31f30*/  HMMA.1688.F32.TF32 R8, R176, R104, R96 ;  /* 0x00000068b008723c */ /* 0x000fe60000081060 */
[----:B------:R-:W-:Y:S08]  /*31f40*/  LDSM.16.M88.4 R96, [R2+UR16+0x7000] ;  /* 0x007000100260783b */ /* 0x000ff00008000200 */
[----:B------:R-:W-:Y:S01]  /*31f50*/  IMAD.MOV.U32 R156, RZ, RZ, R4 ;  /* 0x000000ffff9c7224 */ /* 0x000fe200078e0004 */
[----:B------:R-:W-:Y:S01]  /*31f60*/  MOV R157, R5 ;  /* 0x00000005009d7202 */ /* 0x000fe20000000f00 */
[----:B------:R-:W-:-:S02]  /*31f70*/  IMAD.MOV.U32 R158, RZ, RZ, R6 ;  /* 0x000000ffff9e7224 */ /* 0x000fc400078e0006 */
[----:B------:R-:W-:Y:S02]  /*31f80*/  IMAD.MOV.U32 R159, RZ, RZ, R7 ;  /* 0x000000ffff9f7224 */ /* 0x000fe400078e0007 */
[----:B------:R-:W-:-:S15]  /*31f90*/  HMMA.1688.F32.TF32 R4, R116, R104, R136 ;  /* 0x000000687404723c */ /* 0x000fde0000081088 */
[----:B------:R-:W-:-:S04]  /*31fa0*/  NOP ;  /* 0x0000000000007918 */ /* 0x000fc80000000000 */
[----:B------:R-:W-:Y:S01]  /*31fb0*/  STL.64 [R1+0x190], R4 ;  /* 0x0001900401007387 */ /* 0x000fe20000100a00 */
[----:B------:R-:W-:-:S03]  /*31fc0*/  MOV R252, R6 ;  /* 0x0000000600fc7202 */ /* 0x000fc60000000f00 */
[----:B------:R-:W-:Y:S04]  /*31fd0*/  STL.64 [R1+0x230], R8 ;  /* 0x0002300801007387 */ /* 0x000fe80000100a00 */
[----:B------:R-:W-:Y:S04]  /*31fe0*/  STL.64 [R1+0x238], R10 ;  /* 0x0002380a01007387 */ /* 0x000fe80000100a00 */
[----:B------:R1:W-:Y:S04]  /*31ff0*/  STL [R1+0x19c], R7 ;  /* 0x00019c0701007387 */ /* 0x0003e80000100800 */
[----:B------:R-:W2:Y:S04]  /*32000*/  LDL.LU.64 R148, [R1+0x180] ;  /* 0x0001800001947983 */ /* 0x000ea80000300a00 */
[----:B------:R-:W2:Y:S01]  /*32010*/  LDL.LU.64 R150, [R1+0x188] ;  /* 0x0001880001967983 */ /* 0x000ea20000300a00 */
[----:B-1----:R-:W-:Y:S03]  /*32020*/  HMMA.1688.F32.TF32 R4, R112, R104, R68 ;  /* 0x000000687004723c */ /* 0x002fe60000081044 */
[----:B------:R-:W3:Y:S04]  /*32030*/  LDL.LU.64 R128, [R1+0x170] ;  /* 0x0001700001807983 */ /* 0x000ee80000300a00 */
[----:B------:R-:W3:Y:S04]  /*32040*/  LDL.LU.64 R130, [R1+0x178] ;  /* 0x0001780001827983 */ /* 0x000ee80000300a00 */
[----:B------:R-:W4:Y:S04]  /*32050*/  LDL.LU.64 R124, [R1+0x160] ;  /* 0x00016000017c7983 */ /* 0x000f280000300a00 */
[----:B------:R-:W4:Y:S04]  /*32060*/  LDL.LU.64 R126, [R1+0x168] ;  /* 0x00016800017e7983 */ /* 0x000f280000300a00 */
[----:B------:R-:W4:Y:S01]  /*32070*/  LDL.LU.64 R136, [R1+0x150] ;  /* 0x0001500001887983 */ /* 0x000f220000300a00 */
[----:B------:R-:W-:Y:S01]  /*32080*/  IMAD.MOV.U32 R108, RZ, RZ, R4 ;  /* 0x000000ffff6c7224 */ /* 0x000fe200078e0004 */
[----:B------:R-:W-:Y:S01]  /*32090*/  MOV R105, R6 ;  /* 0x0000000600697202 */ /* 0x000fe20000000f00 */
[----:B------:R-:W-:Y:S01]  /*320a0*/  IMAD.MOV.U32 R109, RZ, RZ, R5 ;  /* 0x000000ffff6d7224 */ /* 0x000fe200078e0005 */
[----:B------:R-:W4:Y:S01]  /*320b0*/  LDL.LU.64 R138, [R1+0x158] ;  /* 0x00015800018a7983 */ /* 0x000f220000300a00 */
[----:B------:R-:W-:-:S03]  /*320c0*/  IMAD.MOV.U32 R104, RZ, RZ, R7 ;  /* 0x000000ffff687224 */ /* 0x000fc600078e0007 */
[----:B------:R-:W2:Y:S04]  /*320d0*/  LDSM.16.M88.4 R8, [R2+UR16+0x2000] ;  /* 0x002000100208783b */ /* 0x000ea80008000200 */
[----:B------:R-:W3:Y:S04]  /*320e0*/  LDSM.16.M88.4 R4, [R2+UR16+0x3000] ;  /* 0x003000100204783b */ /* 0x000ee80008000200 */
[----:B------:R-:W-:Y:S04]  /*320f0*/  STL [R1+0x2984], R108 ;  /* 0x0029846c01007387 */ /* 0x000fe80000100800 */
[----:B------:R-:W-:Y:S04]  /*32100*/  STL [R1+0x2980], R109 ;  /* 0x0029806d01007387 */ /* 0x000fe80000100800 */
[----:B------:R-:W-:Y:S04]  /*32110*/  STL [R1+0x297c], R105 ;  /* 0x00297c6901007387 */ /* 0x000fe80000100800 */
[----:B------:R-:W-:Y:S04]  /*32120*/  STL [R1+0x2978], R104 ;  /* 0x0029786801007387 */ /* 0x000fe80000100800 */
[----:B------:R-:W-:Y:S04]  /*32130*/  STL [R1+0x294c], R2 ;  /* 0x00294c0201007387 */ /* 0x000fe80000100800 */
[----:B------:R-:W4:Y:S04]  /*32140*/  LDL.LU.64 R180, [R1+0x140] ;  /* 0x0001400001b47983 */ /* 0x000f280000300a00 */
[----:B------:R-:W4:Y:S04]  /*32150*/  LDL.LU.64 R182, [R1+0x148] ;  /* 0x0001480001b67983 */ /* 0x000f280000300a00 */
[----:B------:R-:W4:Y:S04]  /*32160*/  LDL.LU.64 R172, [R1+0x130] ;  /* 0x0001300001ac7983 */ /* 0x000f280000300a00 */
[----:B------:R-:W4:Y:S04]  /*32170*/  LDL.LU.64 R174, [R1+0x138] ;  /* 0x0001380001ae7983 */ /* 0x000f280000300a00 */
[----:B------:R-:W4:Y:S04]  /*32180*/  LDL.LU.64 R168, [R1+0x120] ;  /* 0x0001200001a87983 */ /* 0x000f280000300a00 */
[----:B------:R-:W4:Y:S04]  /*32190*/  LDL.LU.64 R170, [R1+0x128] ;  /* 0x0001280001aa7983 */ /* 0x000f280000300a00 */
[----:B------:R-:W1:Y:S01]  /*321a0*/  LDSM.16.M88.4 R68, [R2+UR16+0xc000] ;  /* 0x00c000100244783b */ /* 0x000e620008000200 */
[C---:B--2---:R-:W-:Y:S08]  /*321b0*/  HMMA.1688.F32.TF32 R148, R164.reuse, R8, R148 ;  /* 0x00000008a494723c */ /* 0x044ff00000081094 */
[C---:B---3--:R-:W-:Y:S08]  /*321c0*/  HMMA.1688.F32.TF32 R128, R164.reuse, R4, R128 ;  /* 0x00000004a480723c */ /* 0x048ff00000081080 */
[----:B----4-:R-:W-:Y:S03]  /*321d0*/  HMMA.1688.F32.TF32 R124, R164, R56, R124 ;  /* 0x00000038a47c723c */ /* 0x010fe6000008107c */
[----:B------:R-:W-:Y:S01]  /*321e0*/  IMAD.MOV.U32 R244, RZ, RZ, R148 ;  /* 0x000000fffff47224 */ /* 0x000fe200078e0094 */
[----:B------:R-:W-:Y:S01]  /*321f0*/  MOV R245, R149 ;  /* 0x0000009500f57202 */ /* 0x000fe20000000f00 */
[----:B------:R-:W-:-:S02]  /*32200*/  IMAD.MOV.U32 R246, RZ, RZ, R150 ;  /* 0x000000fffff67224 */ /* 0x000fc400078e0096 */
[----:B------:R-:W-:-:S04]  /*32210*/  IMAD.MOV.U32 R247, RZ, RZ, R151 ;  /* 0x000000fffff77224 */ /* 0x000fc800078e0097 */
[----:B------:R-:W-:Y:S01]  /*32220*/  MOV R152, R128 ;  /* 0x0000008000987202 */ /* 0x000fe20000000f00 */
[----:B------:R-:W-:Y:S01]  /*32230*/  IMAD.MOV.U32 R153, RZ, RZ, R129 ;  /* 0x000000ffff997224 */ /* 0x000fe200078e0081 */
[----:B------:R-:W-:Y:S01]  /*32240*/  MOV R155, R131 ;  /* 0x00000083009b7202 */ /* 0x000fe20000000f00 */
[----:B------:R-:W-:-:S05]  /*32250*/  IMAD.MOV.U32 R154, RZ, RZ, R130 ;  /* 0x000000ffff9a7224 */ /* 0x000fca00078e0082 */
[----:B------:R-:W-:Y:S01]  /*32260*/  IMAD.MOV.U32 R148, RZ, RZ, R124 ;  /* 0x000000ffff947224 */ /* 0x000fe200078e007c */
[----:B------:R-:W-:Y:S01]  /*32270*/  MOV R150, R126 ;  /* 0x0000007e00967202 */ /* 0x000fe20000000f00 */
[----:B------:R-:W-:Y:S02]  /*32280*/  IMAD.MOV.U32 R149, RZ, RZ, R125 ;  /* 0x000000ffff957224 */ /* 0x000fe400078e007d */
[----:B------:R-:W-:Y:S01]  /*32290*/  IMAD.MOV.U32 R151, RZ, RZ, R127 ;  /* 0x000000ffff977224 */ /* 0x000fe200078e007f */
[----:B------:R-:W2:Y:S04]  /*322a0*/  LDL.LU.64 R124, [R1+0x110] ;  /* 0x00011000017c7983 */ /* 0x000ea80000300a00 */
[----:B------:R-:W2:Y:S01]  /*322b0*/  LDL.LU.64 R126, [R1+0x118] ;  /* 0x00011800017e7983 */ /* 0x000ea20000300a00 */
[C---:B------:R-:W-:Y:S03]  /*322c0*/  HMMA.1688.F32.TF32 R248, R164.reuse, R60, R136 ;  /* 0x0000003ca4f8723c */ /* 0x040fe60000081088 */
[----:B------:R-:W3:Y:S04]  /*322d0*/  LDL.LU.64 R128, [R1+0x100] ;  /* 0x0001000001807983 */ /* 0x000ee80000300a00 */
[----:B------:R-:W3:Y:S04]  /*322e0*/  LDL.LU.64 R130, [R1+0x108] ;  /* 0x0001080001827983 */ /* 0x000ee80000300a00 */
[----:B------:R-:W1:Y:S04]  /*322f0*/  LDL.LU.64 R160, [R1+0xf0] ;  /* 0x0000f00001a07983 */ /* 0x000e680000300a00 */
[----:B------:R-:W1:Y:S04]  /*32300*/  LDL.LU.64 R162, [R1+0xf8] ;  /* 0x0000f80001a27983 */ /* 0x000e680000300a00 */
[----:B------:R-:W4:Y:S04]  /*32310*/  LDL.LU.64 R136, [R1+0xe0] ;  /* 0x0000e00001887983 */ /* 0x000f280000300a00 */
[----:B------:R-:W4:Y:S01]  /*32320*/  LDL.LU.64 R138, [R1+0xe8] ;  /* 0x0000e800018a7983 */ /* 0x000f220000300a00 */
[C---:B------:R-:W-:Y:S08]  /*32330*/  HMMA.1688.F32.TF32 R240, R164.reuse, R100, R180 ;  /* 0x00000064a4f0723c */ /* 0x040ff000000810b4 */
[C---:B------:R-:W-:Y:S08]  /*32340*/  HMMA.1688.F32.TF32 R236, R164.reuse, R96, R172 ;  /* 0x00000060a4ec723c */ /* 0x040ff000000810ac */
[C---:B------:R-:W-:Y:S08]  /*32350*/  HMMA.1688.F32.TF32 R232, R164.reuse, R92, R168 ;  /* 0x0000005ca4e8723c */ /* 0x040ff000000810a8 */
[C---:B------:R-:W-:Y:S08]  /*32360*/  HMMA.1688.F32.TF32 R120, R164.reuse, R84, R120 ;  /* 0x00000054a478723c */ /* 0x040ff00000081078 */
[C---:B------:R-:W-:Y:S08]  /*32370*/  HMMA.1688.F32.TF32 R140, R164.reuse, R64, R140 ;  /* 0x00000040a48c723c */ /* 0x040ff0000008108c */
[-C--:B------:R-:W-:Y:S01]  /*32380*/  HMMA.1688.F32.TF32 R132, R164, R28.reuse, R132 ;  /* 0x0000001ca484723c */ /* 0x080fe20000081084 */
[----:B------:R-:W-:Y:S04]  /*32390*/  STL.64 [R1+0x2998], R250 ;  /* 0x002998fa01007387 */ /* 0x000fe80000100a00 */
[----:B------:R-:W-:Y:S04]  /*323a0*/  STL.64 [R1+0x2990], R248 ;  /* 0x002990f801007387 */ /* 0x000fe80000100a00 */
[----:B------:R-:W-:Y:S04]  /*323b0*/  STL.64 [R1+0x29a8], R242 ;  /* 0x0029a8f201007387 */ /* 0x000fe80000100a00 */
[----:B------:R-:W-:Y:S04]  /*323c0*/  STL.64 [R1+0x29a0], R240 ;  /* 0x0029a0f001007387 */ /* 0x000fe80000100a00 */
[----:B------:R-:W-:Y:S04]  /*323d0*/  STL.64 [R1+0x29b8], R238 ;  /* 0x0029b8ee01007387 */ /* 0x000fe80000100a00 */
[----:B------:R2:W-:Y:S04]  /*323e0*/  STL.64 [R1+0x29b0], R236 ;  /* 0x0029b0ec01007387 */ /* 0x0005e80000100a00 */
[----:B------:R-:W-:Y:S04]  /*323f0*/  STL.64 [R1+0x29c8], R234 ;  /* 0x0029c8ea01007387 */ /* 0x000fe80000100a00 */
[----:B------:R-:W-:Y:S04]  /*32400*/  STL.64 [R1+0x29c0], R232 ;  /* 0x0029c0e801007387 */ /* 0x000fe80000100a00 */
[----:B--2---:R-:W2:Y:S04]  /*32410*/  LDL.LU.64 R236, [R1+0x2c0] ;  /* 0x0002c00001ec7983 */ /* 0x004ea80000300a00 */
[----:B------:R-:W2:Y:S01]  /*32420*/  LDL.LU.64 R238, [R1+0x2c8] ;  /* 0x0002c80001ee7983 */ /* 0x000ea20000300a00 */
[C---:B------:R-:W-:Y:S08]  /*32430*/  HMMA.1688.F32.TF32 R172, R176.reuse, R28, R80 ;  /* 0x0000001cb0ac723c */ /* 0x040ff00000081050 */
[----:B------:R-:W-:Y:S08]  /*32440*/  HMMA.1688.F32.TF32 R168, R176, R64, R44 ;  /* 0x00000040b0a8723c */ /* 0x000ff0000008102c */
[C---:B------:R-:W-:Y:S08]  /*32450*/  HMMA.1688.F32.TF32 R124, R164.reuse, R88, R124 ;  /* 0x00000058a47c723c */ /* 0x040ff0000008107c */
[C---:B---3--:R-:W-:Y:S08]  /*32460*/  HMMA.1688.F32.TF32 R128, R164.reuse, R72, R128 ;  /* 0x00000048a480723c */ /* 0x048ff00000081080 */
[C---:B-1----:R-:W-:Y:S08]  /*32470*/  HMMA.1688.F32.TF32 R160, R164.reuse, R68, R160 ;  /* 0x00000044a4a0723c */ /* 0x042ff000000810a0 */
[----:B----4-:R-:W-:Y:S08]  /*32480*/  HMMA.1688.F32.TF32 R136, R164, R24, R136 ;  /* 0x00000018a488723c */ /* 0x010ff00000081088 */
[----:B------:R-:W-:-:S15]  /*32490*/  HMMA.1688.F32.TF32 R164, R176, R8, R192 ;  /* 0x00000008b0a4723c */ /* 0x000fde00000810c0 */
[----:B------:R-:W-:-:S04]  /*324a0*/  NOP ;  /* 0x0000000000007918 */ /* 0x000fc80000000000 */
[----:B------:R-:W-:Y:S04]  /*324b0*/  STL.64 [R1+0x80], R164 ;  /* 0x000080a401007387 */ /* 0x000fe80000100a00 */
[----:B------:R1:W-:Y:S04]  /*324c0*/  STL.64 [R1+0x88], R166 ;  /* 0x000088a601007387 */ /* 0x0003e80000100a00 */
[----:B------:R-:W3:Y:S04]  /*324d0*/  LDL.LU.64 R184, [R1+0x2b0] ;  /* 0x0002b00001b87983 */ /* 0x000ee80000300a00 */
[----:B------:R-:W3:Y:S01]  /*324e0*/  LDL.LU.64 R186, [R1+0x2b8] ;  /* 0x0002b80001ba7983 */ /* 0x000ee20000300a00 */
[----:B-1----:R-:W-:Y:S03]  /*324f0*/  HMMA.1688.F32.TF32 R164, R176, R4, R196 ;  /* 0x00000004b0a4723c */ /* 0x002fe600000810c4 */
[----:B------:R-:W4:Y:S04]  /*32500*/  LDL.LU.64 R192, [R1+0x220] ;  /* 0x0002200001c07983 */ /* 0x000f280000300a00 */
[----:B------:R-:W4:Y:S04]  /*32510*/  LDL.LU.64 R194, [R1+0x228] ;  /* 0x0002280001c27983 */ /* 0x000f280000300a00 */
[----:B------:R-:W4:Y:S04]  /*32520*/  LDL.LU.64 R232, [R1+0x210] ;  /* 0x0002100001e87983 */ /* 0x000f280000300a00 */
[----:B------:R-:W4:Y:S04]  /*32530*/  LDL.LU.64 R234, [R1+0x218] ;  /* 0x0002180001ea7983 */ /* 0x000f280000300a00 */
[----:B------:R-:W-:Y:S01]  /*32540*/  IMAD.MOV.U32 R108, RZ, RZ, R164 ;  /* 0x000000ffff6c7224 */ /* 0x000fe200078e00a4 */
[----:B------:R-:W-:Y:S01]  /*32550*/  MOV R109, R165 ;  /* 0x000000a5006d7202 */ /* 0x000fe20000000f00 */
[----:B------:R-:W-:-:S02]  /*32560*/  IMAD.MOV.U32 R105, RZ, RZ, R166 ;  /* 0x000000ffff697224 */ /* 0x000fc400078e00a6 */
[----:B------:R-:W-:Y:S02]  /*32570*/  IMAD.MOV.U32 R104, RZ, RZ, R167 ;  /* 0x000000ffff687224 */ /* 0x000fe400078e00a7 */
[----:B------:R-:W-:-:S15]  /*32580*/  HMMA.1688.F32.TF32 R164, R176, R56, R200 ;  /* 0x00000038b0a4723c */ /* 0x000fde00000810c8 */
[----:B------:R-:W-:-:S04]  /*32590*/  NOP ;  /* 0x0000000000007918 */ /* 0x000fc80000000000 */
[----:B------:R-:W-:Y:S04]  /*325a0*/  STL.64 [R1+0x60], R164 ;  /* 0x000060a401007387 */ /* 0x000fe80000100a00 */
        /* <DEDUP_REMOVED lines=11> */
[----:B-1----:R-:W-:Y:S03]  /*32660*/  HMMA.1688.F32.TF32 R164, R176, R68, R76 ;  /* 0x00000044b0a4723c */ /* 0x002fe6000008104c */
[----:B------:R-:W4:Y:S04]  /*32670*/  LDL.LU.64 R240, [R1+0xd0] ;  /* 0x0000d00001f07983 */ /* 0x000f280000300a00 */
[----:B------:R-:W4:Y:S01]  /*32680*/  LDL.LU.64 R242, [R1+0xd8] ;  /* 0x0000d80001f27983 */ /* 0x000f220000300a00 */
[----:B--2---:R-:W-:Y:S03]  /*32690*/  HMMA.1688.F32.TF32 R76, R116, R8, R236 ;  /* 0x00000008744c723c */ /* 0x004fe600000810ec */
[----:B------:R-:W2:Y:S04]  /*326a0*/  LDL.LU.64 R236, [R1+0xc0] ;  /* 0x0000c00001ec7983 */ /* 0x000ea80000300a00 */
[----:B------:R-:W2:Y:S01]  /*326b0*/  LDL.LU.64 R238, [R1+0xc8] ;  /* 0x0000c80001ee7983 */ /* 0x000ea20000300a00 */
[C---:B------:R-:W-:Y:S08]  /*326c0*/  HMMA.1688.F32.TF32 R16, R176.reuse, R60, R16 ;  /* 0x0000003cb010723c */ /* 0x040ff00000081010 */
[C---:B------:R-:W-:Y:S08]  /*326d0*/  HMMA.1688.F32.TF32 R36, R176.reuse, R100, R36 ;  /* 0x00000064b024723c */ /* 0x040ff00000081024 */
[C---:B------:R-:W-:Y:S08]  /*326e0*/  HMMA.1688.F32.TF32 R20, R176.reuse, R96, R20 ;  /* 0x00000060b014723c */ /* 0x040ff00000081014 */
[C---:B------:R-:W-:Y:S08]  /*326f0*/  HMMA.1688.F32.TF32 R48, R176.reuse, R92, R48 ;  /* 0x0000005cb030723c */ /* 0x040ff00000081030 */
[C---:B------:R-:W-:Y:S08]  /*32700*/  HMMA.1688.F32.TF32 R40, R176.reuse, R88, R40 ;  /* 0x00000058b028723c */ /* 0x040ff00000081028 */
[C---:B------:R-:W-:Y:S08]  /*32710*/  HMMA.1688.F32.TF32 R52, R176.reuse, R84, R52 ;  /* 0x00000054b034723c */ /* 0x040ff00000081034 */
[C---:B------:R-:W-:Y:S08]  /*32720*/  HMMA.1688.F32.TF32 R32, R176.reuse, R72, R32 ;  /* 0x00000048b020723c */ /* 0x040ff00000081020 */
[----:B------:R-:W-:Y:S08]  /*32730*/  HMMA.1688.F32.TF32 R176, R176, R24, R12 ;  /* 0x00000018b0b0723c */ /* 0x000ff0000008100c */
[C---:B------:R-:W-:Y:S08]  /*32740*/  HMMA.1688.F32.TF32 R212, R116.reuse, R96, R212 ;  /* 0x0000006074d4723c */ /* 0x040ff000000810d4 */
[C---:B------:R-:W-:Y:S08]  /*32750*/  HMMA.1688.F32.TF32 R216, R116.reuse, R88, R216 ;  /* 0x0000005874d8723c */ /* 0x040ff000000810d8 */
[C---:B------:R-:W-:Y:S08]  /*32760*/  HMMA.1688.F32.TF32 R208, R116.reuse, R72, R208 ;  /* 0x0000004874d0723c */ /* 0x040ff000000810d0 */
[C---:B------:R-:W-:Y:S08]  /*32770*/  HMMA.1688.F32.TF32 R204, R116.reuse, R68, R204 ;  /* 0x0000004474cc723c */ /* 0x040ff000000810cc */
[C---:B------:R-:W-:Y:S08]  /*32780*/  HMMA.1688.F32.TF32 R220, R116.reuse, R64, R220 ;  /* 0x0000004074dc723c */ /* 0x040ff000000810dc */
[C---:B---3--:R-:W-:Y:S08]  /*32790*/  HMMA.1688.F32.TF32 R184, R116.reuse, R4, R184 ;  /* 0x0000000474b8723c */ /* 0x048ff000000810b8 */
[C---:B----4-:R-:W-:Y:S01]  /*327a0*/  HMMA.1688.F32.TF32 R12, R116.reuse, R60, R232 ;  /* 0x0000003c740c723c */ /* 0x050fe200000810e8 */
[----:B------:R-:W3:Y:S04]  /*327b0*/  LDL.LU.64 R232, [R1+0xb0] ;  /* 0x0000b00001e87983 */ /* 0x000ee80000300a00 */
[----:B------:R-:W3:Y:S03]  /*327c0*/  LDL.LU.64 R234, [R1+0xb8] ;  /* 0x0000b80001ea7983 */ /* 0x000ee60000300a00 */
[C---:B------:R-:W-:Y:S08]  /*327d0*/  HMMA.1688.F32.TF32 R192, R116.reuse, R56, R192 ;  /* 0x0000003874c0723c */ /* 0x040ff000000810c0 */
[C---:B------:R-:W-:Y:S08]  /*327e0*/  HMMA.1688.F32.TF32 R200, R116.reuse, R100, R196 ;  /* 0x0000006474c8723c */ /* 0x040ff000000810c4 */
[C---:B------:R-:W-:Y:S08]  /*327f0*/  HMMA.1688.F32.TF32 R188, R116.reuse, R92, R188 ;  /* 0x0000005c74bc723c */ /* 0x040ff000000810bc */
[C---:B------:R-:W-:Y:S08]  /*32800*/  HMMA.1688.F32.TF32 R196, R116.reuse, R84, R180 ;  /* 0x0000005474c4723c */ /* 0x040ff000000810b4 */
[C---:B------:R-:W-:Y:S01]  /*32810*/  HMMA.1688.F32.TF32 R180, R116.reuse, R28, R80 ;  /* 0x0000001c74b4723c */ /* 0x040fe20000081050 */
[----:B------:R-:W-:Y:S04]  /*32820*/  LDS R80, [R0+UR13+0x20800] ;  /* 0x0208000d00507984 */ /* 0x000fe80008000800 */
[----:B------:R-:W-:Y:S03]  /*32830*/  LDS R82, [R0+UR13+0x20c00] ;  /* 0x020c000d00527984 */ /* 0x000fe60008000800 */
[----:B------:R-:W-:Y:S01]  /*32840*/  HMMA.1688.F32.TF32 R116, R116, R24, R44 ;  /* 0x000000187474723c */ /* 0x000fe2000008102c */
[----:B------:R-:W4:Y:S04]  /*32850*/  LDL.LU.64 R44, [R1+0xa0] ;  /* 0x0000a000012c7983 */ /* 0x000f280000300a00 */
[----:B------:R-:W4:Y:S03]  /*32860*/  LDL.LU.64 R46, [R1+0xa8] ;  /* 0x0000a800012e7983 */ /* 0x000f260000300a00 */
[C---:B------:R-:W-:Y:S08]  /*32870*/  HMMA.1688.F32.TF32 R240, R112.reuse, R56, R240 ;  /* 0x0000003870f0723c */ /* 0x040ff000000810f0 */
[C---:B--2---:R-:W-:Y:S08]  /*32880*/  HMMA.1688.F32.TF32 R236, R112.reuse, R60, R236 ;  /* 0x0000003c70ec723c */ /* 0x044ff000000810ec */
[----:B------:R-:W-:Y:S03]  /*32890*/  HMMA.1688.F32.TF32 R228, R112, R4, R228 ;  /* 0x0000000470e4723c */ /* 0x000fe600000810e4 */
[----:B------:R-:W-:Y:S01]  /*328a0*/  MOV R2, R240 ;  /* 0x000000f000027202 */ /* 0x000fe20000000f00 */
[----:B------:R-:W-:Y:S04]  /*328b0*/  STL [R1+0xf4], R241 ;  /* 0x0000f4f101007387 */ /* 0x000fe80000100800 */
[----:B------:R-:W-:Y:S03]  /*328c0*/  STL.64 [R1+0xf8], R242 ;  /* 0x0000f8f201007387 */ /* 0x000fe60000100a00 */
[----:B------:R-:W-:Y:S01]  /*328d0*/  MOV R3, R239 ;  /* 0x000000ef00037202 */ /* 0x000fe20000000f00 */
[----:B------:R-:W-:Y:S01]  /*328e0*/  IMAD.MOV.U32 R4, RZ, RZ, R238 ;  /* 0x000000ffff047224 */ /* 0x000fe200078e00ee */
[----:B------:R-:W-:Y:S01]  /*328f0*/  STL [R1+0x2954], R2 ;  /* 0x0029540201007387 */ /* 0x000fe20000100800 */
[----:B------:R-:W-:-:S03]  /*32900*/  IMAD.MOV.U32 R5, RZ, RZ, R237 ;  /* 0x000000ffff057224 */ /* 0x000fc600078e00ed */
[----:B------:R1:W-:Y:S04]  /*32910*/  STL [R1+0xe0], R236 ;  /* 0x0000e0ec01007387 */ /* 0x0003e80000100800 */
[----:B------:R-:W-:Y:S04]  /*32920*/  STL [R1+0x295c], R3 ;  /* 0x00295c0301007387 */ /* 0x000fe80000100800 */
[----:B------:R-:W-:Y:S04]  /*32930*/  STL [R1+0x2958], R4 ;  /* 0x0029580401007387 */ /* 0x000fe80000100800 */
[----:B------:R-:W-:Y:S01]  /*32940*/  STL [R1+0x2950], R5 ;  /* 0x0029500501007387 */ /* 0x000fe20000100800 */
[----:B-1----:R-:W-:Y:S01]  /*32950*/  IMAD.MOV.U32 R236, RZ, RZ, R244 ;  /* 0x000000ffffec7224 */ /* 0x002fe200078e00f4 */
[----:B------:R-:W-:Y:S01]  /*32960*/  MOV R237, R245 ;  /* 0x000000f500ed7202 */ /* 0x000fe20000000f00 */
[----:B------:R-:W-:-:S02]  /*32970*/  IMAD.MOV.U32 R238, RZ, RZ, R246 ;  /* 0x000000ffffee7224 */ /* 0x000fc400078e00f6 */
[----:B------:R-:W-:Y:S01]  /*32980*/  IMAD.MOV.U32 R239, RZ, RZ, R247 ;  /* 0x000000ffffef7224 */ /* 0x000fe200078e00f7 */
[----:B---3--:R-:W-:-:S15]  /*32990*/  HMMA.1688.F32.TF32 R232, R112, R100, R232 ;  /* 0x0000006470e8723c */ /* 0x008fde00000810e8 */
[----:B------:R-:W-:-:S04]  /*329a0*/  NOP ;  /* 0x0000000000007918 */ /* 0x000fc80000000000 */
[----:B------:R1:W-:Y:S04]  /*329b0*/  STL.64 [R1+0xd0], R232 ;  /* 0x0000d0e801007387 */ /* 0x0003e80000100a00 */
[----:B------:R2:W-:Y:S04]  /*329c0*/  STL.64 [R1+0xd8], R234 ;  /* 0x0000d8ea01007387 */ /* 0x0005e80000100a00 */
[----:B------:R-:W3:Y:S04]  /*329d0*/  LDL.LU.64 R240, [R1+0x90] ;  /* 0x0000900001f07983 */ /* 0x000ee80000300a00 */
[----:B------:R-:W3:Y:S04]  /*329e0*/  LDL.LU.64 R242, [R1+0x98] ;  /* 0x0000980001f27983 */ /* 0x000ee80000300a00 */
[----:B------:R-:W3:Y:S04]  /*329f0*/  LDL.LU R244, [R1+0x2a1c] ;  /* 0x002a1c0001f47983 */ /* 0x000ee80000300800 */
[----:B------:R-:W3:Y:S01]  /*32a00*/  LDL.LU R245, [R1+0x2a18] ;  /* 0x002a180001f57983 */ /* 0x000ee20000300800 */
[----:B-1----:R-:W-:-:S03]  /*32a10*/  MOV R232, R156 ;  /* 0x0000009c00e87202 */ /* 0x002fc60000000f00 */
[----:B------:R-:W3:Y:S01]  /*32a20*/  LDL.LU R246, [R1+0x2a14] ;  /* 0x002a140001f67983 */ /* 0x000ee20000300800 */
[----:B------:R-:W-:-:S03]  /*32a30*/  IMAD.MOV.U32 R233, RZ, RZ, R157 ;  /* 0x000000ffffe97224 */ /* 0x000fc600078e009d */
[----:B------:R-:W3:Y:S01]  /*32a40*/  LDL.LU R247, [R1+0x2a10] ;  /* 0x002a100001f77983 */ /* 0x000ee20000300800 */
[----:B--2---:R-:W-:-:S03]  /*32a50*/  IMAD.MOV.U32 R234, RZ, RZ, R158 ;  /* 0x000000ffffea7224 */ /* 0x004fc600078e009e */
[----:B------:R-:W2:Y:S01]  /*32a60*/  LDL.LU.64 R248, [R1+0x50] ;  /* 0x0000500001f87983 */ /* 0x000ea20000300a00 */
[----:B------:R-:W-:-:S03]  /*32a70*/  MOV R235, R159 ;  /* 0x0000009f00eb7202 */ /* 0x000fc60000000f00 */
[----:B------:R-:W2:Y:S04]  /*32a80*/  LDL.LU.64 R250, [R1+0x58] ;  /* 0x0000580001fa7983 */ /* 0x000ea80000300a00 */
[----:B------:R-:W2:Y:S04]  /*32a90*/  LDL.LU R156, [R1+0x2a0c] ;  /* 0x002a0c00019c7983 */ /* 0x000ea80000300800 */
[----:B------:R-:W2:Y:S04]  /*32aa0*/  LDL.LU R157, [R1+0x2a08] ;  /* 0x002a0800019d7983 */ /* 0x000ea80000300800 */
[----:B------:R-:W2:Y:S04]  /*32ab0*/  LDL.LU R158, [R1+0x2a04] ;  /* 0x002a0400019e7983 */ /* 0x000ea80000300800 */
[----:B------:R-:W2:Y:S01]  /*32ac0*/  LDL.LU R159, [R1+0x2a00] ;  /* 0x002a0000019f7983 */ /* 0x000ea20000300800 */
[----:B----4-:R-:W-:-:S15]  /*32ad0*/  HMMA.1688.F32.TF32 R44, R112, R96, R44 ;  /* 0x00000060702c723c */ /* 0x010fde000008102c */
[----:B------:R-:W-:-:S04]  /*32ae0*/  NOP ;  /* 0x0000000000007918 */ /* 0x000fc80000000000 */
[----:B------:R-:W-:Y:S01]  /*32af0*/  MOV R2, R46 ;  /* 0x0000002e00027202 */ /* 0x000fe20000000f00 */
[----:B------:R-:W-:Y:S01]  /*32b00*/  IMAD.MOV.U32 R5, RZ, RZ, R47 ;  /* 0x000000ffff057224 */ /* 0x000fe200078e002f */
[----:B------:R-:W-:Y:S01]  /*32b10*/  MOV R46, R145 ;  /* 0x00000091002e7202 */ /* 0x000fe20000000f00 */
[----:B------:R-:W-:Y:S02]  /*32b20*/  IMAD.MOV.U32 R3, RZ, RZ, R44 ;  /* 0x000000ffff037224 */ /* 0x000fe400078e002c */
[----:B------:R-:W-:Y:S02]  /*32b30*/  IMAD.MOV.U32 R4, RZ, RZ, R45 ;  /* 0x000000ffff047224 */ /* 0x000fe400078e002d */
[----:B------:R-:W-:Y:S02]  /*32b40*/  IMAD.MOV.U32 R47, RZ, RZ, R144 ;  /* 0x000000ffff2f7224 */ /* 0x000fe400078e0090 */
[----:B------:R-:W-:Y:S01]  /*32b50*/  IMAD.MOV.U32 R44, RZ, RZ, R147 ;  /* 0x000000ffff2c7224 */ /* 0x000fe200078e0093 */
[----:B------:R-:W4:Y:S01]  /*32b60*/  LDL.LU.64 R144, [R1+0x30] ;  /* 0x0000300001907983 */ /* 0x000f220000300a00 */
[----:B------:R-:W-:-:S03]  /*32b70*/  IMAD.MOV.U32 R45, RZ, RZ, R146 ;  /* 0x000000ffff2d7224 */ /* 0x000fc600078e0092 */
[----:B------:R-:W4:Y:S04]  /*32b80*/  LDL.LU.64 R146, [R1+0x38] ;  /* 0x0000380001927983 */ /* 0x000f280000300a00 */
[----:B------:R-:W-:Y:S04]  /*32b90*/  STL [R1+0x296c], R5 ;  /* 0x00296c0501007387 */ /* 0x000fe80000100800 */
[----:B------:R-:W-:Y:S04]  /*32ba0*/  STL [R1+0x2968], R2 ;  /* 0x0029680201007387 */ /* 0x000fe80000100800 */
[----:B------:R-:W-:Y:S04]  /*32bb0*/  STL [R1+0x2964], R3 ;  /* 0x0029640301007387 */ /* 0x000fe80000100800 */
[----:B------:R-:W-:Y:S01]  /*32bc0*/  STL [R1+0x2960], R4 ;  /* 0x0029600401007387 */ /* 0x000fe20000100800 */
[C---:B---3--:R-:W-:Y:S08]  /*32bd0*/  HMMA.1688.F32.TF32 R240, R112.reuse, R92, R240 ;  /* 0x0000005c70f0723c */ /* 0x048ff000000810f0 */
[----:B--2---:R-:W-:Y:S11]  /*32be0*/  HMMA.1688.F32.TF32 R248, R112, R88, R248 ;  /* 0x0000005870f8723c */ /* 0x004ff600000810f8 */
[----:B------:R1:W-:Y:S04]  /*32bf0*/  STL.64 [R1+0xb0], R240 ;  /* 0x0000b0f001007387 */ /* 0x0003e80000100a00 */
[----:B------:R2:W-:Y:S01]  /*32c00*/  STL.64 [R1+0xb8], R242 ;  /* 0x0000b8f201007387 */ /* 0x0005e20000100a00 */
[----:B-1----:R-:W-:Y:S01]  /*32c10*/  IMAD.MOV.U32 R240, RZ, RZ, R152 ;  /* 0x000000fffff07224 */ /* 0x002fe200078e0098 */
[----:B------:R-:W-:-:S02]  /*32c20*/  MOV R241, R153 ;  /* 0x0000009900f17202 */ /* 0x000fc40000000f00 */
[----:B------:R-:W3:Y:S01]  /*32c30*/  LDL.LU R152, [R1+0x29fc] ;  /* 0x0029fc0001987983 */ /* 0x000ee20000300800 */
[----:B--2---:R-:W-:-:S03]  /*32c40*/  IMAD.MOV.U32 R242, RZ, RZ, R154 ;  /* 0x000000fffff27224 */ /* 0x004fc600078e009a */
[----:B------:R-:W3:Y:S01]  /*32c50*/  LDL.LU R153, [R1+0x29f8] ;  /* 0x0029f80001997983 */ /* 0x000ee20000300800 */
[----:B------:R-:W-:Y:S01]  /*32c60*/  IMAD.MOV.U32 R243, RZ, RZ, R155 ;  /* 0x000000fffff37224 */ /* 0x000fe200078e009b */
[----:B------:R-:W-:Y:S01]  /*32c70*/  MOV R5, R248 ;  /* 0x000000f800057202 */ /* 0x000fe20000000f00 */
[----:B------:R-:W-:Y:S01]  /*32c80*/  IMAD.MOV.U32 R2, RZ, RZ, R249 ;  /* 0x000000ffff027224 */ /* 0x000fe200078e00f9 */
[----:B------:R-:W3:Y:S01]  /*32c90*/  LDL.LU R154, [R1+0x29f4] ;  /* 0x0029f400019a7983 */ /* 0x000ee20000300800 */
[----:B------:R-:W-:Y:S01]  /*32ca0*/  IMAD.MOV.U32 R248, RZ, RZ, R148 ;  /* 0x000000fffff87224 */ /* 0x000fe200078e0094 */
[----:B------:R-:W-:Y:S01]  /*32cb0*/  MOV R4, R251 ;  /* 0x000000fb00047202 */ /* 0x000fe20000000f00 */
[----:B------:R-:W-:Y:S01]  /*32cc0*/  IMAD.MOV.U32 R3, RZ, RZ, R250 ;  /* 0x000000ffff037224 */ /* 0x000fe200078e00fa */
[----:B------:R-:W3:Y:S01]  /*32cd0*/  LDL.LU R155, [R1+0x29f0] ;  /* 0x0029f000019b7983 */ /* 0x000ee20000300800 */
[----:B------:R-:W-:Y:S01]  /*32ce0*/  IMAD.MOV.U32 R249, RZ, RZ, R149 ;  /* 0x000000fffff97224 */ /* 0x000fe200078e0095 */
[----:B------:R-:W-:-:S02]  /*32cf0*/  MOV R250, R150 ;  /* 0x0000009600fa7202 */ /* 0x000fc40000000f00 */
[----:B------:R-:W2:Y:S01]  /*32d00*/  LDL.LU R148, [R1+0x29ec] ;  /* 0x0029ec0001947983 */ /* 0x000ea20000300800 */
[----:B------:R-:W-:-:S03]  /*32d10*/  IMAD.MOV.U32 R251, RZ, RZ, R151 ;  /* 0x000000fffffb7224 */ /* 0x000fc600078e0097 */
[----:B------:R-:W2:Y:S04]  /*32d20*/  LDL.LU R149, [R1+0x29e8] ;  /* 0x0029e80001957983 */ /* 0x000ea80000300800 */
[----:B------:R-:W2:Y:S04]  /*32d30*/  LDL.LU R150, [R1+0x29e4] ;  /* 0x0029e40001967983 */ /* 0x000ea80000300800 */
[----:B------:R-:W2:Y:S01]  /*32d40*/  LDL.LU R151, [R1+0x29e0] ;  /* 0x0029e00001977983 */ /* 0x000ea20000300800 */
[----:B----4-:R-:W-:-:S15]  /*32d50*/  HMMA.1688.F32.TF32 R144, R112, R84, R144 ;  /* 0x000000547090723c */ /* 0x010fde0000081090 */
[----:B------:R-:W-:-:S04]  /*32d60*/  NOP ;  /* 0x0000000000007918 */ /* 0x000fc80000000000 */
[----:B------:R-:W-:Y:S04]  /*32d70*/  STL.64 [R1+0x90], R144 ;  /* 0x0000909001007387 */ /* 0x000fe80000100a00 */
[----:B------:R1:W-:Y:S02]  /*32d80*/  STL.64 [R1+0x98], R146 ;  /* 0x0000989201007387 */ /* 0x0003e40000100a00 */
[----:B-1----:R-:W-:-:S15]  /*32d90*/  HMMA.1688.F32.TF32 R144, R112, R72, R244 ;  /* 0x000000487090723c */ /* 0x002fde00000810f4 */
[----:B------:R-:W-:-:S04]  /*32da0*/  NOP ;  /* 0x0000000000007918 */ /* 0x000fc80000000000 */
[----:B------:R-:W-:Y:S01]  /*32db0*/  IMAD.MOV.U32 R245, RZ, RZ, R146 ;  /* 0x000000fffff57224 */ /* 0x000fe200078e0092 */
[----:B------:R-:W-:Y:S01]  /*32dc0*/  MOV R246, R145 ;  /* 0x0000009100f67202 */ /* 0x000fe20000000f00 */
[----:B------:R-:W-:Y:S02]  /*32dd0*/  IMAD.MOV.U32 R244, RZ, RZ, R147 ;  /* 0x000000fffff47224 */ /* 0x000fe400078e0093 */
[----:B------:R-:W-:Y:S01]  /*32de0*/  IMAD.MOV.U32 R247, RZ, RZ, R144 ;  /* 0x000000fffff77224 */ /* 0x000fe200078e0090 */
[----:B------:R-:W4:Y:S04]  /*32df0*/  LDL.LU.64 R146, [R1+0x29d8] ;  /* 0x0029d80001927983 */ /* 0x000f280000300a00 */
[----:B------:R-:W4:Y:S01]  /*32e00*/  LDL.LU.64 R144, [R1+0x29d0] ;  /* 0x0029d00001907983 */ /* 0x000f220000300a00 */
[----:B------:R-:W-:Y:S01]  /*32e10*/  HMMA.1688.F32.TF32 R224, R112, R8, R224 ;  /* 0x0000000870e0723c */ /* 0x000fe200000810e0 */
[----:B------:R-:W-:-:S05]  /*32e20*/  LOP3.LUT R8, R0, 0x20, RZ, 0x3c, !PT ;  /* 0x0000002000087812 */ /* 0x000fca00078e3cff */
[----:B------:R-:W-:Y:S04]  /*32e30*/  LDS R81, [R8+UR13+0x20800] ;  /* 0x0208000d08517984 */ /* 0x000fe80008000800 */
[----:B------:R-:W1:Y:S01]  /*32e40*/  LDS R83, [R8+UR13+0x20c00] ;  /* 0x020c000d08537984 */ /* 0x000e620008000800 */
[----:B------:R-:W-:Y:S08]  /*32e50*/  HMMA.1688.F32.TF32 R156, R112, R68, R156 ;  /* 0x00000044709c723c */ /* 0x000ff0000008109c */
[C---:B-1----:R-:W-:Y:S08]  /*32e60*/  HMMA.1688.F32.TF32 R232, R80.reuse, R106, R232 ;  /* 0x0000006a50e8723c */ /* 0x042ff000000810e8 */
[C---:B------:R-:W-:Y:S08]  /*32e70*/  HMMA.1688.F32.TF32 R236, R80.reuse, R10, R236 ;  /* 0x0000000a50ec723c */ /* 0x040ff000000810ec */
[C---:B------:R-:W-:Y:S08]  /*32e80*/  HMMA.1688.F32.TF32 R240, R80.reuse, R6, R240 ;  /* 0x0000000650f0723c */ /* 0x040ff000000810f0 */
[----:B------:R-:W-:Y:S01]  /*32e90*/  HMMA.1688.F32.TF32 R248, R80, R58, R248 ;  /* 0x0000003a50f8723c */ /* 0x000fe200000810f8 */
[----:B------:R-:W-:Y:S04]  /*32ea0*/  STL.64 [R1+0x30], R232 ;  /* 0x000030e801007387 */ /* 0x000fe80000100a00 */
[----:B------:R1:W-:Y:S06]  /*32eb0*/  STL.64 [R1+0x38], R234 ;  /* 0x000038ea01007387 */ /* 0x0003ec0000100a00 */
[----:B------:R-:W-:Y:S01]  /*32ec0*/  IMAD.MOV.U32 R72, RZ, RZ, R243 ;  /* 0x000000ffff487224 */ /* 0x000fe200078e00f3 */
[----:B------:R-:W-:Y:S01]  /*32ed0*/  MOV R73, R242 ;  /* 0x000000f200497202 */ /* 0x000fe20000000f00 */
[----:B------:R-:W-:Y:S01]  /*32ee0*/  IMAD.MOV.U32 R84, RZ, RZ, R241 ;  /* 0x000000ffff547224 */ /* 0x000fe200078e00f1 */
[----:B-1----:R-:W4:Y:S01]  /*32ef0*/  LDL.LU.64 R234, [R1+0x29c8] ;  /* 0x0029c80001ea7983 */ /* 0x002f220000300a00 */
[----:B------:R-:W-:-:S03]  /*32f00*/  IMAD.MOV.U32 R85, RZ, RZ, R240 ;  /* 0x000000ffff557224 */ /* 0x000fc600078e00f0 */
[----:B------:R-:W4:Y:S01]  /*32f10*/  LDL.LU.64 R232, [R1+0x29c0] ;  /* 0x0029c00001e87983 */ /* 0x000f220000300a00 */
[----:B------:R-:W-:Y:S01]  /*32f20*/  IMAD.MOV.U32 R69, RZ, RZ, R248 ;  /* 0x000000ffff457224 */ /* 0x000fe200078e00f8 */
[----:B------:R-:W-:Y:S01]  /*32f30*/  MOV R68, R249 ;  /* 0x000000f900447202 */ /* 0x000fe20000000f00 */
[----:B---3--:R-:W-:Y:S01]  /*32f40*/  HMMA.1688.F32.TF32 R152, R112, R64, R152 ;  /* 0x000000407098723c */ /* 0x008fe20000081098 */
[----:B------:R-:W-:Y:S02]  /*32f50*/  IMAD.MOV.U32 R65, RZ, RZ, R250 ;  /* 0x000000ffff417224 */ /* 0x000fe400078e00fa */
[----:B------:R-:W-:-:S05]  /*32f60*/  IMAD.MOV.U32 R64, RZ, RZ, R251 ;  /* 0x000000ffff407224 */ /* 0x000fca00078e00fb */
[----:B--2---:R-:W-:Y:S01]  /*32f70*/  HMMA.1688.F32.TF32 R148, R112, R28, R148 ;  /* 0x0000001c7094723c */ /* 0x004fe20000081094 */
[----:B------:R-:W-:Y:S01]  /*32f80*/  MOV R29, R236 ;  /* 0x000000ec001d7202 */ /* 0x000fe20000000f00 */
[----:B------:R-:W-:-:S06]  /*32f90*/  IMAD.MOV.U32 R28, RZ, RZ, R237 ;  /* 0x000000ffff1c7224 */ /* 0x000fcc00078e00ed */
[----:B----4-:R-:W-:Y:S01]  /*32fa0*/  HMMA.1688.F32.TF32 R112, R112, R24, R144 ;  /* 0x000000187070723c */ /* 0x010fe20000081090 */
[----:B------:R-:W-:Y:S01]  /*32fb0*/  IMAD.MOV.U32 R25, RZ, RZ, R238 ;  /* 0x000000ffff197224 */ /* 0x000fe200078e00ee */
[----:B------:R-:W-:Y:S01]  /*32fc0*/  MOV R24, R239 ;  /* 0x000000ef00187202 */ /* 0x000fe20000000f00 */
[----:B------:R-:W-:Y:S04]  /*32fd0*/  LDS R144, [R0+UR13+0x20880] ;  /* 0x0208800d00907984 */ /* 0x000fe80008000800 */
[----:B------:R-:W2:Y:S04]  /*32fe0*/  LDL.LU.64 R238, [R1+0x29b8] ;  /* 0x0029b80001ee7983 */ /* 0x000ea80000300a00 */
[----:B------:R-:W2:Y:S04]  /*32ff0*/  LDL.LU.64 R236, [R1+0x29b0] ;  /* 0x0029b00001ec7983 */ /* 0x000ea80000300a00 */
[----:B------:R-:W3:Y:S04]  /*33000*/  LDL.LU.64 R242, [R1+0x29a8] ;  /* 0x0029a80001f27983 */ /* 0x000ee80000300a00 */
[----:B------:R-:W3:Y:S04]  /*33010*/  LDL.LU.64 R240, [R1+0x29a0] ;  /* 0x0029a00001f07983 */ /* 0x000ee80000300a00 */
[----:B------:R-:W-:Y:S04]  /*33020*/  STL [R1+0x28f8], R72 ;  /* 0x0028f84801007387 */ /* 0x000fe80000100800 */
[----:B------:R-:W-:Y:S04]  /*33030*/  STL [R1+0x28f4], R84 ;  /* 0x0028f45401007387 */ /* 0x000fe80000100800 */
[----:B------:R-:W-:Y:S04]  /*33040*/  STL [R1+0x28f0], R85 ;  /* 0x0028f05501007387 */ /* 0x000fe80000100800 */
[----:B------:R1:W-:Y:S04]  /*33050*/  STL [R1+0x28ec], R73 ;  /* 0x0028ec4901007387 */ /* 0x0003e80000100800 */
[----:B------:R-:W4:Y:S04]  /*33060*/  LDL.LU.64 R250, [R1+0x2998] ;  /* 0x0029980001fa7983 */ /* 0x000f280000300a00 */
[----:B------:R-:W4:Y:S04]  /*33070*/  LDL.LU.64 R248, [R1+0x2990] ;  /* 0x0029900001f87983 */ /* 0x000f280000300a00 */
[----:B------:R-:W-:Y:S04]  /*33080*/  STL [R1+0x2908], R64 ;  /* 0x0029084001007387 */ /* 0x000fe80000100800 */
[----:B------:R-:W-:Y:S04]  /*33090*/  STL [R1+0x2904], R65 ;  /* 0x0029044101007387 */ /* 0x000fe80000100800 */
[----:B------:R-:W-:Y:S04]  /*330a0*/  STL [R1+0x2900], R68 ;  /* 0x0029004401007387 */ /* 0x000fe80000100800 */
[----:B------:R-:W-:Y:S01]  /*330b0*/  STL [R1+0x28fc], R69 ;  /* 0x0028fc4501007387 */ /* 0x000fe20000100800 */
[C---:B------:R-:W-:Y:S03]  /*330c0*/  HMMA.1688.F32.TF32 R120, R80.reuse, R86, R120 ;  /* 0x000000565078723c */ /* 0x040fe60000081078 */
[----:B------:R-:W-:Y:S04]  /*330d0*/  LDS R146, [R0+UR13+0x20c80] ;  /* 0x020c800d00927984 */ /* 0x000fe80008000800 */
[----:B------:R-:W-:Y:S04]  /*330e0*/  LDS R145, [R8+UR13+0x20880] ;  /* 0x0208800d08917984 */ /* 0x000fe80008000800 */
[----:B------:R-:W1:Y:S01]  /*330f0*/  LDS R147, [R8+UR13+0x20c80] ;  /* 0x020c800d08937984 */ /* 0x000e620008000800 */
[----:B------:R-:W-:-:S15]  /*33100*/  HMMA.1688.F32.TF32 R232, R80, R94, R232 ;  /* 0x0000005e50e8723c */ /* 0x000fde00000810e8 */
[----:B------:R-:W-:-:S04]  /*33110*/  NOP ;  /* 0x0000000000007918 */ /* 0x000fc80000000000 */
[----:B------:R-:W-:Y:S01]  /*33120*/  MOV R56, R235 ;  /* 0x000000eb00387202 */ /* 0x000fe20000000f00 */
[----:B------:R-:W-:Y:S01]  /*33130*/  IMAD.MOV.U32 R57, RZ, RZ, R234 ;  /* 0x000000ffff397224 */ /* 0x000fe200078e00ea */
[----:B------:R-:W-:Y:S01]  /*33140*/  MOV R61, R232 ;  /* 0x000000e8003d7202 */ /* 0x000fe20000000f00 */
[----:B------:R-:W-:Y:S01]  /*33150*/  IMAD.MOV.U32 R60, RZ, RZ, R233 ;  /* 0x000000ffff3c7224 */ /* 0x000fe200078e00e9 */
[C---:B--2---:R-:W-:Y:S08]  /*33160*/  HMMA.1688.F32.TF32 R236, R80.reuse, R98, R236 ;  /* 0x0000006250ec723c */ /* 0x044ff000000810ec */
[C---:B---3--:R-:W-:Y:S08]  /*33170*/  HMMA.1688.F32.TF32 R240, R80.reuse, R102, R240 ;  /* 0x0000006650f0723c */ /* 0x048ff000000810f0 */
[----:B----4-:R-:W-:Y:S11]  /*33180*/  HMMA.1688.F32.TF32 R248, R80, R62, R248 ;  /* 0x0000003e50f8723c */ /* 0x010ff600000810f8 */
[----:B------:R-:W-:Y:S01]  /*33190*/  IMAD.MOV.U32 R96, RZ, RZ, R243 ;  /* 0x000000ffff607224 */ /* 0x000fe200078e00f3 */
[----:B------:R-:W-:Y:S01]  /*331a0*/  MOV R97, R242 ;  /* 0x000000f200617202 */ /* 0x000fe20000000f00 */
[----:B------:R-:W-:-:S02]  /*331b0*/  IMAD.MOV.U32 R100, RZ, RZ, R241 ;  /* 0x000000ffff647224 */ /* 0x000fc400078e00f1 */
[----:B------:R-:W-:Y:S02]  /*331c0*/  IMAD.MOV.U32 R101, RZ, RZ, R240 ;  /* 0x000000ffff657224 */ /* 0x000fe400078e00f0 */
[----:B-1----:R-:W-:Y:S01]  /*331d0*/  IMAD.MOV.U32 R73, RZ, RZ, R239 ;  /* 0x000000ffff497224 */ /* 0x002fe200078e00ef */
[----:B------:R-:W-:Y:S01]  /*331e0*/  MOV R84, R237 ;  /* 0x000000ed00547202 */ /* 0x000fe20000000f00 */
[----:B------:R-:W-:Y:S01]  /*331f0*/  IMAD.MOV.U32 R85, RZ, RZ, R238 ;  /* 0x000000ffff557224 */ /* 0x000fe200078e00ee */
[----:B------:R-:W-:Y:S01]  /*33200*/  MOV R88, R251 ;  /* 0x000000fb00587202 */ /* 0x000fe20000000f00 */
[----:B------:R-:W-:Y:S01]  /*33210*/  IMAD.MOV.U32 R89, RZ, RZ, R250 ;  /* 0x000000ffff597224 */ /* 0x000fe200078e00fa */
[----:B------:R-:W-:Y:S01]  /*33220*/  MOV R93, R248 ;  /* 0x000000f8005d7202 */ /* 0x000fe20000000f00 */
[----:B------:R-:W-:Y:S02]  /*33230*/  IMAD.MOV.U32 R92, RZ, RZ, R249 ;  /* 0x000000ffff5c7224 */ /* 0x000fe400078e00f9 */
[----:B------:R1:W-:Y:S04]  /*33240*/  STL [R1+0x2918], R88 ;  /* 0x0029185801007387 */ /* 0x0003e80000100800 */
[----:B------:R2:W-:Y:S04]  /*33250*/  STL [R1+0x2914], R89 ;  /* 0x0029145901007387 */ /* 0x0005e80000100800 */
[----:B------:R3:W-:Y:S01]  /*33260*/  STL [R1+0x2910], R92 ;  /* 0x0029105c01007387 */ /* 0x0007e20000100800 */
[----:B------:R-:W-:-:S03]  /*33270*/  IMAD.MOV.U32 R72, RZ, RZ, R236 ;  /* 0x000000ffff487224 */ /* 0x000fc600078e00ec */
[----:B------:R4:W-:Y:S04]  /*33280*/  STL [R1+0x290c], R93 ;  /* 0x00290c5d01007387 */ /* 0x0009e80000100800 */
[----:B------:R1:W-:Y:S04]  /*33290*/  STL [R1+0x2928], R96 ;  /* 0x0029286001007387 */ /* 0x0003e80000100800 */
[----:B------:R1:W-:Y:S04]  /*332a0*/  STL [R1+0x2924], R97 ;  /* 0x0029246101007387 */ /* 0x0003e80000100800 */
[----:B------:R-:W-:Y:S04]  /*332b0*/  STL [R1+0x2920], R100 ;  /* 0x0029206401007387 */ /* 0x000fe80000100800 */
[----:B------:R1:W-:Y:S04]  /*332c0*/  STL [R1+0x291c], R101 ;  /* 0x00291c6501007387 */ /* 0x0003e80000100800 */
[----:B------:R1:W-:Y:S04]  /*332d0*/  STL [R1+0x2938], R73 ;  /* 0x0029384901007387 */ /* 0x0003e80000100800 */
[----:B------:R-:W-:Y:S04]  /*332e0*/  STL [R1+0x2934], R85 ;  /* 0x0029345501007387 */ /* 0x000fe80000100800 */
[----:B------:R1:W-:Y:S04]  /*332f0*/  STL [R1+0x2930], R84 ;  /* 0x0029305401007387 */ /* 0x0003e80000100800 */
[----:B------:R1:W-:Y:S04]  /*33300*/  STL [R1+0x292c], R72 ;  /* 0x00292c4801007387 */ /* 0x0003e80000100800 */
[----:B------:R1:W-:Y:S04]  /*33310*/  STL [R1+0x2948], R56 ;  /* 0x0029483801007387 */ /* 0x0003e80000100800 */
[----:B------:R1:W-:Y:S04]  /*33320*/  STL [R1+0x2944], R57 ;  /* 0x0029443901007387 */ /* 0x0003e80000100800 */
[----:B------:R1:W-:Y:S04]  /*33330*/  STL [R1+0x2940], R60 ;  /* 0x0029403c01007387 */ /* 0x0003e80000100800 */
[----:B------:R1:W-:Y:S04]  /*33340*/  STL [R1+0x293c], R61 ;  /* 0x00293c3d01007387 */ /* 0x0003e80000100800 */
[----:B------:R-:W4:Y:S04]  /*33350*/  LDL.LU R240, [R1+0x1b0] ;  /* 0x0001b00001f07983 */ /* 0x000f280000300800 */
[----:B------:R-:W4:Y:S04]  /*33360*/  LDL.LU R241, [R1+0x1b4] ;  /* 0x0001b40001f17983 */ /* 0x000f280000300800 */
[----:B------:R-:W4:Y:S04]  /*33370*/  LDL.LU R242, [R1+0x1b8] ;  /* 0x0001b80001f27983 */ /* 0x000f280000300800 */
[----:B------:R-:W4:Y:S01]  /*33380*/  LDL.LU R243, [R1+0x1bc] ;  /* 0x0001bc0001f37983 */ /* 0x000f220000300800 */
[----:B-1----:R-:W-:Y:S01]  /*33390*/  IMAD.MOV.U32 R88, RZ, RZ, R120 ;  /* 0x000000ffff587224 */ /* 0x002fe200078e0078 */
[----:B--2---:R-:W-:Y:S01]  /*333a0*/  MOV R89, R121 ;  /* 0x0000007900597202 */ /* 0x004fe20000000f00 */
[----:B---3--:R-:W-:Y:S01]  /*333b0*/  IMAD.MOV.U32 R92, RZ, RZ, R122 ;  /* 0x000000ffff5c7224 */ /* 0x008fe200078e007a */
[----:B------:R-:W2:Y:S01]  /*333c0*/  LDL.LU R248, [R1+0x190] ;  /* 0x0001900001f87983 */ /* 0x000ea20000300800 */
[----:B----4-:R-:W-:-:S02]  /*333d0*/  IMAD.MOV.U32 R93, RZ, RZ, R123 ;  /* 0x000000ffff5d7224 */ /* 0x010fc400078e007b */
[----:B------:R-:W-:Y:S01]  /*333e0*/  HMMA.1688.F32.TF32 R120, R80, R74, R128 ;  /* 0x0000004a5078723c */ /* 0x000fe20000081080 */
[----:B------:R-:W2:-:S15]  /*333f0*/  LDL.LU R249, [R1+0x194] ;  /* 0x0001940001f97983 */ /* 0x000e9e0000300800 */
[----:B------:R-:W-:-:S03]  /*33400*/  NOP ;  /* 0x0000000000007918 */ /* 0x000fc60000000000 */
[----:B------:R-:W-:Y:S01]  /*33410*/  MOV R96, R120 ;  /* 0x0000007800607202 */ /* 0x000fe20000000f00 */
[----:B------:R-:W-:Y:S01]  /*33420*/  IMAD.MOV.U32 R97, RZ, RZ, R121 ;  /* 0x000000ffff617224 */ /* 0x000fe200078e0079 */
[----:B------:R-:W-:Y:S01]  /*33430*/  MOV R101, R123 ;  /* 0x0000007b00657202 */ /* 0x000fe20000000f00 */
[----:B------:R-:W-:Y:S02]  /*33440*/  IMAD.MOV.U32 R100, RZ, RZ, R122 ;  /* 0x000000ffff647224 */ /* 0x000fe400078e007a */
[----:B------:R-:W-:-:S15]  /*33450*/  HMMA.1688.F32.TF32 R120, R80, R70, R160 ;  /* 0x000000465078723c */ /* 0x000fde00000810a0 */
[----:B------:R-:W-:-:S04]  /*33460*/  NOP ;  /* 0x0000000000007918 */ /* 0x000fc80000000000 */
[----:B------:R-:W-:Y:S01]  /*33470*/  IMAD.MOV.U32 R73, RZ, RZ, R120 ;  /* 0x000000ffff497224 */ /* 0x000fe200078e0078 */
[----:B------:R-:W-:Y:S01]  /*33480*/  MOV R84, R122 ;  /* 0x0000007a00547202 */ /* 0x000fe20000000f00 */
[----:B------:R-:W-:Y:S02]  /*33490*/  IMAD.MOV.U32 R85, RZ, RZ, R121 ;  /* 0x000000ffff557224 */ /* 0x000fe400078e0079 */
[----:B------:R-:W-:Y:S02]  /*334a0*/  IMAD.MOV.U32 R72, RZ, RZ, R123 ;  /* 0x000000ffff487224 */ /* 0x000fe400078e007b */
[----:B------:R-:W-:Y:S01]  /*334b0*/  HMMA.1688.F32.TF32 R120, R80, R66, R140 ;  /* 0x000000425078723c */ /* 0x000fe2000008108c */
[----:B------:R-:W-:Y:S02]  /*334c0*/  MOV R250, R252 ;  /* 0x000000fc00fa7202 */ /* 0x000fe40000000f00 */
[----:B------:R-:W3:Y:S04]  /*334d0*/  LDL.LU R252, [R1+0x2988] ;  /* 0x0029880001fc7983 */ /* 0x000ee80000300800 */
[----:B------:R-:W2:Y:S04]  /*334e0*/  LDL.LU R251, [R1+0x19c] ;  /* 0x00019c0001fb7983 */ /* 0x000ea80000300800 */
[----:B------:R-:W4:Y:S04]  /*334f0*/  LDL.LU R236, [R1+0x60] ;  /* 0x0000600001ec7983 */ /* 0x000f280000300800 */
[----:B------:R-:W4:Y:S04]  /*33500*/  LDL.LU R237, [R1+0x64] ;  /* 0x0000640001ed7983 */ /* 0x000f280000300800 */
[----:B------:R-:W-:Y:S01]  /*33510*/  IMAD.MOV.U32 R143, RZ, RZ, R120 ;  /* 0x000000ffff8f7224 */ /* 0x000fe200078e0078 */
[----:B------:R-:W-:Y:S01]  /*33520*/  MOV R142, R121 ;  /* 0x00000079008e7202 */ /* 0x000fe20000000f00 */
[----:B------:R-:W-:Y:S01]  /*33530*/  IMAD.MOV.U32 R141, RZ, RZ, R122 ;  /* 0x000000ffff8d7224 */ /* 0x000fe200078e007a */
[----:B------:R-:W4:Y:S01]  /*33540*/  LDL.LU R238, [R1+0x68] ;  /* 0x0000680001ee7983 */ /* 0x000f220000300800 */
[----:B------:R-:W-:-:S02]  /*33550*/  IMAD.MOV.U32 R140, RZ, RZ, R123 ;  /* 0x000000ffff8c7224 */ /* 0x000fc400078e007b */
[C---:B------:R-:W-:Y:S01]  /*33560*/  HMMA.1688.F32.TF32 R120, R80.reuse, R26, R136 ;  /* 0x0000001a5078723c */ /* 0x040fe20000081088 */
[----:B------:R-:W4:Y:S04]  /*33570*/  LDL.LU R239, [R1+0x6c] ;  /* 0x00006c0001ef7983 */ /* 0x000f280000300800 */
[----:B------:R-:W4:Y:S04]  /*33580*/  LDL.LU R232, [R1+0x80] ;  /* 0x0000800001e87983 */ /* 0x000f280000300800 */
[----:B------:R-:W4:Y:S01]  /*33590*/  LDL.LU R233, [R1+0x84] ;  /* 0x0000840001e97983 */ /* 0x000f220000300800 */
[----:B------:R-:W-:Y:S03]  /*335a0*/  HMMA.1688.F32.TF32 R160, R80, R30, R132 ;  /* 0x0000001e50a0723c */ /* 0x000fe60000081084 */
[----:B------:R-:W4:Y:S04]  /*335b0*/  LDL.LU R234, [R1+0x88] ;  /* 0x0000880001ea7983 */ /* 0x000f280000300800 */
[----:B------:R-:W4:Y:S04]  /*335c0*/  LDL.LU R235, [R1+0x8c] ;  /* 0x00008c0001eb7983 */ /* 0x000f280000300800 */
[----:B------:R-:W4:Y:S04]  /*335d0*/  LDL.LU R132, [R1+0x230] ;  /* 0x0002300001847983 */ /* 0x000f280000300800 */
[----:B------:R-:W4:Y:S01]  /*335e0*/  LDL.LU R133, [R1+0x234] ;  /* 0x0002340001857983 */ /* 0x000f220000300800 */
[----:B------:R-:W-:-:S03]  /*335f0*/  IMAD.MOV.U32 R56, RZ, RZ, R120 ;  /* 0x000000ffff387224 */ /* 0x000fc600078e0078 */
[----:B------:R-:W4:Y:S01]  /*33600*/  LDL.LU R134, [R1+0x238] ;  /* 0x0002380001867983 */ /* 0x000f220000300800 */
[----:B------:R-:W-:Y:S01]  /*33610*/  IMAD.MOV.U32 R57, RZ, RZ, R121 ;  /* 0x000000ffff397224 */ /* 0x000fe200078e0079 */
[----:B------:R-:W-:Y:S02]  /*33620*/  MOV R60, R122 ;  /* 0x0000007a003c7202 */ /* 0x000fe40000000f00 */
[----:B------:R-:W4:Y:S01]  /*33630*/  LDL.LU R135, [R1+0x23c] ;  /* 0x00023c0001877983 */ /* 0x000f220000300800 */
[----:B------:R-:W-:-:S03]  /*33640*/  IMAD.MOV.U32 R61, RZ, RZ, R123 ;  /* 0x000000ffff3d7224 */ /* 0x000fc600078e007b */
[----:B------:R-:W4:Y:S04]  /*33650*/  LDL.LU R136, [R1+0x240] ;  /* 0x0002400001887983 */ /* 0x000f280000300800 */
[----:B------:R-:W4:Y:S04]  /*33660*/  LDL.LU R137, [R1+0x244] ;  /* 0x0002440001897983 */ /* 0x000f280000300800 */
[----:B------:R-:W4:Y:S04]  /*33670*/  LDL.LU R138, [R1+0x248] ;  /* 0x00024800018a7983 */ /* 0x000f280000300800 */
[----:B------:R-:W4:Y:S01]  /*33680*/  LDL.LU R139, [R1+0x24c] ;  /* 0x00024c00018b7983 */ /* 0x000f220000300800 */
[C---:B------:R-:W-:Y:S01]  /*33690*/  HMMA.1688.F32.TF32 R120, R144.reuse, R110, R240 ;  /* 0x0000006e9078723c */ /* 0x040fe200000810f0 */
[----:B------:R-:W-:Y:S01]  /*336a0*/  IMAD.MOV.U32 R240, RZ, RZ, R108 ;  /* 0x000000fffff07224 */ /* 0x000fe200078e006c */
[----:B------:R-:W-:Y:S01]  /*336b0*/  MOV R241, R109 ;  /* 0x0000006d00f17202 */ /* 0x000fe20000000f00 */
[----:B------:R-:W4:Y:S04]  /*336c0*/  LDL.LU R108, [R1+0x2984] ;  /* 0x00298400016c7983 */ /* 0x000f280000300800 */
[----:B------:R-:W4:Y:S01]  /*336d0*/  LDL.LU R109, [R1+0x2980] ;  /* 0x00298000016d7983 */ /* 0x000f220000300800 */
[----:B------:R-:W-:Y:S01]  /*336e0*/  HMMA.1688.F32.TF32 R184, R144, R6, R184 ;  /* 0x0000000690b8723c */ /* 0x000fe200000810b8 */
[----:B------:R-:W-:-:S02]  /*336f0*/  IMAD.MOV.U32 R242, RZ, RZ, R105 ;  /* 0x000000fffff27224 */ /* 0x000fc400078e0069 */
[----:B------:R-:W4:Y:S01]  /*33700*/  LDL.LU R105, [R1+0x297c] ;  /* 0x00297c0001697983 */ /* 0x000f220000300800 */
[----:B------:R-:W-:-:S03]  /*33710*/  IMAD.MOV.U32 R243, RZ, RZ, R104 ;  /* 0x000000fffff37224 */ /* 0x000fc600078e0068 */
[----:B------:R-:W4:Y:S01]  /*33720*/  LDL.LU R104, [R1+0x2978] ;  /* 0x0029780001687983 */ /* 0x000f220000300800 */
[C---:B------:R-:W-:Y:S08]  /*33730*/  HMMA.1688.F32.TF32 R44, R80.reuse, R110, R44 ;  /* 0x0000006e502c723c */ /* 0x040ff0000008102c */
[----:B------:R-:W-:Y:S08]  /*33740*/  HMMA.1688.F32.TF32 R124, R80, R90, R124 ;  /* 0x0000005a507c723c */ /* 0x000ff0000008107c */
[----:B------:R-:W-:Y:S01]  /*33750*/  HMMA.1688.F32.TF32 R192, R144, R58, R192 ;  /* 0x0000003a90c0723c */ /* 0x000fe200000810c0 */
[----:B------:R-:W-:-:S05]  /*33760*/  LOP3.LUT R9, R0, 0x40, RZ, 0x3c, !PT ;  /* 0x0000004000097812 */ /* 0x000fca00078e3cff */
[----:B------:R-:W-:Y:S02]  /*33770*/  LDS R128, [R9+UR13+0x20800] ;  /* 0x0208000d09807984 */ /* 0x000fe40008000800 */
[C---:B------:R-:W-:Y:S02]  /*33780*/  HMMA.1688.F32.TF32 R200, R144.reuse, R102, R200 ;  /* 0x0000006690c8723c */ /* 0x040fe400000810c8 */
[----:B------:R-:W-:Y:S04]  /*33790*/  LDS R130, [R9+UR13+0x20c00] ;  /* 0x020c000d09827984 */ /* 0x000fe80008000800 */
[----:B---3--:R-:W-:Y:S02]  /*337a0*/  LDS R129, [R252+UR13+0x20800] ;  /* 0x0208000dfc817984 */ /* 0x008fe40008000800 */
[----:B--2---:R-:W-:Y:S02]  /*337b0*/  HMMA.1688.F32.TF32 R80, R144, R106, R248 ;  /* 0x0000006a9050723c */ /* 0x004fe400000810f8 */
[----:B------:R-:W1:Y:S01]  /*337c0*/  LDS R131, [R252+UR13+0x20c00] ;  /* 0x020c000dfc837984 */ /* 0x000e620008000800 */
[----:B----4-:R-:W-:-:S03]  /*337d0*/  MOV R248, R108 ;  /* 0x0000006c00f87202 */ /* 0x010fc60000000f00 */
[----:B------:R-:W2:Y:S01]  /*337e0*/  LDL.LU R108, [R1+0x2974] ;  /* 0x00297400016c7983 */ /* 0x000ea20000300800 */
[----:B------:R-:W-:-:S03]  /*337f0*/  IMAD.MOV.U32 R249, RZ, RZ, R109 ;  /* 0x000000fffff97224 */ /* 0x000fc600078e006d */
[----:B------:R-:W3:Y:S04]  /*33800*/  LDL.LU R109, [R1+0x2970] ;  /* 0x00297000016d7983 */ /* 0x000ee80000300800 */
[----:B------:R-:W-:Y:S04]  /*33810*/  STL.64 [R1+0x2f0], R184 ;  /* 0x0002f0b801007387 */ /* 0x000fe80000100a00 */
[----:B------:R4:W-:Y:S02]  /*33820*/  STL.64 [R1+0x2f8], R186 ;  /* 0x0002f8ba01007387 */ /* 0x0009e40000100a00 */
[C---:B----4-:R-:W-:Y:S02]  /*33830*/  HMMA.1688.F32.TF32 R184, R144.reuse, R62, R12 ;  /* 0x0000003e90b8723c */ /* 0x050fe4000008100c */
[----:B------:R-:W4:Y:S04]  /*33840*/  LDL.LU R12, [R1+0x310] ;  /* 0x00031000010c7983 */ /* 0x000f280000300800 */
[----:B------:R-:W-:Y:S04]  /*33850*/  STL.64 [R1+0x2e0], R192 ;  /* 0x0002e0c001007387 */ /* 0x000fe80000100a00 */
[----:B------:R-:W-:Y:S09]  /*33860*/  STL.64 [R1+0x2e8], R194 ;  /* 0x0002e8c201007387 */ /* 0x000ff20000100a00 */
[----:B------:R-:W-:Y:S04]  /*33870*/  STL.64 [R1+0x2d0], R184 ;  /* 0x0002d0b801007387 */ /* 0x000fe80000100a00 */
[----:B------:R1:W-:Y:S04]  /*33880*/  STL.64 [R1+0x2d8], R186 ;  /* 0x0002d8ba01007387 */ /* 0x0003e80000100a00 */
[----:B------:R-:W4:Y:S01]  /*33890*/  LDL.LU R13, [R1+0x314] ;  /* 0x00031400010d7983 */ /* 0x000f220000300800 */
[----:B------:R-:W-:Y:S01]  /*338a0*/  IMAD.MOV.U32 R64, RZ, RZ, R124 ;  /* 0x000000ffff407224 */ /* 0x000fe200078e007c */
[----:B------:R-:W-:Y:S01]  /*338b0*/  MOV R68, R126 ;  /* 0x0000007e00447202 */ /* 0x000fe20000000f00 */
[----:B------:R-:W-:Y:S01]  /*338c0*/  IMAD.MOV.U32 R65, RZ, RZ, R125 ;  /* 0x000000ffff417224 */ /* 0x000fe200078e007d */
[----:B------:R-:W-:Y:S01]  /*338d0*/  LDS R124, [R9+UR13+0x20880] ;  /* 0x0208800d097c7984 */ /* 0x000fe20008000800 */
[----:B-1----:R-:W-:Y:S01]  /*338e0*/  HMMA.1688.F32.TF32 R184, R144, R98, R212 ;  /* 0x0000006290b8723c */ /* 0x002fe200000810d4 */
[----:B------:R-:W-:-:S02]  /*338f0*/  IMAD.MOV.U32 R69, RZ, RZ, R127 ;  /* 0x000000ffff457224 */ /* 0x000fc400078e007f */
[----:B------:R-:W-:Y:S04]  /*33900*/  LDS R126, [R9+UR13+0x20c80] ;  /* 0x020c800d097e7984 */ /* 0x000fe80008000800 */
[----:B------:R-:W-:Y:S04]  /*33910*/  LDS R125, [R252+UR13+0x20880] ;  /* 0x0208800dfc7d7984 */ /* 0x000fe80008000800 */
[----:B------:R-:W4:Y:S01]  /*33920*/  LDS R127, [R252+UR13+0x20c80] ;  /* 0x020c800dfc7f7984 */ /* 0x000f220008000800 */
[C---:B------:R-:W-:Y:S03]  /*33930*/  HMMA.1688.F32.TF32 R192, R144.reuse, R94, R188 ;  /* 0x0000005e90c0723c */ /* 0x040fe600000810bc */
[----:B------:R-:W-:Y:S04]  /*33940*/  STL.64 [R1+0x2c0], R200 ;  /* 0x0002c0c801007387 */ /* 0x000fe80000100a00 */
[----:B------:R-:W-:Y:S01]  /*33950*/  STL.64 [R1+0x2c8], R202 ;  /* 0x0002c8ca01007387 */ /* 0x000fe20000100a00 */
[C---:B------:R-:W-:Y:S03]  /*33960*/  HMMA.1688.F32.TF32 R188, R144.reuse, R90, R216 ;  /* 0x0000005a90bc723c */ /* 0x040fe600000810d8 */
[----:B------:R-:W-:Y:S04]  /*33970*/  STL.64 [R1+0x2b0], R184 ;  /* 0x0002b0b801007387 */ /* 0x000fe80000100a00 */
[----:B------:R1:W-:Y:S02]  /*33980*/  STL.64 [R1+0x2b8], R186 ;  /* 0x0002b8ba01007387 */ /* 0x0003e40000100a00 */
[C---:B-1----:R-:W-:Y:S02]  /*33990*/  HMMA.1688.F32.TF32 R184, R144.reuse, R86, R196 ;  /* 0x0000005690b8723c */ /* 0x042fe400000810c4 */
[----:B------:R-:W-:Y:S04]  /*339a0*/  STL.64 [R1+0x2a0], R192 ;  /* 0x0002a0c001007387 */ /* 0x000fe80000100a00 */
[----:B------:R1:W-:Y:S04]  /*339b0*/  STL.64 [R1+0x2a8], R194 ;  /* 0x0002a8c201007387 */ /* 0x0003e80000100a00 */
[----:B------:R-:W-:Y:S04]  /*339c0*/  STL.64 [R1+0x290], R188 ;  /* 0x000290bc01007387 */ /* 0x000fe80000100a00 */
[----:B------:R1:W-:Y:S02]  /*339d0*/  STL.64 [R1+0x298], R190 ;  /* 0x000298be01007387 */ /* 0x0003e40000100a00 */
[C---:B-1----:R-:W-:Y:S08]  /*339e0*/  HMMA.1688.F32.TF32 R192, R144.reuse, R74, R208 ;  /* 0x0000004a90c0723c */ /* 0x042ff000000810d0 */
[C---:B------:R-:W-:Y:S01]  /*339f0*/  HMMA.1688.F32.TF32 R180, R144.reuse, R30, R180 ;  /* 0x0000001e90b4723c */ /* 0x040fe200000810b4 */
[----:B------:R-:W-:Y:S04]  /*33a00*/  STL.64 [R1+0x280], R184 ;  /* 0x000280b801007387 */ /* 0x000fe80000100a00 */
[----:B------:R1:W-:Y:S03]  /*33a10*/  STL.64 [R1+0x288], R186 ;  /* 0x000288ba01007387 */ /* 0x0003e60000100a00 */
[C---:B------:R-:W-:Y:S08]  /*33a20*/  HMMA.1688.F32.TF32 R188, R144.reuse, R70, R204 ;  /* 0x0000004690bc723c */ /* 0x040ff000000810cc */
[C---:B------:R-:W-:Y:S01]  /*33a30*/  HMMA.1688.F32.TF32 R116, R144.reuse, R26, R116 ;  /* 0x0000001a9074723c */ /* 0x040fe20000081074 */
[----:B------:R-:W-:Y:S01]  /*33a40*/  IMAD.MOV.U32 R250, RZ, RZ, R105 ;  /* 0x000000fffffa7224 */ /* 0x000fe200078e0069 */
[----:B------:R-:W-:Y:S01]  /*33a50*/  MOV R251, R104 ;  /* 0x0000006800fb7202 */ /* 0x000fe20000000f00 */
[----:B------:R-:W-:Y:S04]  /*33a60*/  LDS R196, [R9+UR13+0x21000] ;  /* 0x0210000d09c47984 */ /* 0x000fe80008000800 */
[----:B------:R-:W-:Y:S01]  /*33a70*/  LDS R198, [R9+UR13+0x21400] ;  /* 0x0214000d09c67984 */ /* 0x000fe20008000800 */
[----:B-1----:R-:W-:Y:S08]  /*33a80*/  HMMA.1688.F32.TF32 R184, R144, R66, R220 ;  /* 0x0000004290b8723c */ /* 0x002ff000000810dc */
[C---:B------:R-:W-:Y:S01]  /*33a90*/  HMMA.1688.F32.TF32 R136, R128.reuse, R110, R136 ;  /* 0x0000006e8088723c */ /* 0x040fe20000081088 */
[----:B------:R-:W-:Y:S04]  /*33aa0*/  STL.64 [R1+0x270], R192 ;  /* 0x000270c001007387 */ /* 0x000fe80000100a00 */
[----:B------:R-:W-:Y:S04]  /*33ab0*/  STL.64 [R1+0x278], R194 ;  /* 0x000278c201007387 */ /* 0x000fe80000100a00 */
[----:B------:R-:W-:Y:S04]  /*33ac0*/  STL.64 [R1+0x260], R188 ;  /* 0x000260bc01007387 */ /* 0x000fe80000100a00 */
[----:B------:R-:W-:Y:S04]  /*33ad0*/  STL.64 [R1+0x268], R190 ;  /* 0x000268be01007387 */ /* 0x000fe80000100a00 */
[----:B------:R-:W-:Y:S04]  /*33ae0*/  STL.64 [R1+0x250], R184 ;  /* 0x000250b801007387 */ /* 0x000fe80000100a00 */
[----:B------:R1:W-:Y:S04]  /*33af0*/  STL.64 [R1+0x258], R186 ;  /* 0x000258ba01007387 */ /* 0x0003e80000100a00 */
[----:B------:R-:W-:Y:S04]  /*33b00*/  STL.64 [R1+0x1b0], R180 ;  /* 0x0001b0b401007387 */ /* 0x000fe80000100a00 */
[----:B------:R1:W-:Y:S04]  /*33b10*/  STL.64 [R1+0x1b8], R182 ;  /* 0x0001b8b601007387 */ /* 0x0003e80000100a00 */
[----:B------:R-:W-:Y:S04]  /*33b20*/  STL.64 [R1+0x190], R116 ;  /* 0x0001907401007387 */ /* 0x000fe80000100a00 */
[----:B------:R2:W-:Y:S01]  /*33b30*/  STL.64 [R1+0x198], R118 ;  /* 0x0001987601007387 */ /* 0x0005e20000100a00 */
[C---:B-1----:R-:W-:Y:S01]  /*33b40*/  HMMA.1688.F32.TF32 R184, R128.reuse, R98, R20 ;  /* 0x0000006280b8723c */ /* 0x042fe20000081014 */
[----:B------:R-:W-:Y:S01]  /*33b50*/  IMAD.MOV.U32 R20, RZ, RZ, R5 ;  /* 0x000000ffff147224 */ /* 0x000fe200078e0005 */
[----:B------:R-:W-:Y:S01]  /*33b60*/  MOV R22, R3 ;  /* 0x0000000300167202 */ /* 0x000fe20000000f00 */
[----:B------:R-:W-:Y:S01]  /*33b70*/  IMAD.MOV.U32 R21, RZ, RZ, R2 ;  /* 0x000000ffff157224 */ /* 0x000fe200078e0002 */
[----:B------:R-:W-:Y:S04]  /*33b80*/  LDS R197, [R252+UR13+0x21000] ;  /* 0x0210000dfcc57984 */ /* 0x000fe80008000800 */
[----:B------:R-:W-:Y:S01]  /*33b90*/  HMMA.1688.F32.TF32 R180, R128, R102, R36 ;  /* 0x0000006680b4723c */ /* 0x000fe20000081024 */
[----:B------:R-:W-:Y:S01]  /*33ba0*/  IMAD.MOV.U32 R23, RZ, RZ, R4 ;  /* 0x000000ffff177224 */ /* 0x000fe200078e0004 */
[----:B------:R-:W-:Y:S01]  /*33bb0*/  LDS R199, [R252+UR13+0x21400] ;  /* 0x0214000dfcc77984 */ /* 0x000fe20008000800 */
[----:B--2---:R-:W-:-:S02]  /*33bc0*/  IMAD.MOV.U32 R15, RZ, RZ, R108 ;  /* 0x000000ffff0f7224 */ /* 0x004fc400078e006c */
[----:B---3--:R-:W-:-:S07]  /*33bd0*/  IMAD.MOV.U32 R14, RZ, RZ, R109 ;  /* 0x000000ffff0e7224 */ /* 0x008fce00078e006d */
[C---:B----4-:R-:W-:Y:S08]  /*33be0*/  HMMA.1688.F32.TF32 R108, R124.reuse, R110, R12 ;  /* 0x0000006e7c6c723c */ /* 0x050ff0000008100c */
[----:B------:R-:W-:-:S15]  /*33bf0*/  HMMA.1688.F32.TF32 R12, R124, R6, R228 ;  /* 0x000000067c0c723c */ /* 0x000fde00000810e4 */
[----:B------:R-:W-:-:S04]  /*33c00*/  NOP ;  /* 0x0000000000007918 */ /* 0x000fc80000000000 */
[----:B------:R-:W-:Y:S04]  /*33c10*/  STL.64 [R1+0x10], R12 ;  /* 0x0000100c01007387 */ /* 0x000fe80000100a00 */
[----:B------:R-:W-:Y:S04]  /*33c20*/  STL.64 [R1+0x18], R14 ;  /* 0x0000180e01007387 */ /* 0x000fe80000100a00 */
[----:B------:R-:W2:Y:S04]  /*33c30*/  LDL.LU R36, [R1+0x90] ;  /* 0x0000900001247983 */ /* 0x000ea80000300800 */
[----:B------:R-:W2:Y:S04]  /*33c40*/  LDL.LU R37, [R1+0x94] ;  /* 0x0000940001257983 */ /* 0x000ea80000300800 */
[----:B------:R-:W2:Y:S04]  /*33c50*/  LDL.LU R38, [R1+0x98] ;  /* 0x0000980001267983 */ /* 0x000ea80000300800 */
[----:B------:R-:W2:Y:S04]  /*33c60*/  LDL.LU R39, [R1+0x9c] ;  /* 0x00009c0001277983 */ /* 0x000ea80000300800 */
[----:B------:R-:W3:Y:S04]  /*33c70*/  LDL.LU R5, [R1+0x296c] ;  /* 0x00296c0001057983 */ /* 0x000ee80000300800 */
[----:B------:R-:W4:Y:S04]  /*33c80*/  LDL.LU R2, [R1+0x2968] ;  /* 0x0029680001027983 */ /* 0x000f280000300800 */
[----:B------:R-:W2:Y:S04]  /*33c90*/  LDL.LU R3, [R1+0x2964] ;  /* 0x0029640001037983 */ /* 0x000ea80000300800 */
[----:B------:R-:W3:Y:S01]  /*33ca0*/  LDL.LU R4, [R1+0x2960] ;  /* 0x0029600001047983 */ /* 0x000ee20000300800 */
[C---:B------:R-:W-:Y:S03]  /*33cb0*/  HMMA.1688.F32.TF32 R188, R128.reuse, R94, R48 ;  /* 0x0000005e80bc723c */ /* 0x040fe60000081030 */
[----:B------:R-:W3:Y:S04]  /*33cc0*/  LDL.LU R48, [R1+0xb0] ;  /* 0x0000b00001307983 */ /* 0x000ee80000300800 */
[----:B------:R-:W3:Y:S01]  /*33cd0*/  LDL.LU R49, [R1+0xb4] ;  /* 0x0000b40001317983 */ /* 0x000ee20000300800 */
[----:B------:R-:W-:Y:S03]  /*33ce0*/  HMMA.1688.F32.TF32 R192, R128, R90, R40 ;  /* 0x0000005a80c0723c */ /* 0x000fe60000081028 */
[----:B------:R-:W3:Y:S04]  /*33cf0*/  LDL.LU R50, [R1+0xb8] ;  /* 0x0000b80001327983 */ /* 0x000ee80000300800 */
[----:B------:R-:W3:Y:S01]  /*33d00*/  LDL.LU R51, [R1+0xbc] ;  /* 0x0000bc0001337983 */ /* 0x000ee20000300800 */
[----:B----4-:R-:W-:-:S02]  /*33d10*/  IMAD.MOV.U32 R42, RZ, RZ, R2 ;  /* 0x000000ffff2a7224 */ /* 0x010fc400078e0002 */
[----:B--2---:R-:W-:Y:S02]  /*33d20*/  IMAD.MOV.U32 R40, RZ, RZ, R3 ;  /* 0x000000ffff287224 */ /* 0x004fe400078e0003 */
[----:B------:R-:W2:Y:S01]  /*33d30*/  LDL.LU R3, [R1+0x295c] ;  /* 0x00295c0001037983 */ /* 0x000ea20000300800 */
[----:B---3--:R-:W-:-:S03]  /*33d40*/  MOV R41, R4 ;  /* 0x0000000400297202 */ /* 0x008fc60000000f00 */
[----:B------:R-:W3:Y:S04]  /*33d50*/  LDL.LU R4, [R1+0x2958] ;  /* 0x0029580001047983 */ /* 0x000ee80000300800 */
[----:B------:R-:W4:Y:S01]  /*33d60*/  LDL.LU R2, [R1+0x2954] ;  /* 0x0029540001027983 */ /* 0x000f220000300800 */
[----:B------:R-:W-:Y:S01]  /*33d70*/  IMAD.MOV.U32 R43, RZ, RZ, R5 ;  /* 0x000000ffff2b7224 */ /* 0x000fe200078e0005 */
[C---:B------:R-:W-:Y:S02]  /*33d80*/  HMMA.1688.F32.TF32 R220, R128.reuse, R86, R52 ;  /* 0x0000005680dc723c */ /* 0x040fe40000081034 */
[----:B------:R-:W2:Y:S04]  /*33d90*/  LDL.LU R5, [R1+0x2950] ;  /* 0x0029500001057983 */ /* 0x000ea80000300800 */
[----:B------:R-:W2:Y:S02]  /*33da0*/  LDL.LU R52, [R1+0xd0] ;  /* 0x0000d00001347983 */ /* 0x000ea40000300800 */
[-C--:B------:R-:W-:Y:S02]  /*33db0*/  HMMA.1688.F32.TF32 R132, R128, R106.reuse, R132 ;  /* 0x0000006a8084723c */ /* 0x080fe40000081084 */
[----:B------:R-:W2:Y:S04]  /*33dc0*/  LDL.LU R53, [R1+0xd4] ;  /* 0x0000d40001357983 */ /* 0x000ea80000300800 */
[----:B------:R-:W2:Y:S02]  /*33dd0*/  LDL.LU R54, [R1+0xd8] ;  /* 0x0000d80001367983 */ /* 0x000ea40000300800 */
[----:B------:R-:W-:Y:S02]  /*33de0*/  HMMA.1688.F32.TF32 R104, R124, R106, R248 ;  /* 0x0000006a7c68723c */ /* 0x000fe400000810f8 */
[----:B------:R-:W3:Y:S06]  /*33df0*/  LDL.LU R55, [R1+0xdc] ;  /* 0x0000dc0001377983 */ /* 0x000eec0000300800 */
[----:B------:R-:W-:Y:S01]  /*33e00*/  HMMA.1688.F32.TF32 R216, R128, R74, R32 ;  /* 0x0000004a80d8723c */ /* 0x000fe20000081020 */
[----:B----4-:R-:W-:-:S02]  /*33e10*/  MOV R248, R2 ;  /* 0x0000000200f87202 */ /* 0x010fc40000000f00 */
[----:B------:R-:W4:Y:S04]  /*33e20*/  LDL.LU R2, [R1+0x294c] ;  /* 0x00294c0001027983 */ /* 0x000f280000300800 */
[----:B------:R-:W4:Y:S04]  /*33e30*/  LDL.LU R249, [R1+0xf4] ;  /* 0x0000f40001f97983 */ /* 0x000f280000300800 */
[----:B------:R-:W4:Y:S04]  /*33e40*/  LDL.LU R250, [R1+0xf8] ;  /* 0x0000f80001fa7983 */ /* 0x000f280000300800 */
[----:B------:R-:W4:Y:S04]  /*33e50*/  LDL.LU R251, [R1+0xfc] ;  /* 0x0000fc0001fb7983 */ /* 0x000f280000300800 */
[----:B------:R-:W4:Y:S01]  /*33e60*/  LDL.LU R32, [R1+0xe0] ;  /* 0x0000e00001207983 */ /* 0x000f220000300800 */
[----:B--2---:R-:W-:Y:S01]  /*33e70*/  MOV R35, R3 ;  /* 0x0000000300237202 */ /* 0x004fe20000000f00 */
[----:B------:R-:W-:Y:S01]  /*33e80*/  HMMA.1688.F32.TF32 R116, R128, R10, R232 ;  /* 0x0000000a8074723c */ /* 0x000fe200000810e8 */
[----:B---3--:R-:W-:-:S02]  /*33e90*/  IMAD.MOV.U32 R34, RZ, RZ, R4 ;  /* 0x000000ffff227224 */ /* 0x008fc400078e0004 */
[----:B------:R-:W-:Y:S05]  /*33ea0*/  LDS R4, [R9+UR13+0x21080] ;  /* 0x0210800d09047984 */ /* 0x000fea0008000800 */
[----:B------:R-:W-:Y:S01]  /*33eb0*/  HMMA.1688.F32.TF32 R76, R144, R10, R76 ;  /* 0x0000000a904c723c */ /* 0x000fe2000008104c */
[----:B------:R-:W-:Y:S01]  /*33ec0*/  MOV R144, R247 ;  /* 0x000000f700907202 */ /* 0x000fe20000000f00 */
[----:B------:R-:W-:Y:S01]  /*33ed0*/  IMAD.MOV.U32 R146, RZ, RZ, R245 ;  /* 0x000000ffff927224 */ /* 0x000fe200078e00f5 */
[----:B------:R-:W-:Y:S04]  /*33ee0*/  LDS R247, [R8+UR13+0x21480] ;  /* 0x0214800d08f77984 */ /* 0x000fe80008000800 */
[----:B------:R-:W-:Y:S01]  /*33ef0*/  LDS R245, [R8+UR13+0x21080] ;  /* 0x0210800d08f57984 */ /* 0x000fe20008000800 */
[C---:B------:R-:W-:Y:S08]  /*33f00*/  HMMA.1688.F32.TF32 R232, R128.reuse, R62, R16 ;  /* 0x0000003e80e8723c */ /* 0x040ff00000081010 */
[C---:B------:R-:W-:Y:S01]  /*33f10*/  HMMA.1688.F32.TF32 R240, R128.reuse, R6, R240 ;  /* 0x0000000680f0723c */ /* 0x040fe200000810f0 */
[----:B------:R-:W-:Y:S07]  /*33f20*/  LDS R6, [R9+UR13+0x21480] ;  /* 0x0214800d09067984 */ /* 0x000fee0008000800 */
[----:B------:R-:W-:Y:S01]  /*33f30*/  HMMA.1688.F32.TF32 R212, R128, R70, R164 ;  /* 0x0000004680d4723c */ /* 0x000fe200000810a4 */
[----:B------:R-:W-:Y:S04]  /*33f40*/  LDS R165, [R8+UR13+0x21000] ;  /* 0x0210000d08a57984 */ /* 0x000fe80008000800 */
[----:B------:R-:W-:Y:S03]  /*33f50*/  LDS R167, [R8+UR13+0x21400] ;  /* 0x0214000d08a77984 */ /* 0x000fe60008000800 */
[----:B------:R-:W-:Y:S01]  /*33f60*/  HMMA.1688.F32.TF32 R224, R124, R10, R224 ;  /* 0x0000000a7ce0723c */ /* 0x000fe200000810e0 */
[----:B------:R-:W-:-:S07]  /*33f70*/  IMAD.MOV.U32 R33, RZ, RZ, R5 ;  /* 0x000000ffff217224 */ /* 0x000fce00078e0005 */
[C---:B------:R-:W-:Y:S08]  /*33f80*/  HMMA.1688.F32.TF32 R52, R124.reuse, R102, R52 ;  /* 0x000000667c34723c */ /* 0x040ff00000081034 */
[C---:B------:R-:W-:Y:S08]  /*33f90*/  HMMA.1688.F32.TF32 R40, R124.reuse, R98, R40 ;  /* 0x000000627c28723c */ /* 0x040ff00000081028 */
[----:B------:R-:W-:Y:S01]  /*33fa0*/  HMMA.1688.F32.TF32 R20, R124, R90, R20 ;  /* 0x0000005a7c14723c */ /* 0x000fe20000081014 */
[----:B----4-:R-:W-:-:S07]  /*33fb0*/  LOP3.LUT R3, R2, 0x40, RZ, 0x3c, !PT ;  /* 0x0000004002037812 */ /* 0x010fce00078e3cff */
[C---:B------:R-:W-:Y:S01]  /*33fc0*/  HMMA.1688.F32.TF32 R248, R124.reuse, R58, R248 ;  /* 0x0000003a7cf8723c */ /* 0x040fe200000810f8 */
[----:B------:R-:W1:Y:S04]  /*33fd0*/  LDSM.16.M88.4 R16, [R3+UR16] ;  /* 0x000000100310783b */ /* 0x000e680008000200 */
[----:B------:R-:W2:Y:S03]  /*33fe0*/  LDSM.16.M88.4 R8, [R3+UR16+0x2000] ;  /* 0x002000100308783b */ /* 0x000ea60008000200 */
[----:B------:R-:W-:Y:S01]  /*33ff0*/  HMMA.1688.F32.TF32 R32, R124, R62, R32 ;  /* 0x0000003e7c20723c */ /* 0x000fe20000081020 */
[----:B------:R-:W-:Y:S04]  /*34000*/  STL [R1+0x27bc], R2 ;  /* 0x0027bc0201007387 */ /* 0x000fe80000100800 */
[----:B------:R-:W-:Y:S04]  /*34010*/  STL [R1+0x28c8], R0 ;  /* 0x0028c80001007387 */ /* 0x000fe80000100800 */
[----:B------:R-:W-:Y:S01]  /*34020*/  STL [R1+0x28cc], R252 ;  /* 0x0028ccfc01007387 */ /* 0x000fe20000100800 */
[----:B------:R-:W-:Y:S01]  /*34030*/  IMAD.MOV.U32 R145, RZ, RZ, R246 ;  /* 0x000000ffff917224 */ /* 0x000fe200078e00f6 */
[----:B------:R-:W-:-:S02]  /*34040*/  MOV R147, R244 ;  /* 0x000000f400937202 */ /* 0x000fc40000000f00 */
[----:B------:R-:W-:Y:S04]  /*34050*/  LDS R164, [R0+UR13+0x21000] ;  /* 0x0210000d00a47984 */ /* 0x000fe80008000800 */
[----:B------:R-:W-:Y:S04]  /*34060*/  LDS R166, [R0+UR13+0x21400] ;  /* 0x0214000d00a67984 */ /* 0x000fe80008000800 */
[----:B------:R-:W-:Y:S04]  /*34070*/  LDS R244, [R0+UR13+0x21080] ;  /* 0x0210800d00f47984 */ /* 0x000fe80008000800 */
[----:B------:R-:W3:Y:S04]  /*34080*/  LDS R246, [R0+UR13+0x21480] ;  /* 0x0214800d00f67984 */ /* 0x000ee80008000800 */
[----:B------:R-:W-:Y:S04]  /*34090*/  LDSM.16.M88.4 R12, [R3+UR16+0x1000] ;  /* 0x00100010030c783b */ /* 0x000fe80008000200 */
[----:B-1----:R-:W-:Y:S04]  /*340a0*/  STL [R1+0x28d4], R18 ;  /* 0x0028d41201007387 */ /* 0x002fe80000100800 */
[----:B------:R-:W-:Y:S04]  /*340b0*/  STL [R1+0x28d0], R19 ;  /* 0x0028d01301007387 */ /* 0x000fe80000100800 */
[----:B--2---:R-:W-:Y:S04]  /*340c0*/  STL [R1+0x28dc], R10 ;  /* 0x0028dc0a01007387 */ /* 0x004fe80000100800 */
[----:B------:R-:W-:Y:S04]  /*340d0*/  STL [R1+0x28d8], R11 ;  /* 0x0028d80b01007387 */ /* 0x000fe80000100800 */
[----:B------:R-:W-:Y:S04]  /*340e0*/  STL.64 [R1+0x28c0], R250 ;  /* 0x0028c0fa01007387 */ /* 0x000fe80000100a00 */
[----:B------:R-:W-:Y:S04]  /*340f0*/  STL.64 [R1+0x28b8], R248 ;  /* 0x0028b8f801007387 */ /* 0x000fe80000100a00 */
[----:B------:R-:W-:Y:S04]  /*34100*/  STL.64 [R1+0x150], R32 ;  /* 0x0001502001007387 */ /* 0x000fe80000100a00 */
[----:B------:R1:W-:Y:S04]  /*34110*/  STL.64 [R1+0x158], R34 ;  /* 0x0001582201007387 */ /* 0x0003e80000100a00 */
[----:B------:R-:W-:Y:S04]  /*34120*/  LDS R5, [R252+UR13+0x21080] ;  /* 0x0210800dfc057984 */ /* 0x000fe80008000800 */
[----:B------:R-:W2:Y:S01]  /*34130*/  LDS R7, [R252+UR13+0x21480] ;  /* 0x0214800dfc077984 */ /* 0x000ea20008000800 */
[C---:B-1----:R-:W-:Y:S03]  /*34140*/  HMMA.1688.F32.TF32 R32, R124.reuse, R94, R48 ;  /* 0x0000005e7c20723c */ /* 0x042fe60000081030 */
[----:B------:R-:W-:Y:S04]  /*34150*/  STL.64 [R1+0x140], R52 ;  /* 0x0001403401007387 */ /* 0x000fe80000100a00 */
[----:B------:R-:W-:Y:S04]  /*34160*/  STL.64 [R1+0x148], R54 ;  /* 0x0001483601007387 */ /* 0x000fe80000100a00 */
[----:B------:R-:W-:Y:S04]  /*34170*/  STL.64 [R1+0x130], R40 ;  /* 0x0001302801007387 */ /* 0x000fe80000100a00 */
[----:B------:R-:W-:Y:S04]  /*34180*/  STL.64 [R1+0x138], R42 ;  /* 0x0001382a01007387 */ /* 0x000fe80000100a00 */
[----:B------:R-:W-:Y:S04]  /*34190*/  STL.64 [R1+0x120], R32 ;  /* 0x0001202001007387 */ /* 0x000fe80000100a00 */
[----:B------:R1:W-:Y:S01]  /*341a0*/  STL.64 [R1+0x128], R34 ;  /* 0x0001282201007387 */ /* 0x0003e20000100a00 */
[----:B------:R-:W-:Y:S01]  /*341b0*/  MOV R18, R23 ;  /* 0x0000001700127202 */ /* 0x000fe20000000f00 */
[----:B-1----:R-:W-:Y:S01]  /*341c0*/  HMMA.1688.F32.TF32 R32, R124, R86, R36 ;  /* 0x000000567c20723c */ /* 0x002fe20000081024 */
[----:B------:R-:W-:-:S02]  /*341d0*/  IMAD.MOV.U32 R11, RZ, RZ, R22 ;  /* 0x000000ffff0b7224 */ /* 0x000fc400078e0016 */
[----:B------:R-:W-:Y:S01]  /*341e0*/  IMAD.MOV.U32 R10, RZ, RZ, R21 ;  /* 0x000000ffff0a7224 */ /* 0x000fe200078e0015 */
[----:B------:R1:W-:Y:S04]  /*341f0*/  STL [R1+0x110], R20 ;  /* 0x0001101401007387 */ /* 0x0003e80000100800 */
[----:B------:R4:W-:Y:S04]  /*34200*/  STL [R1+0x28e8], R18 ;  /* 0x0028e81201007387 */ /* 0x0009e80000100800 */
[----:B------:R1:W-:Y:S04]  /*34210*/  STL [R1+0x28e4], R11 ;  /* 0x0028e40b01007387 */ /* 0x0003e80000100800 */
[----:B------:R1:W-:Y:S04]  /*34220*/  STL [R1+0x28e0], R10 ;  /* 0x0028e00a01007387 */ /* 0x0003e80000100800 */
[----:B------:R-:W-:Y:S04]  /*34230*/  STL.64 [R1+0x100], R32 ;  /* 0x0001002001007387 */ /* 0x000fe80000100a00 */
[----:B------:R-:W-:Y:S04]  /*34240*/  STL.64 [R1+0x108], R34 ;  /* 0x0001082201007387 */ /* 0x000fe80000100a00 */
[----:B------:R-:W2:Y:S04]  /*34250*/  LDL.LU R48, [R1+0x30] ;  /* 0x0000300001307983 */ /* 0x000ea80000300800 */
[----:B------:R-:W2:Y:S04]  /*34260*/  LDL.LU R49, [R1+0x34] ;  /* 0x0000340001317983 */ /* 0x000ea80000300800 */
[----:B------:R-:W2:Y:S04]  /*34270*/  LDL.LU R50, [R1+0x38] ;  /* 0x0000380001327983 */ /* 0x000ea80000300800 */
[----:B------:R-:W2:Y:S01]  /*34280*/  LDL.LU R51, [R1+0x3c] ;  /* 0x00003c0001337983 */ /* 0x000ea20000300800 */
[----:B-1----:R-:W-:-:S15]  /*34290*/  HMMA.1688.F32.TF32 R20, R124, R74, R144 ;  /* 0x0000004a7c14723c */ /* 0x002fde0000081090 */
[----:B------:R-:W-:-:S04]  /*342a0*/  NOP ;  /* 0x0000000000007918 */ /* 0x000fc80000000000 */
[----:B------:R-:W-:Y:S01]  /*342b0*/  IMAD.MOV.U32 R251, RZ, RZ, R20 ;  /* 0x000000fffffb7224 */ /* 0x000fe200078e0014 */
[----:B------:R-:W-:Y:S01]  /*342c0*/  MOV R249, R22 ;  /* 0x0000001600f97202 */ /* 0x000fe20000000f00 */
[----:B------:R-:W-:Y:S02]  /*342d0*/  IMAD.MOV.U32 R250, RZ, RZ, R21 ;  /* 0x000000fffffa7224 */ /* 0x000fe400078e0015 */
[----:B------:R-:W-:Y:S02]  /*342e0*/  IMAD.MOV.U32 R248, RZ, RZ, R23 ;  /* 0x000000fffff87224 */ /* 0x000fe400078e0017 */
[----:B------:R-:W-:-:S15]  /*342f0*/  HMMA.1688.F32.TF32 R20, R124, R70, R156 ;  /* 0x000000467c14723c */ /* 0x000fde000008109c */
[----:B------:R-:W-:-:S04]  /*34300*/  NOP ;  /* 0x0000000000007918 */ /* 0x000fc80000000000 */
[----:B----4-:R-:W-:Y:S01]  /*34310*/  IMAD.MOV.U32 R18, RZ, RZ, R21 ;  /* 0x000000ffff127224 */ /* 0x010fe200078e0015 */
[----:B------:R-:W-:Y:S01]  /*34320*/  MOV R11, R22 ;  /* 0x00000016000b7202 */ /* 0x000fe20000000f00 */
[----:B------:R1:W-:Y:S01]  /*34330*/  STL [R1+0x80], R20 ;  /* 0x0000801401007387 */ /* 0x0003e20000100800 */
[----:B------:R-:W-:Y:S02]  /*34340*/  IMAD.MOV.U32 R10, RZ, RZ, R23 ;  /* 0x000000ffff0a7224 */ /* 0x000fe400078e0017 */
[----:B-1----:R-:W-:Y:S01]  /*34350*/  HMMA.1688.F32.TF32 R20, R124, R66, R152 ;  /* 0x000000427c14723c */ /* 0x002fe20000081098 */
[----:B------:R-:W-:Y:S01]  /*34360*/  IMAD.MOV.U32 R146, RZ, RZ, R25 ;  /* 0x000000ffff927224 */ /* 0x000fe200078e0019 */
[----:B------:R-:W-:Y:S01]  /*34370*/  MOV R147, R24 ;  /* 0x0000001800937202 */ /* 0x000fe20000000f00 */
[----:B------:R-:W-:Y:S01]  /*34380*/  IMAD.MOV.U32 R145, RZ, RZ, R28 ;  /* 0x000000ffff917224 */ /* 0x000fe200078e001c */
[----:B------:R-:W-:-:S04]  /*34390*/  MOV R144, R29 ;  /* 0x0000001d00907202 */ /* 0x000fc80000000f00 */
[----:B------:R-:W-:Y:S11]  /*343a0*/  HMMA.1688.F32.TF32 R200, R128, R26, R176 ;  /* 0x0000001a80c8723c */ /* 0x000ff600000810b0 */
[----:B------:R-:W-:Y:S01]  /*343b0*/  IMAD.MOV.U32 R19, RZ, RZ, R20 ;  /* 0x000000ffff137224 */ /* 0x000fe200078e0014 */
[----:B------:R-:W-:Y:S01]  /*343c0*/  MOV R252, R21 ;  /* 0x0000001500fc7202 */ /* 0x000fe20000000f00 */
[----:B------:R-:W-:-:S02]  /*343d0*/  IMAD.MOV.U32 R0, RZ, RZ, R22 ;  /* 0x000000ffff007224 */ /* 0x000fc400078e0016 */
[----:B------:R-:W-:Y:S02]  /*343e0*/  IMAD.MOV.U32 R2, RZ, RZ, R23 ;  /* 0x000000ffff027224 */ /* 0x000fe400078e0017 */
[C---:B------:R-:W-:Y:S08]  /*343f0*/  HMMA.1688.F32.TF32 R20, R124.reuse, R30, R148 ;  /* 0x0000001e7c14723c */ /* 0x040ff00000081094 */
[----:B------:R-:W-:Y:S08]  /*34400*/  HMMA.1688.F32.TF32 R24, R124, R26, R112 ;  /* 0x0000001a7c18723c */ /* 0x000ff00000081070 */
[----:B------:R-:W-:Y:S08]  /*34410*/  HMMA.1688.F32.TF32 R204, R128, R30, R172 ;  /* 0x0000001e80cc723c */ /* 0x000ff000000810ac */
[-C--:B---3--:R-:W-:Y:S01]  /*34420*/  HMMA.1688.F32.TF32 R32, R244, R16.reuse, R120 ;  /* 0x00000010f420723c */ /* 0x088fe20000081078 */
[----:B------:R-:W-:Y:S07]  /*34430*/  STL.64 [R1+0x2838], R22 ;  /* 0x0028381601007387 */ /* 0x000fee0000100a00 */
[----:B------:R-:W-:Y:S01]  /*34440*/  HMMA.1688.F32.TF32 R36, R196, R16, R136 ;  /* 0x00000010c424723c */ /* 0x000fe20000081088 */
[----:B------:R-:W-:Y:S01]  /*34450*/  MOV R176, R73 ;  /* 0x0000004900b07202 */ /* 0x000fe20000000f00 */
[----:B------:R-:W-:-:S06]  /*34460*/  IMAD.MOV.U32 R177, RZ, RZ, R85 ;  /* 0x000000ffffb17224 */ /* 0x000fcc00078e0055 */
[----:B------:R-:W-:Y:S01]  /*34470*/  HMMA.1688.F32.TF32 R208, R128, R66, R168 ;  /* 0x0000004280d0723c */ /* 0x000fe200000810a8 */
[----:B------:R-:W-:Y:S01]  /*34480*/  IMAD.MOV.U32 R178, RZ, RZ, R84 ;  /* 0x000000ffffb27224 */ /* 0x000fe200078e0054 */
[----:B------:R-:W-:Y:S01]  /*34490*/  MOV R179, R72 ;  /* 0x0000004800b37202 */ /* 0x000fe20000000f00 */
[----:B------:R-:W-:Y:S01]  /*344a0*/  IMAD.MOV.U32 R228, RZ, RZ, R96 ;  /* 0x000000ffffe47224 */ /* 0x000fe200078e0060 */
[----:B------:R-:W-:Y:S01]  /*344b0*/  MOV R230, R100 ;  /* 0x0000006400e67202 */ /* 0x000fe20000000f00 */
[----:B------:R-:W-:Y:S01]  /*344c0*/  IMAD.MOV.U32 R229, RZ, RZ, R97 ;  /* 0x000000ffffe57224 */ /* 0x000fe200078e0061 */
[----:B------:R-:W-:Y:S02]  /*344d0*/  LDSM.16.M88.4 R112, [R3+UR16+0xf000] ;  /* 0x00f000100370783b */ /* 0x000fe40008000200 */
[-C--:B------:R-:W-:Y:S02]  /*344e0*/  HMMA.1688.F32.TF32 R28, R164, R16.reuse, R44 ;  /* 0x00000010a41c723c */ /* 0x080fe4000008102c */
[----:B------:R2:W-:Y:S04]  /*344f0*/  STL.64 [R1+0x2830], R20 ;  /* 0x0028301401007387 */ /* 0x0005e80000100a00 */
[----:B------:R-:W-:Y:S02]  /*34500*/  STL.64 [R1+0x2848], R26 ;  /* 0x0028481a01007387 */ /* 0x000fe40000100a00 */
[----:B--2---:R-:W-:Y:S02]  /*34510*/  HMMA.1688.F32.TF32 R20, R4, R16, R108 ;  /* 0x000000100414723c */ /* 0x004fe4000008106c */
[----:B------:R-:W-:Y:S09]  /*34520*/  STL.64 [R1+0x2840], R24 ;  /* 0x0028401801007387 */ /* 0x000ff20000100a00 */
[----:B------:R-:W-:Y:S04]  /*34530*/  STL.64 [R1+0x2858], R30 ;  /* 0x0028581e01007387 */ /* 0x000fe80000100a00 */
[----:B------:R-:W-:Y:S01]  /*34540*/  STL.64 [R1+0x2850], R28 ;  /* 0x0028501c01007387 */ /* 0x000fe20000100a00 */
[-C--:B------:R-:W-:Y:S03]  /*34550*/  HMMA.1688.F32.TF32 R44, R196, R12.reuse, R132 ;  /* 0x0000000cc42c723c */ /* 0x080fe60000081084 */
[----:B------:R-:W-:Y:S04]  /*34560*/  STL.64 [R1+0x2868], R34 ;  /* 0x0028682201007387 */ /* 0x000fe80000100a00 */
[----:B------:R-:W-:Y:S04]  /*34570*/  STL.64 [R1+0x2860], R32 ;  /* 0x0028602001007387 */ /* 0x000fe80000100a00 */
[----:B------:R-:W-:Y:S04]  /*34580*/  STL [R1+0x27cc], R36 ;  /* 0x0027cc2401007387 */ /* 0x000fe80000100800 */
[----:B------:R-:W-:Y:S04]  /*34590*/  STL [R1+0x27c8], R37 ;  /* 0x0027c82501007387 */ /* 0x000fe80000100800 */
[----:B------:R-:W-:Y:S04]  /*345a0*/  STL [R1+0x27c4], R38 ;  /* 0x0027c42601007387 */ /* 0x000fe80000100800 */
[----:B------:R-:W-:Y:S01]  /*345b0*/  STL [R1+0x27c0], R39 ;  /* 0x0027c02701007387 */ /* 0x000fe20000100800 */
[----:B------:R-:W-:Y:S01]  /*345c0*/  IMAD.MOV.U32 R168, RZ, RZ, R56 ;  /* 0x000000ffffa87224 */ /* 0x000fe200078e0038 */
[----:B------:R-:W-:Y:S01]  /*345d0*/  MOV R170, R60 ;  /* 0x0000003c00aa7202 */ /* 0x000fe20000000f00 */
[----:B------:R-:W-:Y:S01]  /*345e0*/  IMAD.MOV.U32 R169, RZ, RZ, R57 ;  /* 0x000000ffffa97224 */ /* 0x000fe200078e0039 */
[----:B------:R-:W-:Y:S01]  /*345f0*/  HMMA.1688.F32.TF32 R40, R164, R12, R48 ;  /* 0x0000000ca428723c */ /* 0x000fe20000081030 */
[----:B------:R-:W-:-:S02]  /*34600*/  IMAD.MOV.U32 R171, RZ, RZ, R61 ;  /* 0x000000ffffab7224 */ /* 0x000fc400078e003d */
[----:B------:R-:W-:-:S05]  /*34610*/  IMAD.MOV.U32 R231, RZ, RZ, R101 ;  /* 0x000000ffffe77224 */ /* 0x000fca00078e0065 */
[----:B------:R-:W-:Y:S01]  /*34620*/  HMMA.1688.F32.TF32 R52, R164, R8, R144 ;  /* 0x00000008a434723c */ /* 0x000fe20000081090 */
[----:B------:R-:W-:Y:S01]  /*34630*/  IMAD.MOV.U32 R175, RZ, RZ, R140 ;  /* 0x000000ffffaf7224 */ /* 0x000fe200078e008c */
[----:B------:R-:W-:Y:S01]  /*34640*/  MOV R173, R142 ;  /* 0x0000008e00ad7202 */ /* 0x000fe20000000f00 */
[----:B------:R-:W-:Y:S01]  /*34650*/  IMAD.MOV.U32 R174, RZ, RZ, R141 ;  /* 0x000000ffffae7224 */ /* 0x000fe200078e008d */
[----:B------:R-:W-:Y:S04]  /*34660*/  LDSM.16.M88.4 R108, [R3+UR16+0xe000] ;  /* 0x00e00010036c783b */ /* 0x000fe80008000200 */
[----:B------:R-:W-:Y:S03]  /*34670*/  HMMA.1688.F32.TF32 R48, R244, R12, R80 ;  /* 0x0000000cf430723c */ /* 0x000fe60000081050 */
[----:B------:R-:W-:Y:S04]  /*34680*/  STL.64 [R1+0x2878], R42 ;  /* 0x0028782a01007387 */ /* 0x000fe80000100a00 */
[----:B------:R-:W-:Y:S04]  /*34690*/  STL.64 [R1+0x320], R20 ;  /* 0x0003201401007387 */ /* 0x000fe80000100a00 */
[----:B------:R1:W-:Y:S01]  /*346a0*/  STL.64 [R1+0x328], R22 ;  /* 0x0003281601007387 */ /* 0x0003e20000100a00 */
[----:B------:R-:W-:Y:S01]  /*346b0*/  IMAD.MOV.U32 R144, RZ, RZ, R88 ;  /* 0x000000ffff907224 */ /* 0x000fe200078e0058 */
[----:B------:R-:W-:Y:S01]  /*346c0*/  MOV R145, R89 ;  /* 0x0000005900917202 */ /* 0x000fe20000000f00 */
[----:B------:R-:W-:Y:S01]  /*346d0*/  IMAD.MOV.U32 R146, RZ, RZ, R92 ;  /* 0x000000ffff927224 */ /* 0x000fe200078e005c */
[----:B------:R-:W-:Y:S01]  /*346e0*/  MOV R140, R64 ;  /* 0x00000040008c7202 */ /* 0x000fe20000000f00 */
[----:B------:R-:W-:Y:S01]  /*346f0*/  IMAD.MOV.U32 R147, RZ, RZ, R93 ;  /* 0x000000ffff937224 */ /* 0x000fe200078e005d */
[----:B------:R-:W-:Y:S01]  /*34700*/  HMMA.1688.F32.TF32 R236, R128, R58, R236 ;  /* 0x0000003a80ec723c */ /* 0x000fe200000810ec */
[----:B------:R-:W-:Y:S01]  /*34710*/  IMAD.MOV.U32 R141, RZ, RZ, R65 ;  /* 0x000000ffff8d7224 */ /* 0x000fe200078e0041 */
[----:B------:R-:W2:Y:S06]  /*34720*/  LDSM.16.M88.4 R80, [R3+UR16+0x7000] ;  /* 0x007000100350783b */ /* 0x000eac0008000200 */
[----:B-1----:R-:W-:Y:S01]  /*34730*/  HMMA.1688.F32.TF32 R20, R4, R12, R104 ;  /* 0x0000000c0414723c */ /* 0x002fe20000081068 */
[----:B------:R-:W-:Y:S04]  /*34740*/  STL.64 [R1+0x2870], R40 ;  /* 0x0028702801007387 */ /* 0x000fe80000100a00 */
[----:B------:R-:W-:Y:S04]  /*34750*/  STL [R1+0x27dc], R44 ;  /* 0x0027dc2c01007387 */ /* 0x000fe80000100800 */
[----:B------:R-:W-:Y:S04]  /*34760*/  STL [R1+0x27d8], R45 ;  /* 0x0027d82d01007387 */ /* 0x000fe80000100800 */
[----:B------:R-:W-:Y:S04]  /*34770*/  STL [R1+0x27d4], R46 ;  /* 0x0027d42e01007387 */ /* 0x000fe80000100800 */
[----:B------:R-:W-:Y:S04]  /*34780*/  STL [R1+0x27d0], R47 ;  /* 0x0027d02f01007387 */ /* 0x000fe80000100800 */
[----:B------:R-:W-:Y:S04]  /*34790*/  STL.64 [R1+0x2888], R50 ;  /* 0x0028883201007387 */ /* 0x000fe80000100a00 */
[----:B------:R-:W-:Y:S04]  /*347a0*/  STL.64 [R1+0x2880], R48 ;  /* 0x0028803001007387 */ /* 0x000fe80000100a00 */
[----:B------:R-:W-:Y:S04]  /*347b0*/  STL.64 [R1+0x28b0], R14 ;  /* 0x0028b00e01007387 */ /* 0x000fe80000100a00 */
[----:B------:R-:W-:Y:S04]  /*347c0*/  STL.64 [R1+0x310], R20 ;  /* 0x0003101401007387 */ /* 0x000fe80000100a00 */
[----:B------:R1:W-:Y:S04]  /*347d0*/  STL.64 [R1+0x318], R22 ;  /* 0x0003181601007387 */ /* 0x0003e80000100a00 */
[----:B------:R-:W3:Y:S04]  /*347e0*/  LDL.LU R56, [R1+0x2948] ;  /* 0x0029480001387983 */ /* 0x000ee80000300800 */
[----:B------:R-:W4:Y:S04]  /*347f0*/  LDL.LU R57, [R1+0x2944] ;  /* 0x0029440001397983 */ /* 0x000f280000300800 */
[----:B------:R-:W2:Y:S04]  /*34800*/  LDL.LU R60, [R1+0x2940] ;  /* 0x00294000013c7983 */ /* 0x000ea80000300800 */
[----:B------:R-:W2:Y:S04]  /*34810*/  LDL.LU R61, [R1+0x293c] ;  /* 0x00293c00013d7983 */ /* 0x000ea80000300800 */
[----:B------:R-:W2:Y:S04]  /*34820*/  LDL.LU R73, [R1+0x2938] ;  /* 0x0029380001497983 */ /* 0x000ea80000300800 */
[----:B------:R-:W3:Y:S04]  /*34830*/  LDL.LU R85, [R1+0x2934] ;  /* 0x0029340001557983 */ /* 0x000ee80000300800 */
[----:B------:R-:W4:Y:S04]  /*34840*/  LDL.LU R84, [R1+0x2930] ;  /* 0x0029300001547983 */ /* 0x000f280000300800 */
[----:B------:R-:W4:Y:S04]  /*34850*/  LDL.LU R72, [R1+0x292c] ;  /* 0x00292c0001487983 */ /* 0x000f280000300800 */
[----:B------:R-:W4:Y:S04]  /*34860*/  LDL.LU R96, [R1+0x2928] ;  /* 0x0029280001607983 */ /* 0x000f280000300800 */
[----:B------:R-:W4:Y:S04]  /*34870*/  LDL.LU R97, [R1+0x2924] ;  /* 0x0029240001617983 */ /* 0x000f280000300800 */
[----:B------:R-:W4:Y:S04]  /*34880*/  LDL.LU R100, [R1+0x2920] ;  /* 0x0029200001647983 */ /* 0x000f280000300800 */
[----:B------:R-:W4:Y:S04]  /*34890*/  LDL.LU R101, [R1+0x291c] ;  /* 0x00291c0001657983 */ /* 0x000f280000300800 */
[----:B------:R-:W4:Y:S04]  /*348a0*/  LDL.LU R88, [R1+0x2918] ;  /* 0x0029180001587983 */ /* 0x000f280000300800 */
[----:B------:R-:W4:Y:S01]  /*348b0*/  LDL.LU R89, [R1+0x2914] ;  /* 0x0029140001597983 */ /* 0x000f220000300800 */
[----:B------:R-:W-:-:S03]  /*348c0*/  IMAD.MOV.U32 R172, RZ, RZ, R143 ;  /* 0x000000ffffac7224 */ /* 0x000fc600078e008f */
[----:B------:R-:W4:Y:S01]  /*348d0*/  LDL.LU R92, [R1+0x2910] ;  /* 0x00291000015c7983 */ /* 0x000f220000300800 */
[----:B------:R-:W-:-:S03]  /*348e0*/  IMAD.MOV.U32 R142, RZ, RZ, R68 ;  /* 0x000000ffff8e7224 */ /* 0x000fc600078e0044 */
[----:B------:R-:W4:Y:S01]  /*348f0*/  LDL.LU R93, [R1+0x290c] ;  /* 0x00290c00015d7983 */ /* 0x000f220000300800 */
[----:B------:R-:W-:-:S03]  /*34900*/  MOV R143, R69 ;  /* 0x00000045008f7202 */ /* 0x000fc60000000f00 */
[----:B------:R-:W1:Y:S04]  /*34910*/  LDL.LU R64, [R1+0x2908] ;  /* 0x0029080001407983 */ /* 0x000e680000300800 */
[----:B------:R-:W4:Y:S04]  /*34920*/  LDL.LU R65, [R1+0x2904] ;  /* 0x0029040001417983 */ /* 0x000f280000300800 */
[----:B------:R-:W4:Y:S04]  /*34930*/  LDL.LU R68, [R1+0x2900] ;  /* 0x0029000001447983 */ /* 0x000f280000300800 */
[----:B------:R-:W4:Y:S04]  /*34940*/  LDL.LU R69, [R1+0x28fc] ;  /* 0x0028fc0001457983 */ /* 0x000f280000300800 */
[----:B------:R-:W-:Y:S01]  /*34950*/  LDSM.16.M88.4 R104, [R3+UR16+0xd000] ;  /* 0x00d000100368783b */ /* 0x000fe20008000200 */
[----:B--2---:R-:W-:Y:S01]  /*34960*/  IMAD.MOV.U32 R155, RZ, RZ, R73 ;  /* 0x000000ffff9b7224 */ /* 0x004fe200078e0049 */
[----:B---3--:R-:W-:Y:S01]  /*34970*/  MOV R154, R85 ;  /* 0x00000055009a7202 */ /* 0x008fe20000000f00 */
[----:B----4-:R-:W-:-:S02]  /*34980*/  IMAD.MOV.U32 R153, RZ, RZ, R84 ;  /* 0x000000ffff997224 */ /* 0x010fc400078e0054 */
[----:B------:R-:W-:Y:S02]  /*34990*/  IMAD.MOV.U32 R152, RZ, RZ, R72 ;  /* 0x000000ffff987224 */ /* 0x000fe400078e0048 */
[----:B------:R-:W2:Y:S04]  /*349a0*/  LDL.LU R72, [R1+0x28f8] ;  /* 0x0028f80001487983 */ /* 0x000ea80000300800 */
[----:B------:R-:W3:Y:S04]  /*349b0*/  LDL.LU R84, [R1+0x28f4] ;  /* 0x0028f40001547983 */ /* 0x000ee80000300800 */
[----:B------:R-:W4:Y:S04]  /*349c0*/  LDL.LU R85, [R1+0x28f0] ;  /* 0x0028f00001557983 */ /* 0x000f280000300800 */
[----:B------:R-:W4:Y:S01]  /*349d0*/  LDL.LU R73, [R1+0x28ec] ;  /* 0x0028ec0001497983 */ /* 0x000f220000300800 */
[----:B------:R-:W-:Y:S01]  /*349e0*/  MOV R156, R61 ;  /* 0x0000003d009c7202 */ /* 0x000fe20000000f00 */
[----:B------:R-:W-:Y:S01]  /*349f0*/  IMAD.MOV.U32 R157, RZ, RZ, R60 ;  /* 0x000000ffff9d7224 */ /* 0x000fe200078e003c */
[----:B------:R-:W-:Y:S01]  /*34a00*/  MOV R129, R100 ;  /* 0x0000006400817202 */ /* 0x000fe20000000f00 */
[----:B------:R-:W-:Y:S01]  /*34a10*/  IMAD.MOV.U32 R128, RZ, RZ, R101 ;  /* 0x000000ffff807224 */ /* 0x000fe200078e0065 */
[----:B------:R-:W-:Y:S01]  /*34a20*/  HMMA.1688.F32.TF32 R60, R244, R8, R76 ;  /* 0x00000008f43c723c */ /* 0x000fe2000008104c */
[----:B------:R-:W-:Y:S01]  /*34a30*/  IMAD.MOV.U32 R130, RZ, RZ, R97 ;  /* 0x000000ffff827224 */ /* 0x000fe200078e0061 */
[----:B------:R-:W-:Y:S01]  /*34a40*/  MOV R151, R88 ;  /* 0x0000005800977202 */ /* 0x000fe20000000f00 */
[----:B------:R-:W-:Y:S01]  /*34a50*/  IMAD.MOV.U32 R131, RZ, RZ, R96 ;  /* 0x000000ffff837224 */ /* 0x000fe200078e0060 */
[----:B------:R-:W1:Y:S01]  /*34a60*/  LDSM.16.M88.4 R76, [R3+UR16+0x6000] ;  /* 0x00600010034c783b */ /* 0x000e620008000200 */
[----:B------:R-:W-:-:S03]  /*34a70*/  IMAD.MOV.U32 R150, RZ, RZ, R89 ;  /* 0x000000ffff967224 */ /* 0x000fc600078e0059 */
[----:B------:R-:W1:Y:S01]  /*34a80*/  LDSM.16.M88.4 R88, [R3+UR16+0x9000] ;  /* 0x009000100358783b */ /* 0x000e620008000200 */
[----:B------:R-:W-:-:S03]  /*34a90*/  IMAD.MOV.U32 R149, RZ, RZ, R92 ;  /* 0x000000ffff957224 */ /* 0x000fc600078e005c */
[----:B------:R-:W-:Y:S01]  /*34aa0*/  LDSM.16.M88.4 R96, [R3+UR16+0xb000] ;  /* 0x00b000100360783b */ /* 0x000fe20008000200 */
[----:B------:R-:W-:-:S03]  /*34ab0*/  MOV R148, R93 ;  /* 0x0000005d00947202 */ /* 0x000fc60000000f00 */
[----:B------:R-:W-:Y:S01]  /*34ac0*/  LDSM.16.M88.4 R92, [R3+UR16+0xa000] ;  /* 0x00a00010035c783b */ /* 0x000fe20008000200 */
[----:B-1----:R-:W-:-:S03]  /*34ad0*/  IMAD.MOV.U32 R23, RZ, RZ, R64 ;  /* 0x000000ffff177224 */ /* 0x002fc600078e0040 */
[----:B------:R-:W-:Y:S01]  /*34ae0*/  LDSM.16.M88.4 R100, [R3+UR16+0xc000] ;  /* 0x00c000100364783b */ /* 0x000fe20008000200 */
[----:B------:R-:W-:-:S03]  /*34af0*/  IMAD.MOV.U32 R22, RZ, RZ, R65 ;  /* 0x000000ffff167224 */ /* 0x000fc600078e0041 */
[----:B------:R-:W-:Y:S01]  /*34b00*/  LDSM.16.M88.4 R64, [R3+UR16+0x3000] ;  /* 0x003000100340783b */ /* 0x000fe20008000200 */
[----:B------:R-:W-:Y:S01]  /*34b10*/  MOV R21, R68 ;  /* 0x0000004400157202 */ /* 0x000fe20000000f00 */
[----:B------:R-:W-:Y:S02]  /*34b20*/  IMAD.MOV.U32 R20, RZ, RZ, R69 ;  /* 0x000000ffff147224 */ /* 0x000fe400078e0045 */
[----:B------:R-:W1:Y:S01]  /*34b30*/  LDSM.16.M88.4 R68, [R3+UR16+0x4000] ;  /* 0x004000100344783b */ /* 0x000e620008000200 */
[----:B------:R-:W-:Y:S01]  /*34b40*/  IMAD.MOV.U32 R158, RZ, RZ, R57 ;  /* 0x000000ffff9e7224 */ /* 0x000fe200078e0039 */
[----:B------:R-:W-:Y:S02]  /*34b50*/  MOV R159, R56 ;  /* 0x00000038009f7202 */ /* 0x000fe40000000f00 */
[-C--:B------:R-:W-:Y:S08]  /*34b60*/  HMMA.1688.F32.TF32 R56, R196, R8.reuse, R116 ;  /* 0x00000008c438723c */ /* 0x080ff00000081074 */
[----:B------:R-:W-:Y:S08]  /*34b70*/  HMMA.1688.F32.TF32 R12, R4, R8, R224 ;  /* 0x00000008040c723c */ /* 0x000ff000000810e0 */
[C---:B------:R-:W-:Y:S08]  /*34b80*/  HMMA.1688.F32.TF32 R132, R164.reuse, R80, R152 ;  /* 0x00000050a484723c */ /* 0x040ff00000081098 */
[C---:B------:R-:W-:Y:S08]  /*34b90*/  HMMA.1688.F32.TF32 R128, R164.reuse, R76, R128 ;  /* 0x0000004ca480723c */ /* 0x040ff00000081080 */
[C---:B------:R-:W-:Y:S08]  /*34ba0*/  HMMA.1688.F32.TF32 R140, R164.reuse, R88, R140 ;  /* 0x00000058a48c723c */ /* 0x040ff0000008108c */
[C---:B-1----:R-:W-:Y:S08]  /*34bb0*/  HMMA.1688.F32.TF32 R120, R164.reuse, R68, R20 ;  /* 0x00000044a478723c */ /* 0x042ff00000081014 */
[C---:B------:R-:W-:Y:S08]  /*34bc0*/  HMMA.1688.F32.TF32 R144, R164.reuse, R92, R144 ;  /* 0x0000005ca490723c */ /* 0x040ff00000081090 */
[C---:B------:R-:W-:Y:S08]  /*34bd0*/  HMMA.1688.F32.TF32 R152, R164.reuse, R100, R176 ;  /* 0x00000064a498723c */ /* 0x040ff000000810b0 */
[----:B------:R-:W-:Y:S01]  /*34be0*/  HMMA.1688.F32.TF32 R160, R164, R108, R160 ;  /* 0x0000006ca4a0723c */ /* 0x000fe200000810a0 */
[----:B------:R-:W-:Y:S04]  /*34bf0*/  STL.64 [R1+0x2898], R54 ;  /* 0x0028983601007387 */ /* 0x000fe80000100a00 */
[----:B------:R-:W-:Y:S04]  /*34c00*/  STL.64 [R1+0x2890], R52 ;  /* 0x0028903401007387 */ /* 0x000fe80000100a00 */
[----:B------:R-:W-:Y:S01]  /*34c10*/  STL [R1+0x27ec], R56 ;  /* 0x0027ec3801007387 */ /* 0x000fe20000100800 */
[----:B------:R-:W-:Y:S03]  /*34c20*/  HMMA.1688.F32.TF32 R180, R196, R76, R180 ;  /* 0x0000004cc4b4723c */ /* 0x000fe600000810b4 */
[----:B------:R-:W-:Y:S04]  /*34c30*/  STL [R1+0x27e8], R57 ;  /* 0x0027e83901007387 */ /* 0x000fe80000100800 */
[----:B------:R-:W-:Y:S04]  /*34c40*/  STL [R1+0x27e4], R58 ;  /* 0x0027e43a01007387 */ /* 0x000fe80000100800 */
[----:B------:R-:W-:Y:S04]  /*34c50*/  STL [R1+0x27e0], R59 ;  /* 0x0027e03b01007387 */ /* 0x000fe80000100800 */
[----:B------:R-:W-:Y:S04]  /*34c60*/  STL.64 [R1+0x28a8], R62 ;  /* 0x0028a83e01007387 */ /* 0x000fe80000100a00 */
[----:B------:R-:W-:Y:S04]  /*34c70*/  STL.64 [R1+0x28a0], R60 ;  /* 0x0028a03c01007387 */ /* 0x000fe80000100a00 */
[----:B------:R-:W-:Y:S04]  /*34c80*/  STL.64 [R1+0x300], R12 ;  /* 0x0003000c01007387 */ /* 0x000fe80000100a00 */
[----:B------:R-:W-:Y:S04]  /*34c90*/  STL.64 [R1+0x308], R14 ;  /* 0x0003080e01007387 */ /* 0x000fe80000100a00 */
[----:B------:R-:W-:Y:S01]  /*34ca0*/  STL [R1+0x26c8], R3 ;  /* 0x0026c80301007387 */ /* 0x000fe20000100800 */
[----:B--2---:R-:W-:-:S02]  /*34cb0*/  IMAD.MOV.U32 R127, RZ, RZ, R72 ;  /* 0x000000ffff7f7224 */ /* 0x004fc400078e0048 */
[----:B---3--:R-:W-:Y:S02]  /*34cc0*/  IMAD.MOV.U32 R125, RZ, RZ, R84 ;  /* 0x000000ffff7d7224 */ /* 0x008fe400078e0054 */
[----:B----4-:R-:W-:Y:S02]  /*34cd0*/  IMAD.MOV.U32 R124, RZ, RZ, R85 ;  /* 0x000000ffff7c7224 */ /* 0x010fe400078e0055 */
[----:B------:R-:W1:Y:S01]  /*34ce0*/  LDSM.16.M88.4 R84, [R3+UR16+0x8000] ;  /* 0x008000100354783b */ /* 0x000e620008000200 */
[----:B------:R-:W-:-:S03]  /*34cf0*/  MOV R126, R73 ;  /* 0x00000049007e7202 */ /* 0x000fc60000000f00 */
[----:B------:R-:W2:Y:S04]  /*34d00*/  LDSM.16.M88.4 R72, [R3+UR16+0x5000] ;  /* 0x005000100348783b */ /* 0x000ea80008000200 */
[C---:B------:R-:W-:Y:S08]  /*34d10*/  HMMA.1688.F32.TF32 R116, R164.reuse, R64, R124 ;  /* 0x00000040a474723c */ /* 0x040ff0000008107c */
[C---:B-1----:R-:W-:Y:S08]  /*34d20*/  HMMA.1688.F32.TF32 R136, R164.reuse, R84, R156 ;  /* 0x00000054a488723c */ /* 0x042ff0000008109c */
[C---:B--2---:R-:W-:Y:S08]  /*34d30*/  HMMA.1688.F32.TF32 R124, R164.reuse, R72, R148 ;  /* 0x00000048a47c723c */ /* 0x044ff00000081094 */
[C---:B------:R-:W-:Y:S08]  /*34d40*/  HMMA.1688.F32.TF32 R148, R164.reuse, R96, R228 ;  /* 0x00000060a494723c */ /* 0x040ff000000810e4 */
[C---:B------:R-:W-:Y:S08]  /*34d50*/  HMMA.1688.F32.TF32 R156, R164.reuse, R104, R172 ;  /* 0x00000068a49c723c */ /* 0x040ff000000810ac */
[----:B------:R-:W-:Y:S08]  /*34d60*/  HMMA.1688.F32.TF32 R164, R164, R112, R168 ;  /* 0x00000070a4a4723c */ /* 0x000ff000000810a8 */
[C---:B------:R-:W-:Y:S08]  /*34d70*/  HMMA.1688.F32.TF32 R168, R196.reuse, R64, R240 ;  /* 0x00000040c4a8723c */ /* 0x040ff000000810f0 */
[C---:B------:R-:W-:Y:S08]  /*34d80*/  HMMA.1688.F32.TF32 R172, R196.reuse, R68, R236 ;  /* 0x00000044c4ac723c */ /* 0x040ff000000810ec */
[C---:B------:R-:W-:Y:S03]  /*34d90*/  HMMA.1688.F32.TF32 R176, R196.reuse, R72, R232 ;  /* 0x00000048c4b0723c */ /* 0x040fe600000810e8 */
[----:B------:R-:W-:Y:S04]  /*34da0*/  STL [R1+0x27fc], R168 ;  /* 0x0027fca801007387 */ /* 0x000fe80000100800 */
[----:B------:R-:W-:Y:S04]  /*34db0*/  STL [R1+0x27f8], R169 ;  /* 0x0027f8a901007387 */ /* 0x000fe80000100800 */
[----:B------:R-:W-:Y:S04]  /*34dc0*/  STL [R1+0x27f4], R170 ;  /* 0x0027f4aa01007387 */ /* 0x000fe80000100800 */
[----:B------:R1:W-:Y:S04]  /*34dd0*/  STL [R1+0x27f0], R171 ;  /* 0x0027f0ab01007387 */ /* 0x0003e80000100800 */
        /* <DEDUP_REMOVED lines=12> */
[----:B------:R-:W4:Y:S04]  /*34ea0*/  LDL.LU R20, [R1+0x260] ;  /* 0x0002600001147983 */ /* 0x000f280000300800 */
        /* <DEDUP_REMOVED lines=15> */
[----:B------:R-:W-:Y:S03]  /*34fa0*/  HMMA.1688.F32.TF32 R12, R196, R92, R220 ;  /* 0x0000005cc40c723c */ /* 0x000fe600000810dc */
        /* <DEDUP_REMOVED lines=10> */
[----:B------:R-:W4:Y:S01]  /*35050*/  LDL.LU R51, [R1+0x2cc] ;  /* 0x0002cc0001337983 */ /* 0x000f220000300800 */
[----:B------:R-:W-:-:S03]  /*35060*/  IMAD.MOV.U32 R39, RZ, RZ, R15 ;  /* 0x000000ffff277224 */ /* 0x000fc600078e000f */
        /* <DEDUP_REMOVED lines=11> */
[C---:B------:R-:W-:Y:S03]  /*35120*/  HMMA.1688.F32.TF32 R56, R196.reuse, R96, R216 ;  /* 0x00000060c438723c */ /* 0x040fe600000810d8 */
[----:B------:R-:W4:Y:S04]  /*35130*/  LDL.LU R55, [R1+0x2ec] ;  /* 0x0002ec0001377983 */ /* 0x000f280000300800 */
[----:B------:R-:W4:Y:S01]  /*35140*/  LDL.LU R32, [R1+0x2a0] ;  /* 0x0002a00001207983 */ /* 0x000f220000300800 */
[C---:B-1----:R-:W-:Y:S03]  /*35150*/  HMMA.1688.F32.TF32 R168, R196.reuse, R100, R212 ;  /* 0x00000064c4a8723c */ /* 0x042fe600000810d4 */
[----:B------:R-:W4:Y:S04]  /*35160*/  LDL.LU R33, [R1+0x2a4] ;  /* 0x0002a40001217983 */ /* 0x000f280000300800 */
[----:B------:R-:W4:Y:S01]  /*35170*/  LDL.LU R34, [R1+0x2a8] ;  /* 0x0002a80001227983 */ /* 0x000f220000300800 */
[C---:B--2---:R-:W-:Y:S03]  /*35180*/  HMMA.1688.F32.TF32 R172, R196.reuse, R104, R208 ;  /* 0x00000068c4ac723c */ /* 0x044fe600000810d0 */
[----:B------:R-:W2:Y:S05]  /*35190*/  LDL.LU R35, [R1+0x2ac] ;  /* 0x0002ac0001237983 */ /* 0x000eaa0000300800 */
[C---:B---3--:R-:W-:Y:S08]  /*351a0*/  HMMA.1688.F32.TF32 R176, R196.reuse, R108, R204 ;  /* 0x0000006cc4b0723c */ /* 0x048ff000000810cc */
[----:B----4-:R-:W-:Y:S01]  /*351b0*/  HMMA.1688.F32.TF32 R180, R196, R112, R200 ;  /* 0x00000070c4b4723c */ /* 0x010fe200000810c8 */
[----:B------:R-:W-:Y:S01]  /*351c0*/  IMAD.MOV.U32 R44, RZ, RZ, R56 ;  /* 0x000000ffff2c7224 */ /* 0x000fe200078e0038 */
[----:B------:R-:W-:Y:S01]  /*351d0*/  MOV R45, R57 ;  /* 0x00000039002d7202 */ /* 0x000fe20000000f00 */
[----:B------:R-:W-:Y:S01]  /*351e0*/  IMAD.MOV.U32 R46, RZ, RZ, R58 ;  /* 0x000000ffff2e7224 */ /* 0x000fe200078e003a */
[----:B------:R-:W-:Y:S01]  /*351f0*/  MOV R56, R168 ;  /* 0x000000a800387202 */ /* 0x000fe20000000f00 */
[----:B------:R-:W-:-:S02]  /*35200*/  IMAD.MOV.U32 R57, RZ, RZ, R169 ;  /* 0x000000ffff397224 */ /* 0x000fc400078e00a9 */
[----:B------:R-:W-:Y:S02]  /*35210*/  IMAD.MOV.U32 R168, RZ, RZ, R172 ;  /* 0x000000ffffa87224 */ /* 0x000fe400078e00ac */
[----:B------:R-:W-:Y:S01]  /*35220*/  IMAD.MOV.U32 R47, RZ, RZ, R59 ;  /* 0x000000ffff2f7224 */ /* 0x000fe200078e003b */
[----:B------:R-:W-:Y:S01]  /*35230*/  MOV R59, R171 ;  /* 0x000000ab003b7202 */ /* 0x000fe20000000f00 */
[----:B------:R-:W-:Y:S01]  /*35240*/  IMAD.MOV.U32 R58, RZ, RZ, R170 ;  /* 0x000000ffff3a7224 */ /* 0x000fe200078e00aa */
[----:B------:R-:W-:Y:S01]  /*35250*/  MOV R170, R174 ;  /* 0x000000ae00aa7202 */ /* 0x000fe20000000f00 */
[----:B------:R-:W-:Y:S01]  /*35260*/  IMAD.MOV.U32 R169, RZ, RZ, R173 ;  /* 0x000000ffffa97224 */ /* 0x000fe200078e00ad */
[----:B------:R-:W-:Y:S01]  /*35270*/  MOV R173, R177 ;  /* 0x000000b100ad7202 */ /* 0x000fe20000000f00 */
[----:B------:R-:W-:Y:S02]  /*35280*/  IMAD.MOV.U32 R172, RZ, RZ, R176 ;  /* 0x000000ffffac7224 */ /* 0x000fe400078e00b0 */
[----:B------:R-:W-:-:S02]  /*35290*/  IMAD.MOV.U32 R171, RZ, RZ, R175 ;  /* 0x000000ffffab7224 */ /* 0x000fc400078e00af */
[----:B------:R-:W-:Y:S01]  /*352a0*/  MOV R176, R180 ;  /* 0x000000b400b07202 */ /* 0x000fe20000000f00 */
[----:B------:R-:W-:Y:S02]  /*352b0*/  IMAD.MOV.U32 R174, RZ, RZ, R178 ;  /* 0x000000ffffae7224 */ /* 0x000fe400078e00b2 */
[----:B------:R-:W-:Y:S02]  /*352c0*/  IMAD.MOV.U32 R177, RZ, RZ, R181 ;  /* 0x000000ffffb17224 */ /* 0x000fe400078e00b5 */
[----:B------:R-:W-:Y:S01]  /*352d0*/  IMAD.MOV.U32 R175, RZ, RZ, R179 ;  /* 0x000000ffffaf7224 */ /* 0x000fe200078e00b3 */
[----:B------:R-:W-:Y:S01]  /*352e0*/  MOV R179, R183 ;  /* 0x000000b700b37202 */ /* 0x000fe20000000f00 */
[----:B------:R-:W-:Y:S01]  /*352f0*/  IMAD.MOV.U32 R178, RZ, RZ, R182 ;  /* 0x000000ffffb27224 */ /* 0x000fe200078e00b6 */
[C---:B------:R-:W-:Y:S01]  /*35300*/  HMMA.1688.F32.TF32 R224, R244.reuse, R92, R24 ;  /* 0x0000005cf4e0723c */ /* 0x040fe20000081018 */
[----:B------:R-:W3:Y:S01]  /*35310*/  LDL.LU R24, [R1+0x80] ;  /* 0x0000800001187983 */ /* 0x000ee20000300800 */
[----:B------:R-:W-:Y:S01]  /*35320*/  IMAD.MOV.U32 R25, RZ, RZ, R18 ;  /* 0x000000ffff197224 */ /* 0x000fe200078e0012 */
[----:B------:R-:W-:Y:S01]  /*35330*/  MOV R27, R10 ;  /* 0x0000000a001b7202 */ /* 0x000fe20000000f00 */
[----:B------:R-:W-:Y:S01]  /*35340*/  IMAD.MOV.U32 R26, RZ, RZ, R11 ;  /* 0x000000ffff1a7224 */ /* 0x000fe200078e000b */
[----:B------:R-:W4:Y:S04]  /*35350*/  LDL.LU R18, [R1+0x28e8] ;  /* 0x0028e80001127983 */ /* 0x000f280000300800 */
[----:B------:R-:W3:Y:S04]  /*35360*/  LDL.LU R11, [R1+0x28e4] ;  /* 0x0028e400010b7983 */ /* 0x000ee80000300800 */
[----:B------:R-:W3:Y:S01]  /*35370*/  LDL.LU R10, [R1+0x28e0] ;  /* 0x0028e000010a7983 */ /* 0x000ee20000300800 */
[----:B------:R-:W-:Y:S01]  /*35380*/  HMMA.1688.F32.TF32 R220, R244, R88, R28 ;  /* 0x00000058f4dc723c */ /* 0x000fe2000008101c */
[----:B------:R-:W-:Y:S01]  /*35390*/  IMAD.MOV.U32 R31, RZ, RZ, R248 ;  /* 0x000000ffff1f7224 */ /* 0x000fe200078e00f8 */
[----:B------:R-:W-:Y:S01]  /*353a0*/  MOV R30, R249 ;  /* 0x000000f9001e7202 */ /* 0x000fe20000000f00 */
[----:B------:R-:W3:Y:S01]  /*353b0*/  LDL.LU R248, [R1+0x10] ;  /* 0x0000100001f87983 */ /* 0x000ee20000300800 */
[----:B------:R-:W-:-:S02]  /*353c0*/  IMAD.MOV.U32 R29, RZ, RZ, R250 ;  /* 0x000000ffff1d7224 */ /* 0x000fc400078e00fa */
[----:B------:R-:W-:Y:S01]  /*353d0*/  IMAD.MOV.U32 R28, RZ, RZ, R251 ;  /* 0x000000ffff1c7224 */ /* 0x000fe200078e00fb */
[----:B------:R-:W3:Y:S04]  /*353e0*/  LDL.LU R249, [R1+0x14] ;  /* 0x0000140001f97983 */ /* 0x000ee80000300800 */
        /* <DEDUP_REMOVED lines=13> */
[----:B------:R-:W3:Y:S01]  /*354c0*/  LDL.LU R183, [R1+0x19c] ;  /* 0x00019c0001b77983 */ /* 0x000ee20000300800 */
[C---:B------:R-:W-:Y:S08]  /*354d0*/  HMMA.1688.F32.TF32 R208, R244.reuse, R76, R48 ;  /* 0x0000004cf4d0723c */ /* 0x040ff00000081030 */
[----:B------:R-:W-:Y:S08]  /*354e0*/  HMMA.1688.F32.TF32 R204, R244, R72, R12 ;  /* 0x00000048f4cc723c */ /* 0x000ff0000008100c */
[----:B------:R-:W-:Y:S08]  /*354f0*/  HMMA.1688.F32.TF32 R184, R196, R80, R184 ;  /* 0x00000050c4b8723c */ /* 0x000ff000000810b8 */
[-C--:B--2---:R-:W-:Y:S01]  /*35500*/  HMMA.1688.F32.TF32 R216, R244, R84.reuse, R32 ;  /* 0x00000054f4d8723c */ /* 0x084fe20000081020 */
[----:B------:R-:W2:Y:S04]  /*35510*/  LDL.LU R32, [R1+0x100] ;  /* 0x0001000001207983 */ /* 0x000ea80000300800 */
[----:B------:R-:W2:Y:S04]  /*35520*/  LDL.LU R33, [R1+0x104] ;  /* 0x0001040001217983 */ /* 0x000ea80000300800 */
[----:B------:R-:W2:Y:S04]  /*35530*/  LDL.LU R34, [R1+0x108] ;  /* 0x0001080001227983 */ /* 0x000ea80000300800 */
[----:B------:R-:W2:Y:S04]  /*35540*/  LDL.LU R35, [R1+0x10c] ;  /* 0x00010c0001237983 */ /* 0x000ea80000300800 */
[----:B------:R-:W2:Y:S04]  /*35550*/  LDL.LU R48, [R1+0x120] ;  /* 0x0001200001307983 */ /* 0x000ea80000300800 */
[----:B------:R-:W2:Y:S04]  /*35560*/  LDL.LU R49, [R1+0x124] ;  /* 0x0001240001317983 */ /* 0x000ea80000300800 */
[----:B------:R-:W2:Y:S01]  /*35570*/  LDL.LU R50, [R1+0x128] ;  /* 0x0001280001327983 */ /* 0x000ea20000300800 */
[C---:B------:R-:W-:Y:S03]  /*35580*/  HMMA.1688.F32.TF32 R188, R196.reuse, R84, R188 ;  /* 0x00000054c4bc723c */ /* 0x040fe600000810bc */
[----:B------:R-:W2:Y:S04]  /*35590*/  LDL.LU R51, [R1+0x12c] ;  /* 0x00012c0001337983 */ /* 0x000ea80000300800 */
[----:B------:R-:W2:Y:S01]  /*355a0*/  LDL.LU R12, [R1+0x150] ;  /* 0x00015000010c7983 */ /* 0x000ea20000300800 */
[----:B------:R-:W-:Y:S03]  /*355b0*/  HMMA.1688.F32.TF32 R192, R196, R88, R192 ;  /* 0x00000058c4c0723c */ /* 0x000fe600000810c0 */
[----:B------:R-:W2:Y:S04]  /*355c0*/  LDL.LU R13, [R1+0x154] ;  /* 0x00015400010d7983 */ /* 0x000ea80000300800 */
[----:B------:R-:W2:Y:S01]  /*355d0*/  LDL.LU R14, [R1+0x158] ;  /* 0x00015800010e7983 */ /* 0x000ea20000300800 */
[C---:B------:R-:W-:Y:S03]  /*355e0*/  HMMA.1688.F32.TF32 R196, R244.reuse, R64, R60 ;  /* 0x00000040f4c4723c */ /* 0x040fe6000008103c */
[----:B------:R-:W2:Y:S04]  /*355f0*/  LDL.LU R15, [R1+0x15c] ;  /* 0x00015c00010f7983 */ /* 0x000ea80000300800 */
[----:B------:R-:W2:Y:S01]  /*35600*/  LDL.LU R60, [R1+0x140] ;  /* 0x00014000013c7983 */ /* 0x000ea20000300800 */
[C---:B------:R-:W-:Y:S03]  /*35610*/  HMMA.1688.F32.TF32 R200, R244.reuse, R68, R52 ;  /* 0x00000044f4c8723c */ /* 0x040fe60000081034 */
[----:B------:R-:W2:Y:S04]  /*35620*/  LDL.LU R61, [R1+0x144] ;  /* 0x00014400013d7983 */ /* 0x000ea80000300800 */
[----:B------:R-:W2:Y:S04]  /*35630*/  LDL.LU R62, [R1+0x148] ;  /* 0x00014800013e7983 */ /* 0x000ea80000300800 */
[----:B------:R-:W2:Y:S01]  /*35640*/  LDL.LU R63, [R1+0x14c] ;  /* 0x00014c00013f7983 */ /* 0x000ea20000300800 */
[C---:B------:R-:W-:Y:S03]  /*35650*/  HMMA.1688.F32.TF32 R212, R244.reuse, R80, R40 ;  /* 0x00000050f4d4723c */ /* 0x040fe60000081028 */
[----:B------:R-:W2:Y:S04]  /*35660*/  LDL.LU R52, [R1+0x130] ;  /* 0x0001300001347983 */ /* 0x000ea80000300800 */
[----:B------:R-:W2:Y:S04]  /*35670*/  LDL.LU R53, [R1+0x134] ;  /* 0x0001340001357983 */ /* 0x000ea80000300800 */
[----:B------:R-:W2:Y:S01]  /*35680*/  LDL.LU R54, [R1+0x138] ;  /* 0x0001380001367983 */ /* 0x000ea20000300800 */
[----:B------:R-:W-:Y:S03]  /*35690*/  HMMA.1688.F32.TF32 R232, R244, R100, R20 ;  /* 0x00000064f4e8723c */ /* 0x000fe60000081014 */
[----:B------:R-:W2:Y:S01]  /*356a0*/  LDL.LU R55, [R1+0x13c] ;  /* 0x00013c0001377983 */ /* 0x000ea20000300800 */
[----:B------:R-:W-:-:S03]  /*356b0*/  IMAD.MOV.U32 R20, RZ, RZ, R19 ;  /* 0x000000ffff147224 */ /* 0x000fc600078e0013 */
[----:B------:R-:W2:Y:S01]  /*356c0*/  LDL.LU R40, [R1+0x110] ;  /* 0x0001100001287983 */ /* 0x000ea20000300800 */
[----:B------:R-:W-:Y:S01]  /*356d0*/  HMMA.1688.F32.TF32 R228, R244, R96, R228 ;  /* 0x00000060f4e4723c */ /* 0x000fe200000810e4 */
[----:B------:R-:W-:Y:S01]  /*356e0*/  MOV R21, R252 ;  /* 0x000000fc00157202 */ /* 0x000fe20000000f00 */
[----:B------:R-:W-:Y:S02]  /*356f0*/  IMAD.MOV.U32 R22, RZ, RZ, R0 ;  /* 0x000000ffff167224 */ /* 0x000fe400078e0000 */
[----:B----4-:R-:W-:Y:S01]  /*35700*/  IMAD.MOV.U32 R43, RZ, RZ, R18 ;  /* 0x000000ffff2b7224 */ /* 0x010fe200078e0012 */
[----:B---3--:R-:W-:Y:S01]  /*35710*/  MOV R42, R11 ;  /* 0x0000000b002a7202 */ /* 0x008fe20000000f00 */
[----:B------:R-:W-:Y:S02]  /*35720*/  IMAD.MOV.U32 R41, RZ, RZ, R10 ;  /* 0x000000ffff297224 */ /* 0x000fe400078e000a */
[----:B------:R-:W3:Y:S04]  /*35730*/  LDL.LU R10, [R1+0x28dc] ;  /* 0x0028dc00010a7983 */ /* 0x000ee80000300800 */
[----:B------:R-:W3:Y:S04]  /*35740*/  LDL.LU R11, [R1+0x28d8] ;  /* 0x0028d800010b7983 */ /* 0x000ee80000300800 */
[----:B------:R-:W4:Y:S04]  /*35750*/  LDL.LU R18, [R1+0x28d4] ;  /* 0x0028d40001127983 */ /* 0x000f280000300800 */
[----:B------:R-:W4:Y:S01]  /*35760*/  LDL.LU R19, [R1+0x28d0] ;  /* 0x0028d00001137983 */ /* 0x000f220000300800 */
[----:B------:R-:W-:Y:S03]  /*35770*/  HMMA.1688.F32.TF32 R248, R4, R64, R248 ;  /* 0x0000004004f8723c */ /* 0x000fe600000810f8 */
[----:B------:R-:W3:Y:S04]  /*35780*/  LDL.LU R252, [R1+0x28cc] ;  /* 0x0028cc0001fc7983 */ /* 0x000ee80000300800 */
[----:B------:R-:W3:Y:S01]  /*35790*/  LDL.LU R0, [R1+0x28c8] ;  /* 0x0028c80001007983 */ /* 0x000ee20000300800 */
[C---:B------:R-:W-:Y:S08]  /*357a0*/  HMMA.1688.F32.TF32 R240, R244.reuse, R108, R240 ;  /* 0x0000006cf4f0723c */ /* 0x040ff000000810f0 */
[C---:B------:R-:W-:Y:S08]  /*357b0*/  HMMA.1688.F32.TF32 R236, R244.reuse, R104, R236 ;  /* 0x00000068f4ec723c */ /* 0x040ff000000810ec */
[----:B------:R-:W-:Y:S01]  /*357c0*/  HMMA.1688.F32.TF32 R244, R244, R112, R180 ;  /* 0x00000070f4f4723c */ /* 0x000fe200000810b4 */
[----:B------:R-:W-:Y:S01]  /*357d0*/  IMAD.MOV.U32 R182, RZ, RZ, R250 ;  /* 0x000000ffffb67224 */ /* 0x000fe200078e00fa */
[----:B------:R-:W-:Y:S01]  /*357e0*/  MOV R183, R251 ;  /* 0x000000fb00b77202 */ /* 0x000fe20000000f00 */
[----:B------:R-:W-:Y:S01]  /*357f0*/  IMAD.MOV.U32 R181, RZ, RZ, R249 ;  /* 0x000000ffffb57224 */ /* 0x000fe200078e00f9 */
[----:B------:R-:W-:Y:S01]  /*35800*/  MOV R180, R248 ;  /* 0x000000f800b47202 */ /* 0x000fe20000000f00 */
[----:B------:R-:W3:Y:S04]  /*35810*/  LDL.LU.64 R250, [R1+0x28c0] ;  /* 0x0028c00001fa7983 */ /* 0x000ee80000300a00 */
[----:B------:R-:W3:Y:S01]  /*35820*/  LDL.LU.64 R248, [R1+0x28b8] ;  /* 0x0028b80001f87983 */ /* 0x000ee20000300a00 */
[----:B------:R-:W-:Y:S01]  /*35830*/  IMAD.MOV.U32 R23, RZ, RZ, R2 ;  /* 0x000000ffff177224 */ /* 0x000fe200078e0002 */
[C---:B------:R-:W-:Y:S08]  /*35840*/  HMMA.1688.F32.TF32 R28, R4.reuse, R96, R28 ;  /* 0x00000060041c723c */ /* 0x040ff0000008101c */
[C---:B------:R-:W-:Y:S08]  /*35850*/  HMMA.1688.F32.TF32 R24, R4.reuse, R100, R24 ;  /* 0x000000640418723c */ /* 0x040ff00000081018 */
[C---:B------:R-:W-:Y:S08]  /*35860*/  HMMA.1688.F32.TF32 R20, R4.reuse, R104, R20 ;  /* 0x000000680414723c */ /* 0x040ff00000081014 */
[C---:B--2---:R-:W-:Y:S08]  /*35870*/  HMMA.1688.F32.TF32 R32, R4.reuse, R92, R32 ;  /* 0x0000005c0420723c */ /* 0x044ff00000081020 */
[C---:B------:R-:W-:Y:S08]  /*35880*/  HMMA.1688.F32.TF32 R48, R4.reuse, R84, R48 ;  /* 0x000000540430723c */ /* 0x040ff00000081030 */
[C---:B------:R-:W-:Y:S08]  /*35890*/  HMMA.1688.F32.TF32 R12, R4.reuse, R72, R12 ;  /* 0x00000048040c723c */ /* 0x040ff0000008100c */
[C---:B------:R-:W-:Y:S08]  /*358a0*/  HMMA.1688.F32.TF32 R60, R4.reuse, R76, R60 ;  /* 0x0000004c043c723c */ /* 0x040ff0000008103c */
[----:B------:R-:W-:Y:S03]  /*358b0*/  HMMA.1688.F32.TF32 R52, R4, R80, R52 ;  /* 0x000000500434723c */ /* 0x000fe60000081034 */
[----:B------:R-:W-:-:S05]  /*358c0*/  MOV R2, R14 ;  /* 0x0000000e00027202 */ /* 0x000fca0000000f00 */
[----:B------:R-:W-:Y:S01]  /*358d0*/  HMMA.1688.F32.TF32 R40, R4, R88, R40 ;  /* 0x000000580428723c */ /* 0x000fe20000081028 */
[----:B------:R-:W-:Y:S02]  /*358e0*/  IMAD.MOV.U32 R16, RZ, RZ, R15 ;  /* 0x000000ffff107224 */ /* 0x000fe400078e000f */
[----:B------:R-:W-:Y:S02]  /*358f0*/  IMAD.MOV.U32 R9, RZ, RZ, R62 ;  /* 0x000000ffff097224 */ /* 0x000fe400078e003e */
[----:B------:R-:W-:-:S03]  /*35900*/  IMAD.MOV.U32 R8, RZ, RZ, R63 ;  /* 0x000000ffff087224 */ /* 0x000fc600078e003f */
[----:B---3--:R-:W-:-:S15]  /*35910*/  HMMA.1688.F32.TF32 R248, R4, R68, R248 ;  /* 0x0000004404f8723c */ /* 0x008fde00000810f8 */
[----:B------:R-:W-:-:S04]  /*35920*/  NOP ;  /* 0x0000000000007918 */ /* 0x000fc80000000000 */
[----:B------:R-:W-:Y:S04]  /*35930*/  STL.64 [R1+0xe0], R248 ;  /* 0x0000e0f801007387 */ /* 0x000fe80000100a00 */
[----:B------:R1:W-:Y:S04]  /*35940*/  STL.64 [R1+0xd0], R12 ;  /* 0x0000d00c01007387 */ /* 0x0003e80000100a00 */
[----:B------:R-:W2:Y:S04]  /*35950*/  LDL.LU.64 R14, [R1+0x28b0] ;  /* 0x0028b000010e7983 */ /* 0x000ea80000300a00 */
[----:B------:R-:W3:Y:S01]  /*35960*/  LDL.LU.64 R62, [R1+0x28a8] ;  /* 0x0028a800013e7983 */ /* 0x000ee20000300a00 */
[----:B-1----:R-:W-:Y:S01]  /*35970*/  IMAD.MOV.U32 R13, RZ, RZ, R60 ;  /* 0x000000ffff0d7224 */ /* 0x002fe200078e003c */
[----:B------:R-:W-:-:S02]  /*35980*/  MOV R12, R61 ;  /* 0x0000003d000c7202 */ /* 0x000fc40000000f00 */
[----:B------:R-:W-:Y:S01]  /*35990*/  LOP3.LUT R17, R0, 0x20, RZ, 0x3c, !PT ;  /* 0x0000002000117812 */ /* 0x000fe200078e3cff */
[----:B------:R-:W3:Y:S04]  /*359a0*/  LDL.LU.64 R60, [R1+0x28a0] ;  /* 0x0028a000013c7983 */ /* 0x000ee80000300a00 */
[----:B------:R-:W-:Y:S04]  /*359b0*/  STL.64 [R1+0xb0], R52 ;  /* 0x0000b03401007387 */ /* 0x000fe80000100a00 */
[----:B------:R1:W-:Y:S01]  /*359c0*/  STL.64 [R1+0xb8], R54 ;  /* 0x0000b83601007387 */ /* 0x0003e20000100a00 */
[----:B------:R-:W-:-:S02]  /*359d0*/  IMAD.MOV.U32 R65, RZ, RZ, R250 ;  /* 0x000000ffff417224 */ /* 0x000fc400078e00fa */
[----:B------:R-:W-:Y:S01]  /*359e0*/  IMAD.MOV.U32 R64, RZ, RZ, R251 ;  /* 0x000000ffff407224 */ /* 0x000fe200078e00fb */
[----:B------:R-:W-:Y:S04]  /*359f0*/  LDS R248, [R0+UR13+0x21800] ;  /* 0x0218000d00f87984 */ /* 0x000fe80008000800 */
[----:B------:R-:W-:Y:S04]  /*35a00*/  LDS R250, [R0+UR13+0x21c00] ;  /* 0x021c000d00fa7984 */ /* 0x000fe80008000800 */
[----:B-1----:R-:W2:Y:S04]  /*35a10*/  LDL.LU.64 R54, [R1+0x2898] ;  /* 0x0028980001367983 */ /* 0x002ea80000300a00 */
[----:B------:R-:W2:Y:S04]  /*35a20*/  LDL.LU.64 R52, [R1+0x2890] ;  /* 0x0028900001347983 */ /* 0x000ea80000300a00 */
[----:B------:R-:W-:Y:S04]  /*35a30*/  STL.64 [R1+0xa0], R48 ;  /* 0x0000a03001007387 */ /* 0x000fe80000100a00 */
[----:B------:R1:W-:Y:S04]  /*35a40*/  STL.64 [R1+0xa8], R50 ;  /* 0x0000a83201007387 */ /* 0x0003e80000100a00 */
[----:B------:R-:W-:Y:S04]  /*35a50*/  LDS R249, [R17+UR13+0x21800] ;  /* 0x0218000d11f97984 */ /* 0x000fe80008000800 */
[----:B------:R-:W4:Y:S04]  /*35a60*/  LDS R251, [R17+UR13+0x21c00] ;  /* 0x021c000d11fb7984 */ /* 0x000f280008000800 */
[----:B-1----:R-:W2:Y:S04]  /*35a70*/  LDL.LU.64 R50, [R1+0x2888] ;  /* 0x0028880001327983 */ /* 0x002ea80000300a00 */
[----:B------:R-:W2:Y:S04]  /*35a80*/  LDL.LU.64 R48, [R1+0x2880] ;  /* 0x0028800001307983 */ /* 0x000ea80000300a00 */
[----:B------:R-:W-:Y:S04]  /*35a90*/  STL.64 [R1+0x90], R40 ;  /* 0x0000902801007387 */ /* 0x000fe80000100a00 */
[----:B------:R1:W-:Y:S04]  /*35aa0*/  STL.64 [R1+0x98], R42 ;  /* 0x0000982a01007387 */ /* 0x0003e80000100a00 */
        /* <DEDUP_REMOVED lines=8> */
[----:B-1----:R-:W4:Y:S04]  /*35b30*/  LDL.LU.64 R30, [R1+0x2858] ;  /* 0x00285800011e7983 */ /* 0x002f280000300a00 */
[----:B------:R-:W4:Y:S04]  /*35b40*/  LDL.LU.64 R28, [R1+0x2850] ;  /* 0x00285000011c7983 */ /* 0x000f280000300a00 */
[----:B------:R-:W-:Y:S04]  /*35b50*/  STL.64 [R1+0x110], R24 ;  /* 0x0001101801007387 */ /* 0x000fe80000100a00 */
[----:B------:R1:W-:Y:S04]  /*35b60*/  STL.64 [R1+0x118], R26 ;  /* 0x0001181a01007387 */ /* 0x0003e80000100a00 */
[----:B-1----:R-:W2:Y:S04]  /*35b70*/  LDL.LU.64 R26, [R1+0x2848] ;  /* 0x00284800011a7983 */ /* 0x002ea80000300a00 */
[----:B------:R-:W2:Y:S04]  /*35b80*/  LDL.LU.64 R24, [R1+0x2840] ;  /* 0x0028400001187983 */ /* 0x000ea80000300a00 */
[----:B------:R-:W-:Y:S04]  /*35b90*/  STL.64 [R1+0x100], R20 ;  /* 0x0001001401007387 */ /* 0x000fe80000100a00 */
[----:B------:R1:W-:Y:S04]  /*35ba0*/  STL.64 [R1+0x108], R22 ;  /* 0x0001081601007387 */ /* 0x0003e80000100a00 */
[----:B-1----:R-:W2:Y:S04]  /*35bb0*/  LDL.LU.64 R22, [R1+0x2838] ;  /* 0x0028380001167983 */ /* 0x002ea80000300a00 */
[----:B------:R-:W2:Y:S02]  /*35bc0*/  LDL.LU.64 R20, [R1+0x2830] ;  /* 0x0028300001147983 */ /* 0x000ea40000300a00 */
[----:B--2---:R-:W-:-:S15]  /*35bd0*/  HMMA.1688.F32.TF32 R20, R4, R108, R20 ;  /* 0x0000006c0414723c */ /* 0x004fde0000081014 */
[----:B------:R-:W-:-:S04]  /*35be0*/  NOP ;  /* 0x0000000000007918 */ /* 0x000fc80000000000 */
[----:B------:R-:W-:Y:S04]  /*35bf0*/  STL.64 [R1+0xf0], R20 ;  /* 0x0000f01401007387 */ /* 0x000fe80000100a00 */
[----:B------:R1:W-:Y:S02]  /*35c00*/  STL.64 [R1+0xf8], R22 ;  /* 0x0000f81601007387 */ /* 0x0003e40000100a00 */
[----:B-1----:R-:W-:Y:S02]  /*35c10*/  HMMA.1688.F32.TF32 R20, R4, R112, R24 ;  /* 0x000000700414723c */ /* 0x002fe40000081018 */
[----:B------:R-:W-:Y:S04]  /*35c20*/  LDS R4, [R0+UR13+0x21880] ;  /* 0x0218800d00047984 */ /* 0x000fe80008000800 */
[----:B------:R-:W-:Y:S02]  /*35c30*/  LDS R6, [R0+UR13+0x21c80] ;  /* 0x021c800d00067984 */ /* 0x000fe40008000800 */
[C---:B----4-:R-:W-:Y:S02]  /*35c40*/  HMMA.1688.F32.TF32 R24, R248.reuse, R18, R28 ;  /* 0x00000012f818723c */ /* 0x050fe4000008101c */
[----:B------:R-:W-:Y:S04]  /*35c50*/  LDS R5, [R17+UR13+0x21880] ;  /* 0x0218800d11057984 */ /* 0x000fe80008000800 */
[----:B------:R-:W1:Y:S05]  /*35c60*/  LDS R7, [R17+UR13+0x21c80] ;  /* 0x021c800d11077984 */ /* 0x000e6a0008000800 */
[----:B------:R-:W-:Y:S04]  /*35c70*/  STL.64 [R1+0x80], R20 ;  /* 0x0000801401007387 */ /* 0x000fe80000100a00 */
[----:B------:R2:W-:Y:S02]  /*35c80*/  STL.64 [R1+0x88], R22 ;  /* 0x0000881601007387 */ /* 0x0005e40000100a00 */
[C---:B--2---:R-:W-:Y:S02]  /*35c90*/  HMMA.1688.F32.TF32 R20, R248.reuse, R14, R40 ;  /* 0x0000000ef814723c */ /* 0x044fe40000081028 */
[----:B------:R-:W-:Y:S04]  /*35ca0*/  STL.64 [R1], R24 ;  /* 0x0000001801007387 */ /* 0x000fe80000100a00 */
[----:B------:R2:W-:Y:S02]  /*35cb0*/  STL.64 [R1+0x8], R26 ;  /* 0x0000081a01007387 */ /* 0x0005e40000100a00 */
[----:B--2---:R-:W-:Y:S01]  /*35cc0*/  HMMA.1688.F32.TF32 R24, R248, R10, R52 ;  /* 0x0000000af818723c */ /* 0x004fe20000081034 */
[----:B------:R-:W-:-:S10]  /*35cd0*/  LOP3.LUT R17, R0, 0x40, RZ, 0x3c, !PT ;  /* 0x0000004000117812 */ /* 0x000fd400078e3cff */
[----:B------:R2:W-:Y:S01]  /*35ce0*/  STL.64 [R1+0x180], R20 ;  /* 0x0001801401007387 */ /* 0x0005e20000100a00 */
[----:B------:R-:W-:Y:S01]  /*35cf0*/  MOV R69, R22 ;  /* 0x0000001600457202 */ /* 0x000fe20000000f00 */
[----:B------:R-:W-:Y:S02]  /*35d00*/  IMAD.MOV.U32 R68, RZ, RZ, R23 ;  /* 0x000000ffff447224 */ /* 0x000fe400078e0017 */
[----:B------:R-:W-:Y:S01]  /*35d10*/  LDS R52, [R17+UR13+0x21800] ;  /* 0x0218000d11347984 */ /* 0x000fe20008000800 */
[-C--:B-1----:R-:W-:Y:S03]  /*35d20*/  HMMA.1688.F32.TF32 R40, R4, R66.reuse, R196 ;  /* 0x000000420428723c */ /* 0x082fe600000810c4 */
[----:B------:R-:W-:Y:S04]  /*35d30*/  LDS R54, [R17+UR13+0x21c00] ;  /* 0x021c000d11367984 */ /* 0x000fe80008000800 */
[----:B------:R-:W-:Y:S01]  /*35d40*/  LDS R53, [R252+UR13+0x21800] ;  /* 0x0218000dfc357984 */ /* 0x000fe20008000800 */
[----:B--2---:R-:W-:Y:S03]  /*35d50*/  HMMA.1688.F32.TF32 R20, R248, R66, R116 ;  /* 0x00000042f814723c */ /* 0x004fe60000081074 */
[----:B------:R-:W1:Y:S04]  /*35d60*/  LDS R55, [R252+UR13+0x21c00] ;  /* 0x021c000dfc377984 */ /* 0x000e680008000800 */
[----:B------:R-:W-:Y:S04]  /*35d70*/  STL.64 [R1+0x1b0], R24 ;  /* 0x0001b01801007387 */ /* 0x000fe80000100a00 */
[----:B------:R-:W-:Y:S08]  /*35d80*/  STL.64 [R1+0x1b8], R26 ;  /* 0x0001b81a01007387 */ /* 0x000ff00000100a00 */
[----:B------:R-:W-:Y:S01]  /*35d90*/  IMAD.MOV.U32 R96, RZ, RZ, R20 ;  /* 0x000000ffff607224 */ /* 0x000fe200078e0014 */
[----:B------:R2:W-:Y:S01]  /*35da0*/  STL.64 [R1+0x298], R22 ;  /* 0x0002981601007387 */ /* 0x0005e20000100a00 */
[----:B------:R-:W-:-:S02]  /*35db0*/  MOV R97, R21 ;  /* 0x0000001500617202 */ /* 0x000fc40000000f00 */
[----:B--2---:R-:W-:Y:S03]  /*35dc0*/  HMMA.1688.F32.TF32 R20, R248, R70, R120 ;  /* 0x00000046f814723c */ /* 0x004fe60000081078 */
[----:B------:R-:W-:Y:S04]  /*35dd0*/  STL [R1+0x2798], R97 ;  /* 0x0027986101007387 */ /* 0x000fe80000100800 */
[----:B------:R-:W-:-:S12]  /*35de0*/  STL [R1+0x2794], R96 ;  /* 0x0027946001007387 */ /* 0x000fd80000100800 */
[----:B------:R-:W-:Y:S01]  /*35df0*/  IMAD.MOV.U32 R88, RZ, RZ, R20 ;  /* 0x000000ffff587224 */ /* 0x000fe200078e0014 */
[----:B------:R2:W-:Y:S01]  /*35e00*/  STL.64 [R1+0x288], R22 ;  /* 0x0002881601007387 */ /* 0x0005e20000100a00 */
[----:B------:R-:W-:Y:S02]  /*35e10*/  IMAD.MOV.U32 R89, RZ, RZ, R21 ;  /* 0x000000ffff597224 */ /* 0x000fe400078e0015 */
[----:B--2---:R-:W-:Y:S03]  /*35e20*/  HMMA.1688.F32.TF32 R20, R248, R74, R124 ;  /* 0x0000004af814723c */ /* 0x004fe6000008107c */
[----:B------:R-:W-:Y:S04]  /*35e30*/  STL [R1+0x27a0], R89 ;  /* 0x0027a05901007387 */ /* 0x000fe80000100800 */
[----:B------:R-:W-:-:S12]  /*35e40*/  STL [R1+0x279c], R88 ;  /* 0x00279c5801007387 */ /* 0x000fd80000100800 */
[----:B------:R-:W-:Y:S01]  /*35e50*/  MOV R100, R20 ;  /* 0x0000001400647202 */ /* 0x000fe20000000f00 */
[----:B------:R2:W-:Y:S01]  /*35e60*/  STL.64 [R1+0x278], R22 ;  /* 0x0002781601007387 */ /* 0x0005e20000100a00 */
[----:B------:R-:W-:Y:S02]  /*35e70*/  IMAD.MOV.U32 R101, RZ, RZ, R21 ;  /* 0x000000ffff657224 */ /* 0x000fe400078e0015 */
[----:B--2---:R-:W-:Y:S03]  /*35e80*/  HMMA.1688.F32.TF32 R20, R248, R78, R128 ;  /* 0x0000004ef814723c */ /* 0x004fe60000081080 */
[----:B------:R-:W-:-:S15]  /*35e90*/  STL [R1+0x27a8], R101 ;  /* 0x0027a86501007387 */ /* 0x000fde0000100800 */
[----:B------:R-:W-:Y:S01]  /*35ea0*/  NOP ;  /* 0x0000000000007918 */ /* 0x000fe20000000000 */
[----:B------:R-:W-:Y:S01]  /*35eb0*/  IMAD.MOV.U32 R92, RZ, RZ, R20 ;  /* 0x000000ffff5c7224 */ /* 0x000fe200078e0014 */
[----:B------:R-:W-:Y:S01]  /*35ec0*/  MOV R93, R21 ;  /* 0x00000015005d7202 */ /* 0x000fe20000000f00 */
[----:B------:R-:W-:Y:S02]  /*35ed0*/  IMAD.MOV.U32 R97, RZ, RZ, R22 ;  /* 0x000000ffff617224 */ /* 0x000fe400078e0016 */
[----:B------:R-:W-:Y:S02]  /*35ee0*/  IMAD.MOV.U32 R96, RZ, RZ, R23 ;  /* 0x000000ffff607224 */ /* 0x000fe400078e0017 */
[C---:B------:R-:W-:Y:S01]  /*35ef0*/  HMMA.1688.F32.TF32 R20, R248.reuse, R82, R132 ;  /* 0x00000052f814723c */ /* 0x040fe20000081084 */
[----:B------:R-:W-:Y:S04]  /*35f00*/  STL [R1+0x27a4], R100 ;  /* 0x0027a46401007387 */ /* 0x000fe80000100800 */
[----:B------:R-:W-:Y:S04]  /*35f10*/  STL [R1+0x27b8], R96 ;  /* 0x0027b86001007387 */ /* 0x000fe80000100800 */
[----:B------:R-:W-:Y:S04]  /*35f20*/  STL [R1+0x27b4], R97 ;  /* 0x0027b46101007387 */ /* 0x000fe80000100800 */
[----:B------:R-:W-:Y:S04]  /*35f30*/  STL [R1+0x27b0], R93 ;  /* 0x0027b05d01007387 */ /* 0x000fe80000100800 */
[----:B------:R-:W-:Y:S02]  /*35f40*/  STL [R1+0x27ac], R92 ;  /* 0x0027ac5c01007387 */ /* 0x000fe40000100800 */
[----:B------:R-:W-:Y:S01]  /*35f50*/  MOV R108, R20 ;  /* 0x00000014006c7202 */ /* 0x000fe20000000f00 */
[----:B------:R-:W-:Y:S01]  /*35f60*/  IMAD.MOV.U32 R109, RZ, RZ, R21 ;  /* 0x000000ffff6d7224 */ /* 0x000fe200078e0015 */
[----:B------:R2:W-:Y:S02]  /*35f70*/  STL.64 [R1+0x258], R22 ;  /* 0x0002581601007387 */ /* 0x0005e40000100a00 */
[----:B--2---:R-:W-:Y:S08]  /*35f80*/  HMMA.1688.F32.TF32 R20, R248, R86, R136 ;  /* 0x00000056f814723c */ /* 0x004ff00000081088 */
[----:B------:R-:W-:Y:S11]  /*35f90*/  HMMA.1688.F32.TF32 R28, R4, R70, R200 ;  /* 0x00000046041c723c */ /* 0x000ff600000810c8 */
[----:B------:R-:W-:Y:S01]  /*35fa0*/  IMAD.MOV.U32 R101, RZ, RZ, R20 ;  /* 0x000000ffff657224 */ /* 0x000fe200078e0014 */
[----:B------:R-:W-:Y:S01]  /*35fb0*/  MOV R100, R21 ;  /* 0x0000001500647202 */ /* 0x000fe20000000f00 */
[----:B------:R-:W-:-:S02]  /*35fc0*/  IMAD.MOV.U32 R89, RZ, RZ, R22 ;  /* 0x000000ffff597224 */ /* 0x000fc400078e0016 */
[----:B------:R-:W-:Y:S02]  /*35fd0*/  IMAD.MOV.U32 R88, RZ, RZ, R23 ;  /* 0x000000ffff587224 */ /* 0x000fe400078e0017 */
[----:B------:R-:W-:Y:S08]  /*35fe0*/  HMMA.1688.F32.TF32 R20, R248, R90, R140 ;  /* 0x0000005af814723c */ /* 0x000ff0000008108c */
[----:B------:R-:W-:Y:S01]  /*35ff0*/  HMMA.1688.F32.TF32 R24, R4, R74, R204 ;  /* 0x0000004a0418723c */ /* 0x000fe200000810cc */
[----:B------:R-:W-:Y:S10]  /*36000*/  STL.64 [R1+0x2f0], R40 ;  /* 0x0002f02801007387 */ /* 0x000ff40000100a00 */
[----:B------:R-:W-:Y:S01]  /*36010*/  MOV R96, R20 ;  /* 0x0000001400607202 */ /* 0x000fe20000000f00 */
[----:B------:R-:W-:Y:S01]  /*36020*/  IMAD.MOV.U32 R97, RZ, RZ, R21 ;  /* 0x000000ffff617224 */ /* 0x000fe200078e0015 */
[----:B------:R-:W-:Y:S01]  /*36030*/  MOV R92, R23 ;  /* 0x00000017005c7202 */ /* 0x000fe20000000f00 */
[----:B------:R-:W-:-:S02]  /*36040*/  IMAD.MOV.U32 R93, RZ, RZ, R22 ;  /* 0x000000ffff5d7224 */ /* 0x000fc400078e0016 */
[----:B------:R-:W-:Y:S01]  /*36050*/  HMMA.1688.F32.TF32 R20, R248, R94, R144 ;  /* 0x0000005ef814723c */ /* 0x000fe20000081090 */
[----:B------:R-:W-:Y:S04]  /*36060*/  STL.64 [R1+0x2f8], R42 ;  /* 0x0002f82a01007387 */ /* 0x000fe80000100a00 */
[----:B------:R-:W-:Y:S04]  /*36070*/  STL.64 [R1+0x2e0], R28 ;  /* 0x0002e01c01007387 */ /* 0x000fe80000100a00 */
[----:B------:R-:W-:Y:S04]  /*36080*/  STL.64 [R1+0x2e8], R30 ;  /* 0x0002e81e01007387 */ /* 0x000fe80000100a00 */
[----:B------:R-:W-:Y:S04]  /*36090*/  STL.64 [R1+0x2d0], R24 ;  /* 0x0002d01801007387 */ /* 0x000fe80000100a00 */
[----:B------:R2:W-:Y:S02]  /*360a0*/  STL.64 [R1+0x2d8], R26 ;  /* 0x0002d81a01007387 */ /* 0x0005e40000100a00 */
[----:B------:R-:W-:Y:S01]  /*360b0*/  IMAD.MOV.U32 R84, RZ, RZ, R20 ;  /* 0x000000ffff547224 */ /* 0x000fe200078e0014 */
[----:B------:R-:W-:Y:S01]  /*360c0*/  MOV R145, R22 ;  /* 0x0000001600917202 */ /* 0x000fe20000000f00 */
[----:B------:R-:W-:Y:S01]  /*360d0*/  IMAD.MOV.U32 R85, RZ, RZ, R21 ;  /* 0x000000ffff557224 */ /* 0x000fe200078e0015 */
[----:B--2---:R-:W-:Y:S01]  /*360e0*/  HMMA.1688.F32.TF32 R24, R4, R90, R220 ;  /* 0x0000005a0418723c */ /* 0x004fe200000810dc */
[----:B------:R-:W-:-:S07]  /*360f0*/  IMAD.MOV.U32 R144, RZ, RZ, R23 ;  /* 0x000000ffff907224 */ /* 0x000fce00078e0017 */
[----:B------:R-:W-:Y:S11]  /*36100*/  HMMA.1688.F32.TF32 R20, R248, R98, R148 ;  /* 0x00000062f814723c */ /* 0x000ff60000081094 */
[----:B------:R-:W-:Y:S01]  /*36110*/  STL.64 [R1+0x2c0], R24 ;  /* 0x0002c01801007387 */ /* 0x000fe20000100a00 */
[----:B------:R-:W-:-:S03]  /*36120*/  IMAD.MOV.U32 R3, RZ, RZ, R27 ;  /* 0x000000ffff037224 */ /* 0x000fc600078e001b */
[----:B------:R2:W-:Y:S04]  /*36130*/  STL [R1+0x2c8], R26 ;  /* 0x0002c81a01007387 */ /* 0x0005e80000100800 */
[----:B------:R-:W-:Y:S01]  /*36140*/  IMAD.MOV.U32 R149, RZ, RZ, R20 ;  /* 0x000000ffff957224 */ /* 0x000fe200078e0014 */
[----:B--2---:R-:W-:Y:S01]  /*36150*/  HMMA.1688.F32.TF32 R24, R4, R94, R224 ;  /* 0x0000005e0418723c */ /* 0x004fe200000810e0 */
[----:B------:R-:W-:Y:S01]  /*36160*/  MOV R148, R21 ;  /* 0x0000001500947202 */ /* 0x000fe20000000f00 */
[----:B------:R-:W-:Y:S02]  /*36170*/  IMAD.MOV.U32 R113, RZ, RZ, R22 ;  /* 0x000000ffff717224 */ /* 0x000fe400078e0016 */
[----:B------:R-:W-:-:S04]  /*36180*/  IMAD.MOV.U32 R112, RZ, RZ, R23 ;  /* 0x000000ffff707224 */ /* 0x000fc800078e0017 */
[----:B------:R-:W-:Y:S01]  /*36190*/  HMMA.1688.F32.TF32 R20, R248, R102, R152 ;  /* 0x00000066f814723c */ /* 0x000fe20000081098 */
[----:B------:R-:W-:Y:S02]  /*361a0*/  IMAD.MOV.U32 R116, RZ, RZ, R180 ;  /* 0x000000ffff747224 */ /* 0x000fe400078e00b4 */
[----:B------:R-:W2:Y:S01]  /*361b0*/  LDL.LU R180, [R1+0x282c] ;  /* 0x00282c0001b47983 */ /* 0x000ea20000300800 */
[----:B------:R-:W-:Y:S01]  /*361c0*/  MOV R117, R181 ;  /* 0x000000b500757202 */ /* 0x000fe20000000f00 */
[----:B------:R-:W-:Y:S02]  /*361d0*/  IMAD.MOV.U32 R118, RZ, RZ, R182 ;  /* 0x000000ffff767224 */ /* 0x000fe400078e00b6 */
[----:B------:R-:W-:-:S04]  /*361e0*/  IMAD.MOV.U32 R119, RZ, RZ, R183 ;  /* 0x000000ffff777224 */ /* 0x000fc800078e00b7 */
[----:B------:R4:W-:Y:S04]  /*361f0*/  STL.64 [R1+0x2b0], R24 ;  /* 0x0002b01801007387 */ /* 0x0009e80000100a00 */
[----:B------:R1:W-:Y:S04]  /*36200*/  STL.64 [R1+0x2b8], R26 ;  /* 0x0002b81a01007387 */ /* 0x0003e80000100a00 */
[----:B------:R-:W2:Y:S04]  /*36210*/  LDL.LU R181, [R1+0x2828] ;  /* 0x0028280001b57983 */ /* 0x000ea80000300800 */
[----:B------:R-:W2:Y:S01]  /*36220*/  LDL.LU R182, [R1+0x2824] ;  /* 0x0028240001b67983 */ /* 0x000ea20000300800 */
[----:B------:R-:W-:-:S03]  /*36230*/  MOV R76, R20 ;  /* 0x00000014004c7202 */ /* 0x000fc60000000f00 */
[----:B------:R-:W2:Y:S01]  /*36240*/  LDL.LU R183, [R1+0x2820] ;  /* 0x0028200001b77983 */ /* 0x000ea20000300800 */
[----:B------:R-:W-:Y:S01]  /*36250*/  IMAD.MOV.U32 R77, RZ, RZ, R21 ;  /* 0x000000ffff4d7224 */ /* 0x000fe200078e0015 */
[----:B------:R-:W-:Y:S02]  /*36260*/  MOV R146, R23 ;  /* 0x0000001700927202 */ /* 0x000fe40000000f00 */
[----:B------:R-:W2:Y:S01]  /*36270*/  LDL.LU R132, [R1+0x300] ;  /* 0x0003000001847983 */ /* 0x000ea20000300800 */
[----:B------:R-:W-:-:S03]  /*36280*/  IMAD.MOV.U32 R147, RZ, RZ, R22 ;  /* 0x000000ffff937224 */ /* 0x000fc600078e0016 */
[----:B------:R-:W2:Y:S01]  /*36290*/  LDL.LU R133, [R1+0x304] ;  /* 0x0003040001857983 */ /* 0x000ea20000300800 */
[----:B------:R-:W-:Y:S03]  /*362a0*/  HMMA.1688.F32.TF32 R20, R248, R106, R156 ;  /* 0x0000006af814723c */ /* 0x000fe6000008109c */
[----:B------:R-:W2:Y:S04]  /*362b0*/  LDL.LU R134, [R1+0x308] ;  /* 0x0003080001867983 */ /* 0x000ea80000300800 */
[----:B------:R-:W2:Y:S04]  /*362c0*/  LDL.LU R135, [R1+0x30c] ;  /* 0x00030c0001877983 */ /* 0x000ea80000300800 */
[----:B------:R-:W2:Y:S04]  /*362d0*/  LDL.LU R136, [R1+0x310] ;  /* 0x0003100001887983 */ /* 0x000ea80000300800 */
[----:B------:R-:W2:Y:S04]  /*362e0*/  LDL.LU R137, [R1+0x314] ;  /* 0x0003140001897983 */ /* 0x000ea80000300800 */
[----:B------:R-:W2:Y:S04]  /*362f0*/  LDL.LU R138, [R1+0x318] ;  /* 0x00031800018a7983 */ /* 0x000ea80000300800 */
[----:B------:R-:W2:Y:S01]  /*36300*/  LDL.LU R139, [R1+0x31c] ;  /* 0x00031c00018b7983 */ /* 0x000ea20000300800 */
[----:B------:R-:W-:-:S03]  /*36310*/  MOV R156, R176 ;  /* 0x000000b0009c7202 */ /* 0x000fc60000000f00 */
[----:B------:R-:W2:Y:S01]  /*36320*/  LDL.LU R140, [R1+0x320] ;  /* 0x00032000018c7983 */ /* 0x000ea20000300800 */
[----:B------:R-:W-:-:S03]  /*36330*/  IMAD.MOV.U32 R157, RZ, RZ, R177 ;  /* 0x000000ffff9d7224 */ /* 0x000fc600078e00b1 */
[----:B------:R-:W2:Y:S01]  /*36340*/  LDL.LU R141, [R1+0x324] ;  /* 0x00032400018d7983 */ /* 0x000ea20000300800 */
[----:B------:R-:W-:-:S03]  /*36350*/  IMAD.MOV.U32 R158, RZ, RZ, R178 ;  /* 0x000000ffff9e7224 */ /* 0x000fc600078e00b2 */
        /* <DEDUP_REMOVED lines=19> */
[----:B------:R-:W-:Y:S01]  /*36490*/  IMAD.MOV.U32 R81, RZ, RZ, R21 ;  /* 0x000000ffff517224 */ /* 0x000fe200078e0015 */
[----:B------:R-:W-:Y:S02]  /*364a0*/  MOV R151, R22 ;  /* 0x0000001600977202 */ /* 0x000fe40000000f00 */
[----:B------:R-:W2:Y:S01]  /*364b0*/  LDL.LU R168, [R1+0x27fc] ;  /* 0x0027fc0001a87983 */ /* 0x000ea20000300800 */
[----:B------:R-:W-:Y:S01]  /*364c0*/  IMAD.MOV.U32 R150, RZ, RZ, R23 ;  /* 0x000000ffff967224 */ /* 0x000fe200078e0017 */
[----:B----4-:R-:W-:Y:S01]  /*364d0*/  MOV R24, R56 ;  /* 0x0000003800187202 */ /* 0x010fe20000000f00 */
[----:B------:R-:W-:Y:S01]  /*364e0*/  IMAD.MOV.U32 R31, RZ, RZ, R171 ;  /* 0x000000ffff1f7224 */ /* 0x000fe200078e00ab */
[----:B------:R-:W2:Y:S01]  /*364f0*/  LDL.LU R169, [R1+0x27f8] ;  /* 0x0027f80001a97983 */ /* 0x000ea20000300800 */
[----:B------:R-:W-:Y:S01]  /*36500*/  HMMA.1688.F32.TF32 R20, R248, R110, R160 ;  /* 0x0000006ef814723c */ /* 0x000fe200000810a0 */
[----:B------:R-:W-:-:S02]  /*36510*/  IMAD.MOV.U32 R25, RZ, RZ, R57 ;  /* 0x000000ffff197224 */ /* 0x000fc400078e0039 */
[----:B------:R-:W2:Y:S01]  /*36520*/  LDL.LU R170, [R1+0x27f4] ;  /* 0x0027f40001aa7983 */ /* 0x000ea20000300800 */
[----:B-1----:R-:W-:-:S03]  /*36530*/  IMAD.MOV.U32 R26, RZ, RZ, R58 ;  /* 0x000000ffff1a7224 */ /* 0x002fc600078e003a */
[----:B------:R-:W2:Y:S01]  /*36540*/  LDL.LU R171, [R1+0x27f0] ;  /* 0x0027f00001ab7983 */ /* 0x000ea20000300800 */
[----:B------:R-:W-:-:S03]  /*36550*/  MOV R27, R59 ;  /* 0x0000003b001b7202 */ /* 0x000fc60000000f00 */
        /* <DEDUP_REMOVED lines=8> */
[----:B------:R-:W2:Y:S04]  /*365e0*/  LDL.LU R44, [R1+0x27dc] ;  /* 0x0027dc00012c7983 */ /* 0x000ea80000300800 */
[----:B------:R-:W2:Y:S04]  /*365f0*/  LDL.LU R45, [R1+0x27d8] ;  /* 0x0027d800012d7983 */ /* 0x000ea80000300800 */
[----:B------:R-:W2:Y:S04]  /*36600*/  LDL.LU R46, [R1+0x27d4] ;  /* 0x0027d400012e7983 */ /* 0x000ea80000300800 */
[----:B------:R-:W2:Y:S01]  /*36610*/  LDL.LU R47, [R1+0x27d0] ;  /* 0x0027d000012f7983 */ /* 0x000ea20000300800 */
[----:B------:R-:W-:Y:S01]  /*36620*/  IMAD.MOV.U32 R155, RZ, RZ, R20 ;  /* 0x000000ffff9b7224 */ /* 0x000fe200078e0014 */
[----:B------:R-:W-:Y:S01]  /*36630*/  MOV R154, R21 ;  /* 0x00000015009a7202 */ /* 0x000fe20000000f00 */
[----:B------:R-:W-:-:S02]  /*36640*/  IMAD.MOV.U32 R153, RZ, RZ, R22 ;  /* 0x000000ffff997224 */ /* 0x000fc400078e0016 */
[----:B------:R-:W-:Y:S02]  /*36650*/  IMAD.MOV.U32 R152, RZ, RZ, R23 ;  /* 0x000000ffff987224 */ /* 0x000fe400078e0017 */
[----:B------:R-:W-:Y:S01]  /*36660*/  HMMA.1688.F32.TF32 R20, R248, R114, R164 ;  /* 0x00000072f814723c */ /* 0x000fe200000810a4 */
[----:B------:R-:W-:Y:S01]  /*36670*/  IMAD.MOV.U32 R164, RZ, RZ, R36 ;  /* 0x000000ffffa47224 */ /* 0x000fe200078e0024 */
[----:B------:R-:W-:Y:S01]  /*36680*/  MOV R165, R37 ;  /* 0x0000002500a57202 */ /* 0x000fe20000000f00 */
[----:B------:R-:W4:Y:S01]  /*36690*/  LDL.LU R36, [R1+0x27cc] ;  /* 0x0027cc0001247983 */ /* 0x000f220000300800 */
[----:B------:R-:W-:Y:S02]  /*366a0*/  IMAD.MOV.U32 R166, RZ, RZ, R38 ;  /* 0x000000ffffa67224 */ /* 0x000fe400078e0026 */
[----:B------:R-:W-:Y:S01]  /*366b0*/  IMAD.MOV.U32 R167, RZ, RZ, R39 ;  /* 0x000000ffffa77224 */ /* 0x000fe200078e0027 */
[----:B------:R-:W4:Y:S04]  /*366c0*/  LDL.LU R37, [R1+0x27c8] ;  /* 0x0027c80001257983 */ /* 0x000f280000300800 */
[----:B------:R-:W4:Y:S04]  /*366d0*/  LDL.LU R38, [R1+0x27c4] ;  /* 0x0027c40001267983 */ /* 0x000f280000300800 */
[----:B------:R-:W4:Y:S04]  /*366e0*/  LDL.LU R39, [R1+0x27c0] ;  /* 0x0027c00001277983 */ /* 0x000f280000300800 */
[----:B------:R-:W-:Y:S01]  /*366f0*/  MOV R105, R20 ;  /* 0x0000001400697202 */ /* 0x000fe20000000f00 */
[----:B------:R-:W-:Y:S01]  /*36700*/  IMAD.MOV.U32 R104, RZ, RZ, R21 ;  /* 0x000000ffff687224 */ /* 0x000fe200078e0015 */
[----:B------:R-:W-:Y:S01]  /*36710*/  MOV R72, R23 ;  /* 0x0000001700487202 */ /* 0x000fe20000000f00 */
[----:B------:R-:W-:Y:S01]  /*36720*/  IMAD.MOV.U32 R73, RZ, RZ, R22 ;  /* 0x000000ffff497224 */ /* 0x000fe200078e0016 */
[----:B------:R-:W-:Y:S04]  /*36730*/  LDS R20, [R17+UR13+0x21880] ;  /* 0x0218800d11147984 */ /* 0x000fe80008000800 */
[----:B------:R-:W-:Y:S04]  /*36740*/  LDS R22, [R17+UR13+0x21c80] ;  /* 0x021c800d11167984 */ /* 0x000fe80008000800 */
[----:B------:R-:W-:Y:S04]  /*36750*/  LDS R21, [R252+UR13+0x21880] ;  /* 0x0218800dfc157984 */ /* 0x000fe80008000800 */
[----:B------:R-:W1:Y:S01]  /*36760*/  LDS R23, [R252+UR13+0x21c80] ;  /* 0x021c800dfc177984 */ /* 0x000e620008000800 */
[C---:B------:R-:W-:Y:S08]  /*36770*/  HMMA.1688.F32.TF32 R204, R4.reuse, R98, R228 ;  /* 0x0000006204cc723c */ /* 0x040ff000000810e4 */
[C---:B------:R-:W-:Y:S08]  /*36780*/  HMMA.1688.F32.TF32 R228, R4.reuse, R102, R232 ;  /* 0x0000006604e4723c */ /* 0x040ff000000810e8 */
[C---:B------:R-:W-:Y:S08]  /*36790*/  HMMA.1688.F32.TF32 R196, R4.reuse, R78, R208 ;  /* 0x0000004e04c4723c */ /* 0x040ff000000810d0 */
[C---:B------:R-:W-:Y:S08]  /*367a0*/  HMMA.1688.F32.TF32 R208, R4.reuse, R82, R212 ;  /* 0x0000005204d0723c */ /* 0x040ff000000810d4 */
[C---:B------:R-:W-:Y:S08]  /*367b0*/  HMMA.1688.F32.TF32 R212, R4.reuse, R110, R240 ;  /* 0x0000006e04d4723c */ /* 0x040ff000000810f0 */
[C---:B------:R-:W-:Y:S01]  /*367c0*/  HMMA.1688.F32.TF32 R120, R4.reuse, R106, R236 ;  /* 0x0000006a0478723c */ /* 0x040fe200000810ec */
[----:B------:R-:W-:Y:S07]  /*367d0*/  STL [R1+0x2734], R204 ;  /* 0x002734cc01007387 */ /* 0x000fee0000100800 */
[C---:B------:R-:W-:Y:S01]  /*367e0*/  HMMA.1688.F32.TF32 R232, R4.reuse, R114, R244 ;  /* 0x0000007204e8723c */ /* 0x040fe200000810f4 */
        /* <DEDUP_REMOVED lines=9> */
[----:B------:R1:W-:Y:S04]  /*36880*/  STL.64 [R1+0x2a8], R122 ;  /* 0x0002a87a01007387 */ /* 0x0003e80000100a00 */
[----:B------:R-:W-:Y:S04]  /*36890*/  STL [R1+0x271c], R213 ;  /* 0x00271cd501007387 */ /* 0x000fe80000100800 */
[----:B------:R-:W-:Y:S04]  /*368a0*/  STL [R1+0x2718], R214 ;  /* 0x002718d601007387 */ /* 0x000fe80000100800 */
[----:B------:R-:W-:Y:S04]  /*368b0*/  STL [R1+0x2714], R215 ;  /* 0x002714d701007387 */ /* 0x000fe80000100800 */
[----:B------:R-:W-:Y:S04]  /*368c0*/  STL [R1+0x2750], R232 ;  /* 0x002750e801007387 */ /* 0x000fe80000100800 */
[----:B------:R-:W-:Y:S04]  /*368d0*/  STL [R1+0x274c], R233 ;  /* 0x00274ce901007387 */ /* 0x000fe80000100800 */
[----:B------:R-:W-:Y:S04]  /*368e0*/  STL [R1+0x2748], R234 ;  /* 0x002748ea01007387 */ /* 0x000fe80000100800 */
[----:B------:R-:W-:Y:S01]  /*368f0*/  STL [R1+0x2744], R235 ;  /* 0x002744eb01007387 */ /* 0x000fe20000100800 */
[C---:B------:R-:W-:Y:S08]  /*36900*/  HMMA.1688.F32.TF32 R32, R4.reuse, R18, R32 ;  /* 0x000000120420723c */ /* 0x040ff00000081020 */
[C---:B------:R-:W-:Y:S08]  /*36910*/  HMMA.1688.F32.TF32 R48, R4.reuse, R14, R48 ;  /* 0x0000000e0430723c */ /* 0x040ff00000081030 */
[C---:B---3--:R-:W-:Y:S08]  /*36920*/  HMMA.1688.F32.TF32 R60, R4.reuse, R10, R60 ;  /* 0x0000000a043c723c */ /* 0x048ff0000008103c */
[----:B------:R-:W-:Y:S08]  /*36930*/  HMMA.1688.F32.TF32 R200, R4, R86, R216 ;  /* 0x0000005604c8723c */ /* 0x000ff000000810d8 */
[----:B------:R-:W-:Y:S01]  /*36940*/  HMMA.1688.F32.TF32 R4, R52, R98, R160 ;  /* 0x000000623404723c */ /* 0x000fe200000810a0 */
[----:B------:R-:W-:-:S07]  /*36950*/  IMAD.MOV.U32 R162, RZ, RZ, R2 ;  /* 0x000000ffffa27224 */ /* 0x000fce00078e0002 */
[C---:B--2---:R-:W-:Y:S08]  /*36960*/  HMMA.1688.F32.TF32 R128, R52.reuse, R14, R44 ;  /* 0x0000000e3480723c */ /* 0x044ff0000008102c */
[----:B------:R-:W-:Y:S08]  /*36970*/  HMMA.1688.F32.TF32 R44, R52, R94, R164 ;  /* 0x0000005e342c723c */ /* 0x000ff000000810a4 */
[----:B-1----:R-:W-:Y:S08]  /*36980*/  HMMA.1688.F32.TF32 R164, R20, R66, R116 ;  /* 0x0000004214a4723c */ /* 0x002ff00000081074 */
[----:B----4-:R-:W-:Y:S01]  /*36990*/  HMMA.1688.F32.TF32 R124, R52, R18, R36 ;  /* 0x00000012347c723c */ /* 0x010fe20000081024 */
[----:B------:R-:W-:Y:S01]  /*369a0*/  LOP3.LUT R163, R0, 0x20, RZ, 0x3c, !PT ;  /* 0x0000002000a37812 */ /* 0x000fe200078e3cff */
[----:B------:R-:W-:-:S02]  /*369b0*/  IMAD.MOV.U32 R216, RZ, RZ, R13 ;  /* 0x000000ffffd87224 */ /* 0x000fc400078e000d */
[----:B------:R-:W-:-:S04]  /*369c0*/  IMAD.MOV.U32 R217, RZ, RZ, R12 ;  /* 0x000000ffffd97224 */ /* 0x000fc800078e000c */
[C---:B------:R-:W-:Y:S01]  /*369d0*/  HMMA.1688.F32.TF32 R120, R52.reuse, R10, R56 ;  /* 0x0000000a3478723c */ /* 0x040fe20000081038 */
[----:B------:R-:W-:Y:S04]  /*369e0*/  LDS R117, [R163+UR13+0x22000] ;  /* 0x0220000da3757984 */ /* 0x000fe80008000800 */
[----:B------:R-:W-:Y:S03]  /*369f0*/  LDS R119, [R163+UR13+0x22400] ;  /* 0x0224000da3777984 */ /* 0x000fe60008000800 */
[C---:B------:R-:W-:Y:S01]  /*36a00*/  HMMA.1688.F32.TF32 R36, R52.reuse, R114, R156 ;  /* 0x000000723424723c */ /* 0x040fe2000008109c */
[----:B------:R-:W2:Y:S04]  /*36a10*/  LDL.LU R156, [R1+0xe0] ;  /* 0x0000e000019c7983 */ /* 0x000ea80000300800 */
[----:B------:R-:W2:Y:S04]  /*36a20*/  LDL.LU R157, [R1+0xe4] ;  /* 0x0000e400019d7983 */ /* 0x000ea80000300800 */
[----:B------:R-:W-:Y:S04]  /*36a30*/  STL [R1+0x2710], R164 ;  /* 0x002710a401007387 */ /* 0x000fe80000100800 */
[----:B------:R-:W-:Y:S04]  /*36a40*/  STL [R1+0x270c], R165 ;  /* 0x00270ca501007387 */ /* 0x000fe80000100800 */
[----:B------:R-:W-:Y:S04]  /*36a50*/  STL [R1+0x2708], R166 ;  /* 0x002708a601007387 */ /* 0x000fe80000100800 */
[----:B------:R-:W-:Y:S04]  /*36a60*/  STL [R1+0x2704], R167 ;  /* 0x002704a701007387 */ /* 0x000fe80000100800 */
[----:B------:R-:W-:Y:S04]  /*36a70*/  STL [R1+0x26fc], R0 ;  /* 0x0026fc0001007387 */ /* 0x000fe80000100800 */
[----:B------:R-:W3:Y:S04]  /*36a80*/  LDL.LU R160, [R1+0xd0] ;  /* 0x0000d00001a07983 */ /* 0x000ee80000300800 */
[----:B------:R-:W3:Y:S04]  /*36a90*/  LDL.LU R161, [R1+0xd4] ;  /* 0x0000d40001a17983 */ /* 0x000ee80000300800 */
[----:B------:R-:W4:Y:S01]  /*36aa0*/  LDL.LU R2, [R1+0x27bc] ;  /* 0x0027bc0001027983 */ /* 0x000f220000300800 */
[----:B------:R-:W-:Y:S01]  /*36ab0*/  HMMA.1688.F32.TF32 R168, R52, R66, R168 ;  /* 0x0000004234a8723c */ /* 0x000fe200000810a8 */
[----:B------:R-:W-:-:S02]  /*36ac0*/  IMAD.MOV.U32 R159, RZ, RZ, R64 ;  /* 0x000000ffff9f7224 */ /* 0x000fc400078e0040 */
[----:B------:R-:W-:Y:S04]  /*36ad0*/  LDS R57, [R163+UR13+0x22080] ;  /* 0x0220800da3397984 */ /* 0x000fe80008000800 */
[----:B------:R1:W-:Y:S01]  /*36ae0*/  LDS R59, [R163+UR13+0x22480] ;  /* 0x0224800da33b7984 */ /* 0x0003e20008000800 */
[C---:B------:R-:W-:Y:S03]  /*36af0*/  HMMA.1688.F32.TF32 R172, R52.reuse, R70, R172 ;  /* 0x0000004634ac723c */ /* 0x040fe600000810ac */
[----:B------:R-:W-:Y:S04]  /*36b00*/  LDS R64, [R17+UR13+0x22000] ;  /* 0x0220000d11407984 */ /* 0x000fe80008000800 */
[----:B------:R-:W-:Y:S01]  /*36b10*/  LDS R66, [R17+UR13+0x22400] ;  /* 0x0224000d11427984 */ /* 0x000fe20008000800 */
[----:B------:R-:W-:Y:S01]  /*36b20*/  HMMA.1688.F32.TF32 R176, R52, R74, R176 ;  /* 0x0000004a34b0723c */ /* 0x000fe200000810b0 */
[----:B-1----:R-:W-:Y:S01]  /*36b30*/  MOV R163, R16 ;  /* 0x0000001000a37202 */ /* 0x002fe20000000f00 */
[----:B------:R-:W-:Y:S01]  /*36b40*/  IMAD.MOV.U32 R219, RZ, RZ, R8 ;  /* 0x000000ffffdb7224 */ /* 0x000fe200078e0008 */
[----:B------:R-:W-:-:S05]  /*36b50*/  MOV R218, R9 ;  /* 0x0000000900da7202 */ /* 0x000fca0000000f00 */
[C---:B------:R-:W-:Y:S08]  /*36b60*/  HMMA.1688.F32.TF32 R180, R52.reuse, R78, R180 ;  /* 0x0000004e34b4723c */ /* 0x040ff000000810b4 */
[C---:B------:R-:W-:Y:S08]  /*36b70*/  HMMA.1688.F32.TF32 R184, R52.reuse, R82, R184 ;  /* 0x0000005234b8723c */ /* 0x040ff000000810b8 */
[C---:B------:R-:W-:Y:S08]  /*36b80*/  HMMA.1688.F32.TF32 R188, R52.reuse, R86, R188 ;  /* 0x0000005634bc723c */ /* 0x040ff000000810bc */
[C---:B------:R-:W-:Y:S08]  /*36b90*/  HMMA.1688.F32.TF32 R192, R52.reuse, R90, R192 ;  /* 0x0000005a34c0723c */ /* 0x040ff000000810c0 */
[C---:B------:R-:W-:Y:S08]  /*36ba0*/  HMMA.1688.F32.TF32 R24, R52.reuse, R102, R24 ;  /* 0x000000663418723c */ /* 0x040ff00000081018 */
[C---:B------:R-:W-:Y:S08]  /*36bb0*/  HMMA.1688.F32.TF32 R28, R52.reuse, R106, R28 ;  /* 0x0000006a341c723c */ /* 0x040ff0000008101c */
[----:B------:R-:W-:Y:S01]  /*36bc0*/  HMMA.1688.F32.TF32 R40, R52, R110, R40 ;  /* 0x0000006e3428723c */ /* 0x000fe20000081028 */
[----:B------:R-:W-:Y:S04]  /*36bd0*/  LDS R52, [R17+UR13+0x22080] ;  /* 0x0220800d11347984 */ /* 0x000fe80008000800 */
[----:B------:R-:W-:Y:S03]  /*36be0*/  LDS R54, [R17+UR13+0x22480] ;  /* 0x0224800d11367984 */ /* 0x000fe60008000800 */
[C---:B------:R-:W-:Y:S08]  /*36bf0*/  HMMA.1688.F32.TF32 R140, R20.reuse, R18, R140 ;  /* 0x00000012148c723c */ /* 0x040ff0000008108c */
[C---:B------:R-:W-:Y:S08]  /*36c00*/  HMMA.1688.F32.TF32 R136, R20.reuse, R14, R136 ;  /* 0x0000000e1488723c */ /* 0x040ff00000081088 */
[C---:B------:R-:W-:Y:S01]  /*36c10*/  HMMA.1688.F32.TF32 R132, R20.reuse, R10, R132 ;  /* 0x0000000a1484723c */ /* 0x040fe20000081084 */
[----:B------:R-:W-:Y:S01]  /*36c20*/  MOV R158, R65 ;  /* 0x00000041009e7202 */ /* 0x000fe20000000f00 */
[----:B------:R-:W-:Y:S04]  /*36c30*/  STL [R1+0x26dc], R252 ;  /* 0x0026dcfc01007387 */ /* 0x000fe80000100800 */
[----:B------:R-:W-:Y:S02]  /*36c40*/  LDS R116, [R0+UR13+0x22000] ;  /* 0x0220000d00747984 */ /* 0x000fe40008000800 */
[C---:B------:R-:W-:Y:S02]  /*36c50*/  HMMA.1688.F32.TF32 R164, R20.reuse, R78, R216 ;  /* 0x0000004e14a4723c */ /* 0x040fe400000810d8 */
[----:B------:R-:W-:Y:S04]  /*36c60*/  LDS R118, [R0+UR13+0x22400] ;  /* 0x0224000d00767984 */ /* 0x000fe80008000800 */
[----:B------:R-:W-:Y:S04]  /*36c70*/  LDS R56, [R0+UR13+0x22080] ;  /* 0x0220800d00387984 */ /* 0x000fe80008000800 */
[----:B------:R-:W-:Y:S04]  /*36c80*/  LDS R58, [R0+UR13+0x22480] ;  /* 0x0224800d003a7984 */ /* 0x000fe80008000800 */
[----:B------:R-:W-:Y:S04]  /*36c90*/  LDS R65, [R252+UR13+0x22000] ;  /* 0x0220000dfc417984 */ /* 0x000fe80008000800 */
[----:B------:R-:W-:Y:S04]  /*36ca0*/  LDS R67, [R252+UR13+0x22400] ;  /* 0x0224000dfc437984 */ /* 0x000fe80008000800 */
[----:B------:R-:W-:Y:S04]  /*36cb0*/  LDS R53, [R252+UR13+0x22080] ;  /* 0x0220800dfc357984 */ /* 0x000fe80008000800 */
[----:B------:R-:W-:Y:S04]  /*36cc0*/  LDS R55, [R252+UR13+0x22480] ;  /* 0x0224800dfc377984 */ /* 0x000fe80008000800 */
[----:B----4-:R-:W1:Y:S04]  /*36cd0*/  LDSM.16.M88.4 R16, [R2+UR16+0x80] ;  /* 0x000080100210783b */ /* 0x010e680008000200 */
[----:B------:R-:W4:Y:S04]  /*36ce0*/  LDSM.16.M88.4 R12, [R2+UR16+0x1080] ;  /* 0x00108010020c783b */ /* 0x000f280008000200 */
[----:B------:R-:W3:Y:S01]  /*36cf0*/  LDSM.16.M88.4 R8, [R2+UR16+0x2080] ;  /* 0x002080100208783b */ /* 0x000ee20008000200 */
[C---:B--2---:R-:W-:Y:S03]  /*36d00*/  HMMA.1688.F32.TF32 R240, R20.reuse, R70, R156 ;  /* 0x0000004614f0723c */ /* 0x044fe6000008109c */
[----:B-1----:R-:W-:Y:S04]  /*36d10*/  STL [R1+0x26f4], R18 ;  /* 0x0026f41201007387 */ /* 0x002fe80000100800 */
[----:B------:R-:W-:Y:S04]  /*36d20*/  STL [R1+0x26f0], R19 ;  /* 0x0026f01301007387 */ /* 0x000fe80000100800 */
[----:B----4-:R-:W-:Y:S04]  /*36d30*/  STL [R1+0x2700], R14 ;  /* 0x0027000e01007387 */ /* 0x010fe80000100800 */
[----:B------:R-:W-:Y:S04]  /*36d40*/  STL [R1+0x26f8], R15 ;  /* 0x0026f80f01007387 */ /* 0x000fe80000100800 */
[----:B---3--:R-:W-:Y:S04]  /*36d50*/  STL [R1+0x2758], R10 ;  /* 0x0027580a01007387 */ /* 0x008fe80000100800 */
[----:B------:R-:W-:Y:S04]  /*36d60*/  STL [R1+0x2754], R11 ;  /* 0x0027540b01007387 */ /* 0x000fe80000100800 */
[----:B------:R-:W2:Y:S04]  /*36d70*/  LDL.LU R156, [R1+0xb0] ;  /* 0x0000b000019c7983 */ /* 0x000ea80000300800 */
[----:B------:R-:W2:Y:S04]  /*36d80*/  LDL.LU R157, [R1+0xb4] ;  /* 0x0000b400019d7983 */ /* 0x000ea80000300800 */
[----:B------:R-:W2:Y:S04]  /*36d90*/  LDL.LU R158, [R1+0xb8] ;  /* 0x0000b800019e7983 */ /* 0x000ea80000300800 */
[----:B------:R-:W2:Y:S01]  /*36da0*/  LDL.LU R159, [R1+0xbc] ;  /* 0x0000bc00019f7983 */ /* 0x000ea20000300800 */
[----:B------:R-:W-:Y:S03]  /*36db0*/  HMMA.1688.F32.TF32 R160, R20, R74, R160 ;  /* 0x0000004a14a0723c */ /* 0x000fe600000810a0 */
[----:B------:R-:W3:Y:S04]  /*36dc0*/  LDL.LU R248, [R1+0xa0] ;  /* 0x0000a00001f87983 */ /* 0x000ee80000300800 */
[----:B------:R-:W3:Y:S04]  /*36dd0*/  LDL.LU R249, [R1+0xa4] ;  /* 0x0000a40001f97983 */ /* 0x000ee80000300800 */
[----:B------:R-:W3:Y:S04]  /*36de0*/  LDL.LU R250, [R1+0xa8] ;  /* 0x0000a80001fa7983 */ /* 0x000ee80000300800 */
[----:B------:R-:W3:Y:S04]  /*36df0*/  LDL.LU R251, [R1+0xac] ;  /* 0x0000ac0001fb7983 */ /* 0x000ee80000300800 */
[----:B------:R-:W-:Y:S01]  /*36e00*/  STL [R1+0x2768], R240 ;  /* 0x002768f001007387 */ /* 0x000fe20000100800 */
[----:B------:R-:W-:-:S03]  /*36e10*/  IMAD.MOV.U32 R228, RZ, RZ, R160 ;  /* 0x000000ffffe47224 */ /* 0x000fc600078e00a0 */
[----:B------:R-:W-:Y:S01]  /*36e20*/  STL [R1+0x2764], R241 ;  /* 0x002764f101007387 */ /* 0x000fe20000100800 */
[----:B------:R-:W-:-:S03]  /*36e30*/  MOV R229, R161 ;  /* 0x000000a100e57202 */ /* 0x000fc60000000f00 */
[----:B------:R1:W-:Y:S01]  /*36e40*/  STL [R1+0x2760], R242 ;  /* 0x002760f201007387 */ /* 0x0003e20000100800 */
[----:B------:R-:W-:-:S03]  /*36e50*/  IMAD.MOV.U32 R230, RZ, RZ, R162 ;  /* 0x000000ffffe67224 */ /* 0x000fc600078e00a2 */
[----:B------:R4:W-:Y:S01]  /*36e60*/  STL [R1+0x275c], R243 ;  /* 0x00275cf301007387 */ /* 0x0009e20000100800 */
[----:B------:R-:W-:-:S03]  /*36e70*/  IMAD.MOV.U32 R204, RZ, RZ, R163 ;  /* 0x000000ffffcc7224 */ /* 0x000fc600078e00a3 */
[----:B------:R-:W3:Y:S04]  /*36e80*/  LDL.LU R160, [R1+0x90] ;  /* 0x0000900001a07983 */ /* 0x000ee80000300800 */
[----:B------:R-:W3:Y:S04]  /*36e90*/  LDL.LU R161, [R1+0x94] ;  /* 0x0000940001a17983 */ /* 0x000ee80000300800 */
[----:B------:R-:W3:Y:S04]  /*36ea0*/  LDL.LU R162, [R1+0x98] ;  /* 0x0000980001a27983 */ /* 0x000ee80000300800 */
[----:B------:R-:W3:Y:S01]  /*36eb0*/  LDL.LU R163, [R1+0x9c] ;  /* 0x00009c0001a37983 */ /* 0x000ee20000300800 */
[----:B------:R-:W-:Y:S01]  /*36ec0*/  MOV R235, R167 ;  /* 0x000000a700eb7202 */ /* 0x000fe20000000f00 */
[----:B------:R-:W-:-:S02]  /*36ed0*/  IMAD.MOV.U32 R234, RZ, RZ, R166 ;  /* 0x000000ffffea7224 */ /* 0x000fc400078e00a6 */
[----:B------:R-:W-:Y:S01]  /*36ee0*/  STL [R1+0x2778], R204 ;  /* 0x002778cc01007387 */ /* 0x000fe20000100800 */
[----:B------:R-:W-:Y:S01]  /*36ef0*/  IMAD.MOV.U32 R233, RZ, RZ, R165 ;  /* 0x000000ffffe97224 */ /* 0x000fe200078e00a5 */
[----:B------:R-:W-:Y:S02]  /*36f00*/  MOV R232, R164 ;  /* 0x000000a400e87202 */ /* 0x000fe40000000f00 */
[----:B------:R-:W-:Y:S04]  /*36f10*/  STL [R1+0x2774], R230 ;  /* 0x002774e601007387 */ /* 0x000fe80000100800 */
[----:B------:R1:W-:Y:S04]  /*36f20*/  STL [R1+0x2770], R229 ;  /* 0x002770e501007387 */ /* 0x0003e80000100800 */
[----:B------:R1:W-:Y:S04]  /*36f30*/  STL [R1+0x276c], R228 ;  /* 0x00276ce401007387 */ /* 0x0003e80000100800 */
[----:B------:R-:W-:Y:S04]  /*36f40*/  STL [R1+0x2788], R235 ;  /* 0x002788eb01007387 */ /* 0x000fe80000100800 */
[----:B------:R-:W-:Y:S04]  /*36f50*/  STL [R1+0x2784], R234 ;  /* 0x002784ea01007387 */ /* 0x000fe80000100800 */
[----:B------:R1:W-:Y:S04]  /*36f60*/  STL [R1+0x2780], R233 ;  /* 0x002780e901007387 */ /* 0x0003e80000100800 */
[----:B------:R1:W-:Y:S01]  /*36f70*/  STL [R1+0x277c], R232 ;  /* 0x00277ce801007387 */ /* 0x0003e20000100800 */
[----:B--2---:R-:W-:-:S15]  /*36f80*/  HMMA.1688.F32.TF32 R156, R20, R82, R156 ;  /* 0x00000052149c723c */ /* 0x004fde000008109c */
[----:B------:R-:W-:-:S04]  /*36f90*/  NOP ;  /* 0x0000000000007918 */ /* 0x000fc80000000000 */
[----:B-1----:R-:W-:Y:S01]  /*36fa0*/  IMAD.MOV.U32 R242, RZ, RZ, R156 ;  /* 0x000000fffff27224 */ /* 0x002fe200078e009c */
[----:B------:R-:W-:Y:S01]  /*36fb0*/  MOV R10, R158 ;  /* 0x0000009e000a7202 */ /* 0x000fe20000000f00 */
[----:B----4-:R-:W-:Y:S01]  /*36fc0*/  IMAD.MOV.U32 R243, RZ, RZ, R157 ;  /* 0x000000fffff37224 */ /* 0x010fe200078e009d */
[----:B------:R-:W2:Y:S01]  /*36fd0*/  LDL.LU R156, [R1+0x130] ;  /* 0x00013000019c7983 */ /* 0x000ea20000300800 */
[----:B------:R-:W-:-:S03]  /*36fe0*/  IMAD.MOV.U32 R11, RZ, RZ, R159 ;  /* 0x000000ffff0b7224 */ /* 0x000fc600078e009f */
[----:B------:R-:W2:Y:S04]  /*36ff0*/  LDL.LU R157, [R1+0x134] ;  /* 0x00013400019d7983 */ /* 0x000ea80000300800 */
[----:B------:R-:W2:Y:S04]  /*37000*/  LDL.LU R158, [R1+0x138] ;  /* 0x00013800019e7983 */ /* 0x000ea80000300800 */
[----:B------:R-:W2:Y:S04]  /*37010*/  LDL.LU R159, [R1+0x13c] ;  /* 0x00013c00019f7983 */ /* 0x000ea80000300800 */
[----:B------:R1:W-:Y:S04]  /*37020*/  STL [R1+0x2790], R243 ;  /* 0x002790f301007387 */ /* 0x0003e80000100800 */
        /* <DEDUP_REMOVED lines=13> */
[C---:B---3--:R-:W-:Y:S03]  /*37100*/  HMMA.1688.F32.TF32 R160, R20.reuse, R90, R160 ;  /* 0x0000005a14a0723c */ /* 0x048fe600000810a0 */
[----:B------:R-:W3:Y:S04]  /*37110*/  LDL.LU R216, [R1+0xf0] ;  /* 0x0000f00001d87983 */ /* 0x000ee80000300800 */
[----:B------:R-:W3:Y:S04]  /*37120*/  LDL.LU R217, [R1+0xf4] ;  /* 0x0000f40001d97983 */ /* 0x000ee80000300800 */
[----:B------:R-:W3:Y:S04]  /*37130*/  LDL.LU R218, [R1+0xf8] ;  /* 0x0000f80001da7983 */ /* 0x000ee80000300800 */
[----:B------:R-:W3:Y:S01]  /*37140*/  LDL.LU R219, [R1+0xfc] ;  /* 0x0000fc0001db7983 */ /* 0x000ee20000300800 */
[----:B------:R-:W-:Y:S03]  /*37150*/  HMMA.1688.F32.TF32 R164, R20, R86, R248 ;  /* 0x0000005614a4723c */ /* 0x000fe600000810f8 */
[----:B------:R-:W3:Y:S01]  /*37160*/  LDL.LU R248, [R1+0x80] ;  /* 0x0000800001f87983 */ /* 0x000ee20000300800 */
[----:B------:R-:W-:-:S03]  /*37170*/  MOV R229, R160 ;  /* 0x000000a000e57202 */ /* 0x000fc60000000f00 */
[----:B------:R-:W3:Y:S01]  /*37180*/  LDL.LU R249, [R1+0x84] ;  /* 0x0000840001f97983 */ /* 0x000ee20000300800 */
[----:B------:R-:W-:-:S03]  /*37190*/  IMAD.MOV.U32 R228, RZ, RZ, R161 ;  /* 0x000000ffffe47224 */ /* 0x000fc600078e00a1 */
[----:B------:R-:W3:Y:S01]  /*371a0*/  LDL.LU R250, [R1+0x88] ;  /* 0x0000880001fa7983 */ /* 0x000ee20000300800 */
[----:B------:R-:W-:-:S03]  /*371b0*/  IMAD.MOV.U32 R240, RZ, RZ, R162 ;  /* 0x000000fffff07224 */ /* 0x000fc600078e00a2 */
[----:B------:R-:W3:Y:S01]  /*371c0*/  LDL.LU R251, [R1+0x8c] ;  /* 0x00008c0001fb7983 */ /* 0x000ee20000300800 */
[----:B------:R-:W-:-:S03]  /*371d0*/  MOV R241, R163 ;  /* 0x000000a300f17202 */ /* 0x000fc60000000f00 */
[----:B------:R-:W3:Y:S04]  /*371e0*/  LDL.LU R160, [R1] ;  /* 0x0000000001a07983 */ /* 0x000ee80000300800 */
[----:B------:R-:W3:Y:S04]  /*371f0*/  LDL.LU R161, [R1+0x4] ;  /* 0x0000040001a17983 */ /* 0x000ee80000300800 */
[----:B------:R-:W3:Y:S04]  /*37200*/  LDL.LU R162, [R1+0x8] ;  /* 0x0000080001a27983 */ /* 0x000ee80000300800 */
[----:B------:R-:W3:Y:S01]  /*37210*/  LDL.LU R163, [R1+0xc] ;  /* 0x00000c0001a37983 */ /* 0x000ee20000300800 */
[----:B--2---:R-:W-:-:S15]  /*37220*/  HMMA.1688.F32.TF32 R156, R20, R94, R156 ;  /* 0x0000005e149c723c */ /* 0x004fde000008109c */
[----:B------:R-:W-:-:S04]  /*37230*/  NOP ;  /* 0x0000000000007918 */ /* 0x000fc80000000000 */
[----:B------:R-:W-:Y:S02]  /*37240*/  IMAD.MOV.U32 R233, RZ, RZ, R156 ;  /* 0x000000ffffe97224 */ /* 0x000fe400078e009c */
[----:B------:R-:W-:Y:S01]  /*37250*/  IMAD.MOV.U32 R232, RZ, RZ, R157 ;  /* 0x000000ffffe87224 */ /* 0x000fe200078e009d */
[----:B------:R-:W2:Y:S04]  /*37260*/  LDL.LU R156, [R1+0x180] ;  /* 0x00018000019c7983 */ /* 0x000ea80000300800 */
[----:B------:R-:W2:Y:S01]  /*37270*/  LDL.LU R157, [R1+0x184] ;  /* 0x00018400019d7983 */ /* 0x000ea20000300800 */
[----:B------:R-:W-:Y:S01]  /*37280*/  MOV R204, R158 ;  /* 0x0000009e00cc7202 */ /* 0x000fe20000000f00 */
[----:B------:R-:W-:Y:S01]  /*37290*/  IMAD.MOV.U32 R230, RZ, RZ, R159 ;  /* 0x000000ffffe67224 */ /* 0x000fe200078e009f */
[----:B------:R-:W-:Y:S01]  /*372a0*/  MOV R159, R68 ;  /* 0x00000044009f7202 */ /* 0x000fe20000000f00 */
[----:B------:R-:W-:-:S02]  /*372b0*/  IMAD.MOV.U32 R158, RZ, RZ, R69 ;  /* 0x000000ffff9e7224 */ /* 0x000fc400078e0045 */
[----:B----4-:R-:W-:Y:S01]  /*372c0*/  HMMA.1688.F32.TF32 R68, R20, R98, R236 ;  /* 0x000000621444723c */ /* 0x010fe200000810ec */
[----:B------:R-:W-:Y:S01]  /*372d0*/  IMAD.MOV.U32 R205, RZ, RZ, R164 ;  /* 0x000000ffffcd7224 */ /* 0x000fe200078e00a4 */
[----:B------:R-:W-:Y:S01]  /*372e0*/  MOV R206, R165 ;  /* 0x000000a500ce7202 */ /* 0x000fe20000000f00 */
[----:B------:R-:W-:Y:S01]  /*372f0*/  IMAD.MOV.U32 R207, RZ, RZ, R166 ;  /* 0x000000ffffcf7224 */ /* 0x000fe200078e00a6 */
[----:B------:R-:W-:Y:S01]  /*37300*/  MOV R86, R145 ;  /* 0x0000009100567202 */ /* 0x000fe20000000f00 */
[----:B------:R-:W-:Y:S02]  /*37310*/  IMAD.MOV.U32 R231, RZ, RZ, R167 ;  /* 0x000000ffffe77224 */ /* 0x000fe400078e00a7 */
[----:B------:R-:W-:Y:S02]  /*37320*/  IMAD.MOV.U32 R79, RZ, RZ, R146 ;  /* 0x000000ffff4f7224 */ /* 0x000fe400078e0092 */
[----:B------:R-:W-:Y:S01]  /*37330*/  IMAD.MOV.U32 R78, RZ, RZ, R147 ;  /* 0x000000ffff4e7224 */ /* 0x000fe200078e0093 */
[----:B------:R-:W-:Y:S01]  /*37340*/  MOV R83, R150 ;  /* 0x0000009600537202 */ /* 0x000fe20000000f00 */
[----:B------:R-:W-:Y:S01]  /*37350*/  IMAD.MOV.U32 R87, RZ, RZ, R144 ;  /* 0x000000ffff577224 */ /* 0x000fe200078e0090 */
[----:B------:R-:W-:Y:S07]  /*37360*/  LDSM.16.M88.4 R236, [R2+UR16+0xf080] ;  /* 0x00f0801002ec783b */ /* 0x000fee0008000200 */
[----:B-1----:R-:W-:Y:S01]  /*37370*/  IMAD.MOV.U32 R243, RZ, RZ, R68 ;  /* 0x000000fffff37224 */ /* 0x002fe200078e0044 */
[----:B------:R-:W-:Y:S01]  /*37380*/  MOV R235, R70 ;  /* 0x0000004600eb7202 */ /* 0x000fe20000000f00 */
[----:B------:R-:W-:-:S02]  /*37390*/  IMAD.MOV.U32 R242, RZ, RZ, R69 ;  /* 0x000000fffff27224 */ /* 0x000fc400078e0045 */
[----:B------:R-:W-:Y:S02]  /*373a0*/  IMAD.MOV.U32 R234, RZ, RZ, R71 ;  /* 0x000000ffffea7224 */ /* 0x000fe400078e0047 */
[----:B------:R-:W-:-:S15]  /*373b0*/  HMMA.1688.F32.TF32 R68, R20, R102, R224 ;  /* 0x000000661444723c */ /* 0x000fde00000810e0 */
[----:B------:R-:W-:-:S04]  /*373c0*/  NOP ;  /* 0x0000000000007918 */ /* 0x000fc80000000000 */
[----:B------:R-:W-:Y:S01]  /*373d0*/  IMAD.MOV.U32 R212, RZ, RZ, R68 ;  /* 0x000000ffffd47224 */ /* 0x000fe200078e0044 */
[----:B------:R-:W-:Y:S01]  /*373e0*/  MOV R213, R69 ;  /* 0x0000004500d57202 */ /* 0x000fe20000000f00 */
[----:B------:R-:W-:Y:S02]  /*373f0*/  IMAD.MOV.U32 R214, RZ, RZ, R70 ;  /* 0x000000ffffd67224 */ /* 0x000fe400078e0046 */
[----:B------:R-:W-:Y:S02]  /*37400*/  IMAD.MOV.U32 R215, RZ, RZ, R71 ;  /* 0x000000ffffd77224 */ /* 0x000fe400078e0047 */
[----:B------:R-:W-:-:S15]  /*37410*/  HMMA.1688.F32.TF32 R68, R20, R106, R220 ;  /* 0x0000006a1444723c */ /* 0x000fde00000810dc */
[----:B------:R-:W-:-:S04]  /*37420*/  NOP ;  /* 0x0000000000007918 */ /* 0x000fc80000000000 */
[----:B------:R-:W-:Y:S01]  /*37430*/  MOV R14, R68 ;  /* 0x00000044000e7202 */ /* 0x000fe20000000f00 */
[----:B------:R-:W-:Y:S01]  /*37440*/  IMAD.MOV.U32 R0, RZ, RZ, R69 ;  /* 0x000000ffff007224 */ /* 0x000fe200078e0045 */
[----:B------:R-:W-:Y:S01]  /*37450*/  MOV R18, R71 ;  /* 0x0000004700127202 */ /* 0x000fe20000000f00 */
[----:B------:R-:W-:Y:S02]  /*37460*/  IMAD.MOV.U32 R15, RZ, RZ, R70 ;  /* 0x000000ffff0f7224 */ /* 0x000fe400078e0046 */
[C---:B---3--:R-:W-:Y:S08]  /*37470*/  HMMA.1688.F32.TF32 R68, R20.reuse, R110, R216 ;  /* 0x0000006e1444723c */ /* 0x048ff000000810d8 */
[----:B------:R-:W-:Y:S08]  /*37480*/  HMMA.1688.F32.TF32 R244, R20, R114, R248 ;  /* 0x0000007214f4723c */ /* 0x000ff000000810f8 */
[----:B------:R-:W-:Y:S03]  /*37490*/  HMMA.1688.F32.TF32 R20, R56, R16, R32 ;  /* 0x000000103814723c */ /* 0x000fe60000081020 */
[----:B------:R-:W-:Y:S01]  /*374a0*/  IMAD.MOV.U32 R226, RZ, RZ, R68 ;  /* 0x000000ffffe27224 */ /* 0x000fe200078e0044 */
[----:B------:R-:W-:Y:S01]  /*374b0*/  MOV R224, R70 ;  /* 0x0000004600e07202 */ /* 0x000fe20000000f00 */
[----:B------:R-:W-:-:S02]  /*374c0*/  IMAD.MOV.U32 R225, RZ, RZ, R69 ;  /* 0x000000ffffe17224 */ /* 0x000fc400078e0045 */
[----:B------:R-:W-:Y:S02]  /*374d0*/  IMAD.MOV.U32 R19, RZ, RZ, R71 ;  /* 0x000000ffff137224 */ /* 0x000fe400078e0047 */
[-C--:B------:R-:W-:Y:S08]  /*374e0*/  HMMA.1688.F32.TF32 R68, R116, R16.reuse, R160 ;  /* 0x000000107444723c */ /* 0x080ff000000810a0 */
[----:B------:R-:W-:Y:S02]  /*374f0*/  HMMA.1688.F32.TF32 R32, R64, R16, R124 ;  /* 0x000000104020723c */ /* 0x000fe4000008107c */
[----:B------:R-:W-:Y:S01]  /*37500*/  STL.64 [R1+0xd0], R20 ;  /* 0x0000d01401007387 */ /* 0x000fe20000100a00 */
[----:B------:R-:W-:-:S03]  /*37510*/  MOV R252, R23 ;  /* 0x0000001700fc7202 */ /* 0x000fc60000000f00 */
[----:B------:R1:W-:Y:S01]  /*37520*/  STL [R1+0xd8], R22 ;  /* 0x0000d81601007387 */ /* 0x0003e20000100800 */
[----:B------:R-:W-:Y:S01]  /*37530*/  MOV R160, R101 ;  /* 0x0000006500a07202 */ /* 0x000fe20000000f00 */
        /* <DEDUP_REMOVED lines=8> */
[----:B------:R-:W-:Y:S01]  /*375c0*/  IMAD.MOV.U32 R167, RZ, RZ, R71 ;  /* 0x000000ffffa77224 */ /* 0x000fe200078e0047 */
[----:B-1----:R-:W-:Y:S01]  /*375d0*/  HMMA.1688.F32.TF32 R20, R52, R16, R140 ;  /* 0x000000103414723c */ /* 0x002fe2000008108c */
[----:B------:R-:W-:Y:S04]  /*375e0*/  STL.64 [R1+0xf0], R32 ;  /* 0x0000f02001007387 */ /* 0x000fe80000100a00 */
[----:B------:R1:W-:Y:S01]  /*375f0*/  STL.64 [R1+0xf8], R34 ;  /* 0x0000f82201007387 */ /* 0x0003e20000100a00 */
[----:B------:R-:W-:Y:S01]  /*37600*/  IMAD.MOV.U32 R82, RZ, RZ, R151 ;  /* 0x000000ffff527224 */ /* 0x000fe200078e0097 */
[----:B------:R-:W-:Y:S01]  /*37610*/  MOV R152, R149 ;  /* 0x0000009500987202 */ /* 0x000fe20000000f00 */
[----:B------:R-:W-:Y:S01]  /*37620*/  IMAD.MOV.U32 R153, RZ, RZ, R148 ;  /* 0x000000ffff997224 */ /* 0x000fe200078e0094 */
[----:B------:R-:W-:Y:S01]  /*37630*/  MOV R218, R73 ;  /* 0x0000004900da7202 */ /* 0x000fe20000000f00 */
[----:B------:R-:W3:Y:S01]  /*37640*/  LDSM.16.M88.4 R148, [R2+UR16+0x3080] ;  /* 0x003080100294783b */ /* 0x000ee20008000200 */
[----:B------:R-:W-:-:S03]  /*37650*/  IMAD.MOV.U32 R219, RZ, RZ, R72 ;  /* 0x000000ffffdb7224 */ /* 0x000fc600078e0048 */
[----:B------:R-:W-:Y:S01]  /*37660*/  LDSM.16.M88.4 R140, [R2+UR16+0x7080] ;  /* 0x00708010028c783b */ /* 0x000fe20008000200 */
[----:B-1----:R-:W-:Y:S01]  /*37670*/  HMMA.1688.F32.TF32 R32, R64, R12, R128 ;  /* 0x0000000c4020723c */ /* 0x002fe20000081080 */
[----:B------:R-:W-:Y:S02]  /*37680*/  IMAD.MOV.U32 R216, RZ, RZ, R105 ;  /* 0x000000ffffd87224 */ /* 0x000fe400078e0069 */
[----:B------:R-:W-:Y:S01]  /*37690*/  LDSM.16.M88.4 R128, [R2+UR16+0xa080] ;  /* 0x00a080100280783b */ /* 0x000fe20008000200 */
[----:B------:R-:W-:-:S03]  /*376a0*/  IMAD.MOV.U32 R217, RZ, RZ, R104 ;  /* 0x000000ffffd97224 */ /* 0x000fc600078e0068 */
[----:B------:R-:W-:Y:S01]  /*376b0*/  LDSM.16.M88.4 R124, [R2+UR16+0xb080] ;  /* 0x00b08010027c783b */ /* 0x000fe20008000200 */
[----:B--2---:R-:W-:-:S15]  /*376c0*/  HMMA.1688.F32.TF32 R68, R116, R12, R156 ;  /* 0x0000000c7444723c */ /* 0x004fde000008109c */
[----:B------:R-:W-:-:S04]  /*376d0*/  NOP ;  /* 0x0000000000007918 */ /* 0x000fc80000000000 */
[----:B------:R-:W-:Y:S04]  /*376e0*/  STL.64 [R1+0x26e8], R70 ;  /* 0x0026e84601007387 */ /* 0x000fe80000100a00 */
[----:B------:R-:W-:Y:S04]  /*376f0*/  STL.64 [R1+0x330], R20 ;  /* 0x0003301401007387 */ /* 0x000fe80000100a00 */
[----:B------:R1:W-:Y:S02]  /*37700*/  STL.64 [R1+0x338], R22 ;  /* 0x0003381601007387 */ /* 0x0003e40000100a00 */
[----:B-1----:R-:W-:Y:S02]  /*37710*/  HMMA.1688.F32.TF32 R20, R52, R12, R136 ;  /* 0x0000000c3414723c */ /* 0x002fe40000081088 */
[----:B------:R-:W-:Y:S01]  /*37720*/  STL.64 [R1+0x26e0], R68 ;  /* 0x0026e04401007387 */ /* 0x000fe20000100a00 */
[----:B------:R-:W-:-:S03]  /*37730*/  IMAD.MOV.U32 R156, RZ, RZ, R96 ;  /* 0x000000ffff9c7224 */ /* 0x000fc600078e0060 */
[----:B------:R-:W-:Y:S01]  /*37740*/  STL.64 [R1+0xe0], R32 ;  /* 0x0000e02001007387 */ /* 0x000fe20000100a00 */
[----:B------:R-:W-:-:S03]  /*37750*/  MOV R157, R97 ;  /* 0x00000061009d7202 */ /* 0x000fc60000000f00 */
[----:B------:R1:W-:Y:S01]  /*37760*/  STL.64 [R1+0xe8], R34 ;  /* 0x0000e82201007387 */ /* 0x0003e20000100a00 */
[----:B------:R-:W-:Y:S02]  /*37770*/  IMAD.MOV.U32 R158, RZ, RZ, R93 ;  /* 0x000000ffff9e7224 */ /* 0x000fe400078e005d */
[----:B------:R-:W-:Y:S01]  /*37780*/  IMAD.MOV.U32 R159, RZ, RZ, R92 ;  /* 0x000000ffff9f7224 */ /* 0x000fe200078e005c */
[----:B------:R-:W-:Y:S05]  /*37790*/  LDSM.16.M88.4 R136, [R2+UR16+0x8080] ;  /* 0x008080100288783b */ /* 0x000fea0008000200 */
[----:B------:R-:W-:Y:S04]  /*377a0*/  STL.64 [R1+0x320], R20 ;  /* 0x0003201401007387 */ /* 0x000fe80000100a00 */
[----:B------:R2:W-:Y:S04]  /*377b0*/  STL.64 [R1+0x328], R22 ;  /* 0x0003281601007387 */ /* 0x0005e80000100a00 */
[----:B------:R-:W4:Y:S04]  /*377c0*/  LDL.LU R96, [R1+0x27b8] ;  /* 0x0027b80001607983 */ /* 0x000f280000300800 */
        /* <DEDUP_REMOVED lines=11> */
[-C--:B-1----:R-:W-:Y:S03]  /*37880*/  HMMA.1688.F32.TF32 R32, R64, R8.reuse, R120 ;  /* 0x000000084020723c */ /* 0x082fe60000081078 */
[----:B------:R-:W-:Y:S05]  /*37890*/  LDSM.16.M88.4 R120, [R2+UR16+0xc080] ;  /* 0x00c080100278783b */ /* 0x000fea0008000200 */
[----:B--2---:R-:W-:Y:S01]  /*378a0*/  HMMA.1688.F32.TF32 R20, R52, R8, R132 ;  /* 0x000000083414723c */ /* 0x004fe20000081084 */
[----:B------:R-:W-:Y:S01]  /*378b0*/  LDSM.16.M88.4 R132, [R2+UR16+0x9080] ;  /* 0x009080100284783b */ /* 0x000fe20008000200 */
[----:B----4-:R-:W-:-:S02]  /*378c0*/  IMAD.MOV.U32 R95, RZ, RZ, R96 ;  /* 0x000000ffff5f7224 */ /* 0x010fc400078e0060 */
[----:B---3--:R-:W-:Y:S02]  /*378d0*/  IMAD.MOV.U32 R94, RZ, RZ, R97 ;  /* 0x000000ffff5e7224 */ /* 0x008fe400078e0061 */
[----:B------:R-:W2:Y:S04]  /*378e0*/  LDL.LU R97, [R1+0x2798] ;  /* 0x0027980001617983 */ /* 0x000ea80000300800 */
[----:B------:R-:W2:Y:S04]  /*378f0*/  LDL.LU R96, [R1+0x2794] ;  /* 0x0027940001607983 */ /* 0x000ea80000300800 */
[----:B------:R-:W3:Y:S04]  /*37900*/  LDL.LU R102, [R1+0x278] ;  /* 0x0002780001667983 */ /* 0x000ee80000300800 */
[----:B------:R-:W3:Y:S04]  /*37910*/  LDL.LU R103, [R1+0x27c] ;  /* 0x00027c0001677983 */ /* 0x000ee80000300800 */
[----:B------:R-:W4:Y:S04]  /*37920*/  LDL.LU R90, [R1+0x288] ;  /* 0x00028800015a7983 */ /* 0x000f280000300800 */
[----:B------:R-:W4:Y:S04]  /*37930*/  LDL.LU R91, [R1+0x28c] ;  /* 0x00028c00015b7983 */ /* 0x000f280000300800 */
[----:B------:R-:W2:Y:S04]  /*37940*/  LDL.LU R98, [R1+0x298] ;  /* 0x0002980001627983 */ /* 0x000ea80000300800 */
[----:B------:R-:W2:Y:S04]  /*37950*/  LDL.LU R99, [R1+0x29c] ;  /* 0x00029c0001637983 */ /* 0x000ea80000300800 */
[----:B------:R-:W2:Y:S04]  /*37960*/  LDL.LU R110, [R1+0x258] ;  /* 0x00025800016e7983 */ /* 0x000ea80000300800 */
[----:B------:R-:W2:Y:S01]  /*37970*/  LDL.LU R111, [R1+0x25c] ;  /* 0x00025c00016f7983 */ /* 0x000ea20000300800 */
[----:B------:R-:W-:Y:S03]  /*37980*/  HMMA.1688.F32.TF32 R72, R116, R8, R144 ;  /* 0x000000087448723c */ /* 0x000fe60000081090 */
[----:B------:R-:W1:Y:S04]  /*37990*/  LDSM.16.M88.4 R144, [R2+UR16+0x4080] ;  /* 0x004080100290783b */ /* 0x000e680008000200 */
[----:B------:R-:W-:Y:S04]  /*379a0*/  STL.64 [R1+0xc0], R32 ;  /* 0x0000c02001007387 */ /* 0x000fe80000100a00 */
[----:B------:R-:W-:Y:S04]  /*379b0*/  STL.64 [R1+0xc8], R34 ;  /* 0x0000c82201007387 */ /* 0x000fe80000100a00 */
[----:B------:R-:W-:Y:S04]  /*379c0*/  STL.64 [R1+0x310], R20 ;  /* 0x0003101401007387 */ /* 0x000fe80000100a00 */
[----:B------:R-:W1:Y:S04]  /*379d0*/  LDSM.16.M88.4 R32, [R2+UR16+0x5080] ;  /* 0x005080100220783b */ /* 0x000e680008000200 */
[----:B------:R-:W-:Y:S04]  /*379e0*/  STL.64 [R1+0x318], R22 ;  /* 0x0003181601007387 */ /* 0x000fe80000100a00 */
[----:B------:R-:W1:Y:S01]  /*379f0*/  LDSM.16.M88.4 R20, [R2+UR16+0x6080] ;  /* 0x006080100214783b */ /* 0x000e620008000200 */
[----:B------:R-:W-:Y:S08]  /*37a00*/  HMMA.1688.F32.TF32 R68, R64, R148, R168 ;  /* 0x000000944044723c */ /* 0x000ff000000810a8 */
[C---:B------:R-:W-:Y:S01]  /*37a10*/  HMMA.1688.F32.TF32 R248, R56.reuse, R12, R48 ;  /* 0x0000000c38f8723c */ /* 0x040fe20000081030 */
[----:B------:R-:W-:Y:S07]  /*37a20*/  LDSM.16.M88.4 R48, [R2+UR16+0xe080] ;  /* 0x00e080100230783b */ /* 0x000fee0008000200 */
[----:B------:R-:W-:Y:S01]  /*37a30*/  HMMA.1688.F32.TF32 R104, R56, R8, R60 ;  /* 0x000000083868723c */ /* 0x000fe2000008103c */
[----:B------:R-:W1:Y:S04]  /*37a40*/  LDSM.16.M88.4 R60, [R2+UR16+0xd080] ;  /* 0x00d08010023c783b */ /* 0x000e680008000200 */
[----:B------:R-:W-:Y:S03]  /*37a50*/  STL [R1+0x2458], R2 ;  /* 0x0024580201007387 */ /* 0x000fe60000100800 */
[C---:B-1----:R-:W-:Y:S01]  /*37a60*/  HMMA.1688.F32.TF32 R168, R64.reuse, R144, R172 ;  /* 0x0000009040a8723c */ /* 0x042fe200000810ac */
[----:B------:R-:W-:Y:S04]  /*37a70*/  STL.64 [R1+0xb0], R68 ;  /* 0x0000b04401007387 */ /* 0x000fe80000100a00 */
[----:B------:R1:W-:Y:S03]  /*37a80*/  STL.64 [R1+0xb8], R70 ;  /* 0x0000b84601007387 */ /* 0x0003e60000100a00 */
[C---:B------:R-:W-:Y:S08]  /*37a90*/  HMMA.1688.F32.TF32 R172, R64.reuse, R32, R176 ;  /* 0x0000002040ac723c */ /* 0x040ff000000810b0 */
[----:B-1----:R-:W-:Y:S01]  /*37aa0*/  HMMA.1688.F32.TF32 R68, R64, R20, R180 ;  /* 0x000000144044723c */ /* 0x002fe200000810b4 */
[----:B------:R-:W-:-:S02]  /*37ab0*/  IMAD.MOV.U32 R220, RZ, RZ, R155 ;  /* 0x000000ffffdc7224 */ /* 0x000fc400078e009b */
[----:B------:R1:W-:Y:S01]  /*37ac0*/  STL.64 [R1+0xa0], R168 ;  /* 0x0000a0a801007387 */ /* 0x0003e20000100a00 */
[----:B------:R-:W-:Y:S01]  /*37ad0*/  IMAD.MOV.U32 R221, RZ, RZ, R154 ;  /* 0x000000ffffdd7224 */ /* 0x000fe200078e009a */
[----:B------:R-:W-:Y:S01]  /*37ae0*/  MOV R155, R112 ;  /* 0x00000070009b7202 */ /* 0x000fe20000000f00 */
[----:B------:R-:W-:Y:S01]  /*37af0*/  IMAD.MOV.U32 R154, RZ, RZ, R113 ;  /* 0x000000ffff9a7224 */ /* 0x000fe200078e0071 */
[----:B------:R1:W-:Y:S01]  /*37b00*/  STL.64 [R1+0xa8], R170 ;  /* 0x0000a8aa01007387 */ /* 0x0003e20000100a00 */
[C---:B------:R-:W-:Y:S03]  /*37b10*/  HMMA.1688.F32.TF32 R180, R64.reuse, R140, R184 ;  /* 0x0000008c40b4723c */ /* 0x040fe600000810b8 */
[----:B-1----:R-:W2:Y:S05]  /*37b20*/  LDL.LU R168, [R1+0x2e0] ;  /* 0x0002e00001a87983 */ /* 0x002eaa0000300800 */
[----:B------:R-:W-:Y:S01]  /*37b30*/  HMMA.1688.F32.TF32 R176, R64, R136, R188 ;  /* 0x0000008840b0723c */ /* 0x000fe200000810bc */
[----:B------:R-:W-:Y:S04]  /*37b40*/  STL.64 [R1+0x90], R172 ;  /* 0x000090ac01007387 */ /* 0x000fe80000100a00 */
[----:B------:R1:W-:Y:S03]  /*37b50*/  STL.64 [R1+0x98], R174 ;  /* 0x000098ae01007387 */ /* 0x0003e60000100a00 */
[C---:B------:R-:W-:Y:S01]  /*37b60*/  HMMA.1688.F32.TF32 R112, R116.reuse, R128, R84 ;  /* 0x000000807470723c */ /* 0x040fe20000081054 */
[----:B------:R-:W-:Y:S04]  /*37b70*/  STL.64 [R1+0x80], R68 ;  /* 0x0000804401007387 */ /* 0x000fe80000100a00 */
[----:B------:R1:W-:Y:S03]  /*37b80*/  STL.64 [R1+0x88], R70 ;  /* 0x0000884601007387 */ /* 0x0003e60000100a00 */
[----:B------:R-:W-:Y:S01]  /*37b90*/  HMMA.1688.F32.TF32 R92, R116, R20, R92 ;  /* 0x00000014745c723c */ /* 0x000fe2000008105c */
[----:B------:R-:W2:Y:S04]  /*37ba0*/  LDL.LU R169, [R1+0x2e4] ;  /* 0x0002e40001a97983 */ /* 0x000ea80000300800 */
[----:B------:R-:W2:Y:S03]  /*37bb0*/  LDL.LU R170, [R1+0x2e8] ;  /* 0x0002e80001aa7983 */ /* 0x000ea60000300800 */
[----:B-1----:R-:W-:Y:S01]  /*37bc0*/  HMMA.1688.F32.TF32 R172, R64, R132, R192 ;  /* 0x0000008440ac723c */ /* 0x002fe200000810c0 */
[----:B------:R-:W2:Y:S07]  /*37bd0*/  LDL.LU R171, [R1+0x2ec] ;  /* 0x0002ec0001ab7983 */ /* 0x000eae0000300800 */
[C---:B------:R-:W-:Y:S08]  /*37be0*/  HMMA.1688.F32.TF32 R160, R116.reuse, R136, R160 ;  /* 0x0000008874a0723c */ /* 0x040ff000000810a0 */
[C---:B------:R-:W-:Y:S08]  /*37bf0*/  HMMA.1688.F32.TF32 R156, R116.reuse, R132, R156 ;  /* 0x00000084749c723c */ /* 0x040ff0000008109c */
[C---:B------:R-:W-:Y:S08]  /*37c00*/  HMMA.1688.F32.TF32 R152, R116.reuse, R124, R152 ;  /* 0x0000007c7498723c */ /* 0x040ff00000081098 */
[C---:B------:R-:W-:Y:S08]  /*37c10*/  HMMA.1688.F32.TF32 R76, R116.reuse, R120, R76 ;  /* 0x00000078744c723c */ /* 0x040ff0000008104c */
[C---:B------:R-:W-:Y:S08]  /*37c20*/  HMMA.1688.F32.TF32 R80, R116.reuse, R60, R80 ;  /* 0x0000003c7450723c */ /* 0x040ff00000081050 */
[----:B------:R-:W-:Y:S08]  /*37c30*/  HMMA.1688.F32.TF32 R84, R116, R48, R220 ;  /* 0x000000307454723c */ /* 0x000ff000000810dc */
[----:B------:R-:W-:Y:S01]  /*37c40*/  HMMA.1688.F32.TF32 R44, R64, R128, R44 ;  /* 0x00000080402c723c */ /* 0x000fe2000008102c */
[----:B------:R-:W-:-:S07]  /*37c50*/  IMAD.MOV.U32 R70, RZ, RZ, R224 ;  /* 0x000000ffff467224 */ /* 0x000fce00078e00e0 */
[----:B------:R-:W-:Y:S01]  /*37c60*/  HMMA.1688.F32.TF32 R4, R64, R124, R4 ;  /* 0x0000007c4004723c */ /* 0x000fe20000081004 */
[----:B------:R-:W-:Y:S01]  /*37c70*/  MOV R69, R225 ;  /* 0x000000e100457202 */ /* 0x000fe20000000f00 */
[----:B------:R-:W-:Y:S01]  /*37c80*/  IMAD.MOV.U32 R68, RZ, RZ, R226 ;  /* 0x000000ffff447224 */ /* 0x000fe200078e00e2 */
[----:B------:R-:W-:-:S15]  /*37c90*/  MOV R227, R3 ;  /* 0x0000000300e37202 */ /* 0x000fde0000000f00 */
[----:B------:R-:W-:Y:S01]  /*37ca0*/  NOP ;  /* 0x0000000000007918 */ /* 0x000fe20000000000 */
[----:B------:R-:W-:Y:S01]  /*37cb0*/  IMAD.MOV.U32 R9, RZ, RZ, R4 ;  /* 0x000000ffff097224 */ /* 0x000fe200078e0004 */
[----:B------:R-:W-:Y:S01]  /*37cc0*/  MOV R3, R6 ;  /* 0x0000000600037202 */ /* 0x000fe20000000f00 */
[----:B------:R-:W-:Y:S02]  /*37cd0*/  IMAD.MOV.U32 R8, RZ, RZ, R5 ;  /* 0x000000ffff087224 */ /* 0x000fe400078e0005 */
[----:B------:R-:W-:Y:S01]  /*37ce0*/  IMAD.MOV.U32 R71, RZ, RZ, R19 ;  /* 0x000000ffff477224 */ /* 0x000fe200078e0013 */
[C---:B---3--:R-:W-:Y:S08]  /*37cf0*/  HMMA.1688.F32.TF32 R100, R116.reuse, R32, R100 ;  /* 0x000000207464723c */ /* 0x048ff00000081064 */
[C---:B----4-:R-:W-:Y:S08]  /*37d00*/  HMMA.1688.F32.TF32 R88, R116.reuse, R144, R88 ;  /* 0x000000907458723c */ /* 0x050ff00000081058 */
[C---:B--2---:R-:W-:Y:S08]  /*37d10*/  HMMA.1688.F32.TF32 R96, R116.reuse, R148, R96 ;  /* 0x000000947460723c */ /* 0x044ff00000081060 */
[C---:B------:R-:W-:Y:S08]  /*37d20*/  HMMA.1688.F32.TF32 R108, R116.reuse, R140, R108 ;  /* 0x0000008c746c723c */ /* 0x040ff0000008106c */
[----:B------:R-:W-:Y:S01]  /*37d30*/  HMMA.1688.F32.TF32 R116, R116, R236, R216 ;  /* 0x000000ec7474723c */ /* 0x000fe200000810d8 */
[----:B------:R-:W2:Y:S04]  /*37d40*/  LDL.LU R216, [R1+0x2f0] ;  /* 0x0002f00001d87983 */ /* 0x000ea80000300800 */
[----:B------:R-:W2:Y:S04]  /*37d50*/  LDL.LU R217, [R1+0x2f4] ;  /* 0x0002f40001d97983 */ /* 0x000ea80000300800 */
[----:B------:R-:W2:Y:S04]  /*37d60*/  LDL.LU R218, [R1+0x2f8] ;  /* 0x0002f80001da7983 */ /* 0x000ea80000300800 */
[----:B------:R-:W2:Y:S04]  /*37d70*/  LDL.LU R219, [R1+0x2fc] ;  /* 0x0002fc0001db7983 */ /* 0x000ea80000300800 */
[----:B------:R-:W3:Y:S04]  /*37d80*/  LDL.LU R220, [R1+0x2d0] ;  /* 0x0002d00001dc7983 */ /* 0x000ee80000300800 */
[----:B------:R-:W3:Y:S04]  /*37d90*/  LDL.LU R221, [R1+0x2d4] ;  /* 0x0002d40001dd7983 */ /* 0x000ee80000300800 */
[----:B------:R-:W3:Y:S04]  /*37da0*/  LDL.LU R222, [R1+0x2d8] ;  /* 0x0002d80001de7983 */ /* 0x000ee80000300800 */
[----:B------:R-:W3:Y:S04]  /*37db0*/  LDL.LU R223, [R1+0x2dc] ;  /* 0x0002dc0001df7983 */ /* 0x000ee80000300800 */
[----:B------:R-:W4:Y:S04]  /*37dc0*/  LDL.LU R224, [R1+0x2c0] ;  /* 0x0002c00001e07983 */ /* 0x000f280000300800 */
[----:B------:R-:W4:Y:S04]  /*37dd0*/  LDL.LU R225, [R1+0x2c4] ;  /* 0x0002c40001e17983 */ /* 0x000f280000300800 */
[----:B------:R-:W4:Y:S04]  /*37de0*/  LDL.LU R226, [R1+0x2c8] ;  /* 0x0002c80001e27983 */ /* 0x000f280000300800 */
        /* <DEDUP_REMOVED lines=8> */
[----:B------:R1:W-:Y:S02]  /*37e70*/  STL [R1+0x3c], R7 ;  /* 0x00003c0701007387 */ /* 0x0003e40000100800 */
        /* <DEDUP_REMOVED lines=13> */
[----:B------:R-:W-:Y:S01]  /*37f50*/  IMAD.MOV.U32 R28, RZ, RZ, R243 ;  /* 0x000000ffff1c7224 */ /* 0x000fe200078e00f3 */
[----:B------:R-:W-:Y:S01]  /*37f60*/  MOV R30, R235 ;  /* 0x000000eb001e7202 */ /* 0x000fe20000000f00 */
[----:B------:R-:W-:Y:S02]  /*37f70*/  IMAD.MOV.U32 R29, RZ, RZ, R242 ;  /* 0x000000ffff1d7224 */ /* 0x000fe400078e00f2 */
[----:B------:R-:W-:-:S03]  /*37f80*/  IMAD.MOV.U32 R31, RZ, RZ, R234 ;  /* 0x000000ffff1f7224 */ /* 0x000fc600078e00ea */
[----:B------:R-:W-:Y:S01]  /*37f90*/  HMMA.1688.F32.TF32 R36, R64, R236, R36 ;  /* 0x000000ec4024723c */ /* 0x000fe20000081024 */
[----:B------:R-:W-:Y:S01]  /*37fa0*/  MOV R64, R68 ;  /* 0x0000004400407202 */ /* 0x000fe20000000f00 */
[----:B------:R-:W-:Y:S01]  /*37fb0*/  IMAD.MOV.U32 R65, RZ, RZ, R69 ;  /* 0x000000ffff417224 */ /* 0x000fe200078e0045 */
[----:B------:R-:W-:Y:S01]  /*37fc0*/  MOV R67, R71 ;  /* 0x0000004700437202 */ /* 0x000fe20000000f00 */
[----:B------:R-:W-:-:S07]  /*37fd0*/  IMAD.MOV.U32 R66, RZ, RZ, R70 ;  /* 0x000000ffff427224 */ /* 0x000fce00078e0046 */
[----:B------:R1:W-:Y:S04]  /*37fe0*/  STL.64 [R1], R4 ;  /* 0x0000000401007387 */ /* 0x0003e80000100a00 */
[----:B------:R1:W-:Y:S04]  /*37ff0*/  STL.64 [R1+0x8], R6 ;  /* 0x0000080601007387 */ /* 0x0003e80000100a00 */
[----:B------:R-:W2:Y:S04]  /*38000*/  LDL.LU R243, [R1+0x2790] ;  /* 0x0027900001f37983 */ /* 0x000ea80000300800 */
[----:B------:R-:W3:Y:S04]  /*38010*/  LDL.LU R242, [R1+0x278c] ;  /* 0x00278c0001f27983 */ /* 0x000ee80000300800 */
        /* <DEDUP_REMOVED lines=8> */
[----:B------:R-:W-:-:S03]  /*380a0*/  MOV R25, R232 ;  /* 0x000000e800197202 */ /* 0x000fc60000000f00 */
[----:B------:R-:W4:Y:S01]  /*380b0*/  LDL.LU R185, [R1+0x2b4] ;  /* 0x0002b40001b97983 */ /* 0x000f220000300800 */
[----:B------:R-:W-:-:S03]  /*380c0*/  IMAD.MOV.U32 R26, RZ, RZ, R204 ;  /* 0x000000ffff1a7224 */ /* 0x000fc600078e00cc */
[----:B------:R-:W4:Y:S01]  /*380d0*/  LDL.LU R186, [R1+0x2b8] ;  /* 0x0002b80001ba7983 */ /* 0x000f220000300800 */
[----:B------:R-:W-:-:S03]  /*380e0*/  IMAD.MOV.U32 R27, RZ, RZ, R230 ;  /* 0x000000ffff1b7224 */ /* 0x000fc600078e00e6 */
[----:B------:R-:W4:Y:S01]  /*380f0*/  LDL.LU R187, [R1+0x2bc] ;  /* 0x0002bc0001bb7983 */ /* 0x000f220000300800 */
[----:B-1----:R-:W-:-:S03]  /*38100*/  MOV R4, R229 ;  /* 0x000000e500047202 */ /* 0x002fc60000000f00 */
[----:B------:R-:W4:Y:S01]  /*38110*/  LDL.LU R233, [R1+0x2780] ;  /* 0x0027800001e97983 */ /* 0x000f220000300800 */
[----:B------:R-:W-:-:S03]  /*38120*/  IMAD.MOV.U32 R5, RZ, RZ, R228 ;  /* 0x000000ffff057224 */ /* 0x000fc600078e00e4 */
[----:B------:R-:W4:Y:S04]  /*38130*/  LDL.LU R232, [R1+0x277c] ;  /* 0x00277c0001e87983 */ /* 0x000f280000300800 */
[----:B------:R-:W4:Y:S04]  /*38140*/  LDL.LU R204, [R1+0x2778] ;  /* 0x0027780001cc7983 */ /* 0x000f280000300800 */
[----:B------:R-:W4:Y:S04]  /*38150*/  LDL.LU R230, [R1+0x2774] ;  /* 0x0027740001e67983 */ /* 0x000f280000300800 */
[----:B------:R-:W4:Y:S04]  /*38160*/  LDL.LU R229, [R1+0x2770] ;  /* 0x0027700001e57983 */ /* 0x000f280000300800 */
[----:B------:R-:W4:Y:S01]  /*38170*/  LDL.LU R228, [R1+0x276c] ;  /* 0x00276c0001e47983 */ /* 0x000f220000300800 */
[----:B------:R-:W-:Y:S01]  /*38180*/  IMAD.MOV.U32 R6, RZ, RZ, R240 ;  /* 0x000000ffff067224 */ /* 0x000fe200078e00f0 */
[----:B------:R-:W-:-:S02]  /*38190*/  MOV R7, R241 ;  /* 0x000000f100077202 */ /* 0x000fc40000000f00 */
[----:B------:R-:W4:Y:S01]  /*381a0*/  LDL.LU R240, [R1+0x2768] ;  /* 0x0027680001f07983 */ /* 0x000f220000300800 */
[----:B------:R-:W-:-:S03]  /*381b0*/  MOV R174, R10 ;  /* 0x0000000a00ae7202 */ /* 0x000fc60000000f00 */
[----:B------:R-:W4:Y:S01]  /*381c0*/  LDL.LU R241, [R1+0x2764] ;  /* 0x0027640001f17983 */ /* 0x000f220000300800 */
[----:B------:R-:W-:Y:S01]  /*381d0*/  IMAD.MOV.U32 R175, RZ, RZ, R11 ;  /* 0x000000ffffaf7224 */ /* 0x000fe200078e000b */
[----:B------:R-:W-:Y:S01]  /*381e0*/  MOV R42, R44 ;  /* 0x0000002c002a7202 */ /* 0x000fe20000000f00 */
[----:B------:R-:W-:Y:S01]  /*381f0*/  IMAD.MOV.U32 R43, RZ, RZ, R45 ;  /* 0x000000ffff2b7224 */ /* 0x000fe200078e002d */
[----:B------:R-:W-:Y:S01]  /*38200*/  HMMA.1688.F32.TF32 R192, R56, R144, R168 ;  /* 0x0000009038c0723c */ /* 0x000fe200000810a8 */
[----:B------:R-:W-:Y:S01]  /*38210*/  MOV R176, R205 ;  /* 0x000000cd00b07202 */ /* 0x000fe20000000f00 */
[----:B------:R-:W-:Y:S01]  /*38220*/  IMAD.MOV.U32 R177, RZ, RZ, R206 ;  /* 0x000000ffffb17224 */ /* 0x000fe200078e00ce */
[----:B------:R-:W-:Y:S01]  /*38230*/  MOV R179, R231 ;  /* 0x000000e700b37202 */ /* 0x000fe20000000f00 */
[----:B------:R-:W-:Y:S02]  /*38240*/  IMAD.MOV.U32 R178, RZ, RZ, R207 ;  /* 0x000000ffffb27224 */ /* 0x000fe400078e00cf */
[----:B------:R-:W-:Y:S01]  /*38250*/  IMAD.MOV.U32 R180, RZ, RZ, R212 ;  /* 0x000000ffffb47224 */ /* 0x000fe200078e00d4 */
[----:B------:R-:W-:Y:S01]  /*38260*/  MOV R182, R214 ;  /* 0x000000d600b67202 */ /* 0x000fe20000000f00 */
[----:B------:R-:W-:-:S02]  /*38270*/  IMAD.MOV.U32 R181, RZ, RZ, R213 ;  /* 0x000000ffffb57224 */ /* 0x000fc400078e00d5 */
[----:B------:R-:W-:Y:S02]  /*38280*/  IMAD.MOV.U32 R183, RZ, RZ, R215 ;  /* 0x000000ffffb77224 */ /* 0x000fe400078e00d7 */
[----:B--2---:R-:W-:Y:S02]  /*38290*/  IMAD.MOV.U32 R173, RZ, RZ, R243 ;  /* 0x000000ffffad7224 */ /* 0x004fe400078e00f3 */
[----:B---3--:R-:W-:Y:S02]  /*382a0*/  IMAD.MOV.U32 R172, RZ, RZ, R242 ;  /* 0x000000ffffac7224 */ /* 0x008fe400078e00f2 */
[----:B------:R-:W2:Y:S04]  /*382b0*/  LDL.LU R242, [R1+0x2760] ;  /* 0x0027600001f27983 */ /* 0x000ea80000300800 */
[----:B------:R-:W2:Y:S04]  /*382c0*/  LDL.LU R243, [R1+0x275c] ;  /* 0x00275c0001f37983 */ /* 0x000ea80000300800 */
[----:B------:R-:W3:Y:S01]  /*382d0*/  LDL.LU R10, [R1+0x2758] ;  /* 0x00275800010a7983 */ /* 0x000ee20000300800 */
[----:B----4-:R-:W-:-:S03]  /*382e0*/  MOV R46, R234 ;  /* 0x000000ea002e7202 */ /* 0x010fc60000000f00 */
[----:B------:R-:W3:Y:S01]  /*382f0*/  LDL.LU R11, [R1+0x2754] ;  /* 0x00275400010b7983 */ /* 0x000ee20000300800 */
[----:B------:R-:W-:Y:S02]  /*38300*/  IMAD.MOV.U32 R47, RZ, RZ, R235 ;  /* 0x000000ffff2f7224 */ /* 0x000fe400078e00eb */
[----:B------:R-:W-:Y:S02]  /*38310*/  IMAD.MOV.U32 R45, RZ, RZ, R233 ;  /* 0x000000ffff2d7224 */ /* 0x000fe400078e00e9 */
[----:B------:R-:W-:Y:S02]  /*38320*/  IMAD.MOV.U32 R44, RZ, RZ, R232 ;  /* 0x000000ffff2c7224 */ /* 0x000fe400078e00e8 */
[----:B------:R-:W4:Y:S04]  /*38330*/  LDL.LU R232, [R1+0x2750] ;  /* 0x0027500001e87983 */ /* 0x000f280000300800 */
[----:B------:R-:W4:Y:S04]  /*38340*/  LDL.LU R233, [R1+0x274c] ;  /* 0x00274c0001e97983 */ /* 0x000f280000300800 */
[----:B------:R-:W4:Y:S01]  /*38350*/  LDL.LU R234, [R1+0x2748] ;  /* 0x0027480001ea7983 */ /* 0x000f220000300800 */
[----:B------:R-:W-:Y:S01]  /*38360*/  IMAD.MOV.U32 R170, RZ, RZ, R230 ;  /* 0x000000ffffaa7224 */ /* 0x000fe200078e00e6 */
[----:B------:R-:W-:-:S02]  /*38370*/  MOV R169, R229 ;  /* 0x000000e500a97202 */ /* 0x000fc40000000f00 */
[----:B------:R-:W4:Y:S01]  /*38380*/  LDL.LU R235, [R1+0x2744] ;  /* 0x0027440001eb7983 */ /* 0x000f220000300800 */
[----:B------:R-:W-:-:S03]  /*38390*/  IMAD.MOV.U32 R168, RZ, RZ, R228 ;  /* 0x000000ffffa87224 */ /* 0x000fc600078e00e4 */
[----:B------:R-:W2:Y:S01]  /*383a0*/  LDL.LU R228, [R1+0x2740] ;  /* 0x0027400001e47983 */ /* 0x000ea20000300800 */
[----:B------:R-:W-:-:S03]  /*383b0*/  IMAD.MOV.U32 R171, RZ, RZ, R204 ;  /* 0x000000ffffab7224 */ /* 0x000fc600078e00cc */
[----:B------:R-:W2:Y:S04]  /*383c0*/  LDL.LU R229, [R1+0x273c] ;  /* 0x00273c0001e57983 */ /* 0x000ea80000300800 */
[----:B------:R-:W2:Y:S04]  /*383d0*/  LDL.LU R230, [R1+0x2738] ;  /* 0x0027380001e67983 */ /* 0x000ea80000300800 */
        /* <DEDUP_REMOVED lines=8> */
[----:B------:R-:W3:Y:S01]  /*38460*/  LDL.LU R215, [R1+0x2714] ;  /* 0x0027140001d77983 */ /* 0x000ee20000300800 */
[C---:B------:R-:W-:Y:S08]  /*38470*/  HMMA.1688.F32.TF32 R188, R56.reuse, R128, R184 ;  /* 0x0000008038bc723c */ /* 0x040ff000000810b8 */
        /* <DEDUP_REMOVED lines=8> */
[----:B------:R-:W3:Y:S01]  /*38500*/  LDL.LU R167, [R1+0x2704] ;  /* 0x0027040001a77983 */ /* 0x000ee20000300800 */
[C---:B------:R-:W-:Y:S08]  /*38510*/  HMMA.1688.F32.TF32 R216, R56.reuse, R148, R216 ;  /* 0x0000009438d8723c */ /* 0x040ff000000810d8 */
[C---:B------:R-:W-:Y:S08]  /*38520*/  HMMA.1688.F32.TF32 R220, R56.reuse, R32, R220 ;  /* 0x0000002038dc723c */ /* 0x040ff000000810dc */
[C---:B------:R-:W-:Y:S08]  /*38530*/  HMMA.1688.F32.TF32 R196, R56.reuse, R20, R196 ;  /* 0x0000001438c4723c */ /* 0x040ff000000810c4 */
[C---:B------:R-:W-:Y:S08]  /*38540*/  HMMA.1688.F32.TF32 R208, R56.reuse, R140, R208 ;  /* 0x0000008c38d0723c */ /* 0x040ff000000810d0 */
[C---:B------:R-:W-:Y:S08]  /*38550*/  HMMA.1688.F32.TF32 R200, R56.reuse, R136, R200 ;  /* 0x0000008838c8723c */ /* 0x040ff000000810c8 */
[C---:B------:R-:W-:Y:S08]  /*38560*/  HMMA.1688.F32.TF32 R224, R56.reuse, R132, R224 ;  /* 0x0000008438e0723c */ /* 0x040ff000000810e0 */
[C---:B----4-:R-:W-:Y:S08]  /*38570*/  HMMA.1688.F32.TF32 R232, R56.reuse, R236, R232 ;  /* 0x000000ec38e8723c */ /* 0x050ff000000810e8 */
[C---:B--2---:R-:W-:Y:S08]  /*38580*/  HMMA.1688.F32.TF32 R204, R56.reuse, R124, R204 ;  /* 0x0000007c38cc723c */ /* 0x044ff000000810cc */
[C---:B---3--:R-:W-:Y:S08]  /*38590*/  HMMA.1688.F32.TF32 R228, R56.reuse, R120, R228 ;  /* 0x0000007838e4723c */ /* 0x048ff000000810e4 */
[----:B------:R-:W-:Y:S01]  /*385a0*/  HMMA.1688.F32.TF32 R212, R56, R48, R212 ;  /* 0x0000003038d4723c */ /* 0x000fe200000810d4 */
[----:B------:R-:W-:Y:S01]  /*385b0*/  MOV R56, R14 ;  /* 0x0000000e00387202 */ /* 0x000fe20000000f00 */
[----:B------:R-:W-:Y:S01]  /*385c0*/  IMAD.MOV.U32 R57, RZ, RZ, R0 ;  /* 0x000000ffff397224 */ /* 0x000fe200078e0000 */
[----:B------:R-:W2:Y:S04]  /*385d0*/  LDL.LU R14, [R1+0x2700] ;  /* 0x00270000010e7983 */ /* 0x000ea80000300800 */
[----:B------:R-:W3:Y:S01]  /*385e0*/  LDL.LU R0, [R1+0x26fc] ;  /* 0x0026fc0001007983 */ /* 0x000ee20000300800 */
[----:B------:R-:W-:Y:S01]  /*385f0*/  IMAD.MOV.U32 R58, RZ, RZ, R15 ;  /* 0x000000ffff3a7224 */ /* 0x000fe200078e000f */
[----:B------:R-:W-:-:S02]  /*38600*/  MOV R59, R18 ;  /* 0x00000012003b7202 */ /* 0x000fc40000000f00 */
[----:B------:R-:W2:Y:S04]  /*38610*/  LDL.LU R15, [R1+0x26f8] ;  /* 0x0026f800010f7983 */ /* 0x000ea80000300800 */
[----:B------:R-:W4:Y:S01]  /*38620*/  LDL.LU R18, [R1+0x26f4] ;  /* 0x0026f40001127983 */ /* 0x000f220000300800 */
[----:B------:R-:W-:Y:S01]  /*38630*/  HMMA.1688.F32.TF32 R164, R52, R148, R164 ;  /* 0x0000009434a4723c */ /* 0x000fe200000810a4 */
[----:B------:R-:W-:Y:S02]  /*38640*/  IMAD.MOV.U32 R148, RZ, RZ, R42 ;  /* 0x000000ffff947224 */ /* 0x000fe400078e002a */
[----:B------:R-:W-:-:S05]  /*38650*/  IMAD.MOV.U32 R149, RZ, RZ, R43 ;  /* 0x000000ffff957224 */ /* 0x000fca00078e002b */
[C---:B------:R-:W-:Y:S01]  /*38660*/  HMMA.1688.F32.TF32 R40, R52.reuse, R144, R240 ;  /* 0x000000903428723c */ /* 0x040fe200000810f0 */
[----:B------:R-:W-:Y:S02]  /*38670*/  MOV R242, R19 ;  /* 0x0000001300f27202 */ /* 0x000fe40000000f00 */
[----:B------:R-:W4:Y:S03]  /*38680*/  LDL.LU R19, [R1+0x26f0] ;  /* 0x0026f00001137983 */ /* 0x000f260000300800 */
[----:B------:R-:W-:Y:S01]  /*38690*/  IMAD.MOV.U32 R145, RZ, RZ, R242 ;  /* 0x000000ffff917224 */ /* 0x000fe200078e00f2 */
[----:B------:R-:W-:Y:S01]  /*386a0*/  MOV R144, R148 ;  /* 0x0000009400907202 */ /* 0x000fe20000000f00 */
[----:B------:R-:W-:Y:S01]  /*386b0*/  HMMA.1688.F32.TF32 R172, R52, R140, R172 ;  /* 0x0000008c34ac723c */ /* 0x000fe200000810ac */
[----:B------:R-:W-:Y:S01]  /*386c0*/  IMAD.MOV.U32 R140, RZ, RZ, R149 ;  /* 0x000000ffff8c7224 */ /* 0x000fe200078e0095 */
[----:B------:R-:W-:Y:S01]  /*386d0*/  MOV R148, R9 ;  /* 0x0000000900947202 */ /* 0x000fe20000000f00 */
[----:B------:R-:W-:-:S02]  /*386e0*/  IMAD.MOV.U32 R141, RZ, RZ, R145 ;  /* 0x000000ffff8d7224 */ /* 0x000fc400078e0091 */
[----:B------:R-:W-:Y:S02]  /*386f0*/  IMAD.MOV.U32 R149, RZ, RZ, R8 ;  /* 0x000000ffff957224 */ /* 0x000fe400078e0008 */
[----:B------:R-:W-:Y:S01]  /*38700*/  IMAD.MOV.U32 R145, RZ, RZ, R12 ;  /* 0x000000ffff917224 */ /* 0x000fe200078e000c */
[----:B------:R-:W-:Y:S01]  /*38710*/  HMMA.1688.F32.TF32 R176, R52, R136, R176 ;  /* 0x0000008834b0723c */ /* 0x000fe200000810b0 */
[----:B------:R-:W-:Y:S01]  /*38720*/  IMAD.MOV.U32 R137, RZ, RZ, R13 ;  /* 0x000000ffff897224 */ /* 0x000fe200078e000d */
[----:B---3--:R-:W-:Y:S01]  /*38730*/  LOP3.LUT R243, R0, 0x20, RZ, 0x3c, !PT ;  /* 0x0000002000f37812 */ /* 0x008fe200078e3cff */
[----:B------:R-:W-:Y:S04]  /*38740*/  LDS R240, [R0+UR13+0x22800] ;  /* 0x0228000d00f07984 */ /* 0x000fe80008000800 */
[----:B------:R-:W-:Y:S04]  /*38750*/  LDS R241, [R243+UR13+0x22800] ;  /* 0x0228000df3f17984 */ /* 0x000fe80008000800 */
[----:B------:R-:W-:Y:S04]  /*38760*/  LDS R242, [R0+UR13+0x22c00] ;  /* 0x022c000d00f27984 */ /* 0x000fe80008000800 */
[----:B------:R-:W4:Y:S02]  /*38770*/  LDS R243, [R243+UR13+0x22c00] ;  /* 0x022c000df3f37984 */ /* 0x000f240008000800 */
[----:B----4-:R-:W-:-:S15]  /*38780*/  HMMA.1688.F32.TF32 R68, R240, R18, R68 ;  /* 0x00000012f044723c */ /* 0x010fde0000081044 */
[----:B------:R-:W-:-:S04]  /*38790*/  NOP ;  /* 0x0000000000007918 */ /* 0x000fc80000000000 */
[----:B------:R-:W-:Y:S01]  /*387a0*/  IMAD.MOV.U32 R9, RZ, RZ, R70 ;  /* 0x000000ffff097224 */ /* 0x000fe200078e0046 */
[----:B------:R-:W-:Y:S01]  /*387b0*/  MOV R12, R69 ;  /* 0x00000045000c7202 */ /* 0x000fe20000000f00 */
[----:B------:R-:W-:Y:S02]  /*387c0*/  IMAD.MOV.U32 R8, RZ, RZ, R71 ;  /* 0x000000ffff087224 */ /* 0x000fe400078e0047 */
[----:B------:R-:W-:Y:S01]  /*387d0*/  IMAD.MOV.U32 R13, RZ, RZ, R68 ;  /* 0x000000ffff0d7224 */ /* 0x000fe200078e0044 */
[----:B------:R-:W2:Y:S04]  /*387e0*/  LDL.LU.64 R70, [R1+0x26e8] ;  /* 0x0026e80001467983 */ /* 0x000ea80000300a00 */
[----:B------:R-:W2:Y:S01]  /*387f0*/  LDL.LU.64 R68, [R1+0x26e0] ;  /* 0x0026e00001447983 */ /* 0x000ea20000300a00 */
[----:B------:R-:W-:Y:S01]  /*38800*/  HMMA.1688.F32.TF32 R4, R52, R132, R4 ;  /* 0x000000843404723c */ /* 0x000fe20000081004 */
[----:B------:R-:W-:Y:S01]  /*38810*/  IMAD.MOV.U32 R133, RZ, RZ, R17 ;  /* 0x000000ffff857224 */ /* 0x000fe200078e0011 */
[----:B------:R-:W-:-:S06]  /*38820*/  MOV R136, R16 ;  /* 0x0000001000887202 */ /* 0x000fcc0000000f00 */
[C---:B------:R-:W-:Y:S08]  /*38830*/  HMMA.1688.F32.TF32 R44, R52.reuse, R20, R44 ;  /* 0x00000014342c723c */ /* 0x040ff0000008102c */
[C---:B------:R-:W-:Y:S08]  /*38840*/  HMMA.1688.F32.TF32 R168, R52.reuse, R32, R168 ;  /* 0x0000002034a8723c */ /* 0x040ff000000810a8 */
[----:B------:R-:W-:Y:S01]  /*38850*/  HMMA.1688.F32.TF32 R64, R52, R48, R64 ;  /* 0x000000303440723c */ /* 0x000fe20000081040 */
[----:B------:R1:W-:Y:S01]  /*38860*/  STL [R1+0x26d8], R8 ;  /* 0x0026d80801007387 */ /* 0x0003e20000100800 */
[----:B------:R-:W-:Y:S01]  /*38870*/  IMAD.MOV.U32 R132, RZ, RZ, R145 ;  /* 0x000000ffff847224 */ /* 0x000fe200078e0091 */
[----:B------:R-:W-:-:S02]  /*38880*/  MOV R145, R3 ;  /* 0x0000000300917202 */ /* 0x000fc40000000f00 */
[----:B------:R3:W-:Y:S03]  /*38890*/  STL [R1+0x26d4], R9 ;  /* 0x0026d40901007387 */ /* 0x0007e60000100800 */
[C---:B------:R-:W-:Y:S01]  /*388a0*/  HMMA.1688.F32.TF32 R180, R52.reuse, R120, R180 ;  /* 0x0000007834b4723c */ /* 0x040fe200000810b4 */
[----:B------:R-:W-:Y:S04]  /*388b0*/  STL [R1+0x26d0], R12 ;  /* 0x0026d00c01007387 */ /* 0x000fe80000100800 */
[----:B------:R4:W-:Y:S03]  /*388c0*/  STL [R1+0x26cc], R13 ;  /* 0x0026cc0d01007387 */ /* 0x0009e60000100800 */
[----:B------:R-:W-:Y:S08]  /*388d0*/  HMMA.1688.F32.TF32 R56, R52, R60, R56 ;  /* 0x0000003c3438723c */ /* 0x000ff00000081038 */
[----:B--2---:R-:W-:-:S15]  /*388e0*/  HMMA.1688.F32.TF32 R68, R240, R14, R68 ;  /* 0x0000000ef044723c */ /* 0x004fde0000081044 */
[----:B------:R-:W-:-:S04]  /*388f0*/  NOP ;  /* 0x0000000000007918 */ /* 0x000fc80000000000 */
        /* <DEDUP_REMOVED lines=14> */
[----:B------:R-:W-:Y:S01]  /*389e0*/  IMAD.MOV.U32 R121, RZ, RZ, R69 ;  /* 0x000000ffff797224 */ /* 0x000fe200078e0045 */
[----:B------:R-:W2:Y:S04]  /*389f0*/  LDL.LU R68, [R1+0xd0] ;  /* 0x0000d00001447983 */ /* 0x000ea80000300800 */
[----:B------:R-:W2:Y:S04]  /*38a00*/  LDL.LU R69, [R1+0xd4] ;  /* 0x0000d40001457983 */ /* 0x000ea80000300800 */
[----:B------:R-:W2:Y:S01]  /*38a10*/  LDL.LU R70, [R1+0xd8] ;  /* 0x0000d80001467983 */ /* 0x000ea20000300800 */
[C---:B------:R-:W-:Y:S08]  /*38a20*/  HMMA.1688.F32.TF32 R72, R240.reuse, R146, R88 ;  /* 0x00000092f048723c */ /* 0x040ff00000081058 */
[----:B------:R-:W-:Y:S11]  /*38a30*/  HMMA.1688.F32.TF32 R88, R240, R34, R100 ;  /* 0x00000022f058723c */ /* 0x000ff60000081064 */
[----:B-1----:R-:W-:Y:S01]  /*38a40*/  MOV R8, R72 ;  /* 0x0000004800087202 */ /* 0x002fe20000000f00 */
[----:B---3--:R-:W-:Y:S01]  /*38a50*/  IMAD.MOV.U32 R9, RZ, RZ, R73 ;  /* 0x000000ffff097224 */ /* 0x008fe200078e0049 */
[----:B----4-:R-:W-:Y:S01]  /*38a60*/  MOV R13, R75 ;  /* 0x0000004b000d7202 */ /* 0x010fe20000000f00 */
[----:B------:R-:W-:-:S02]  /*38a70*/  IMAD.MOV.U32 R12, RZ, RZ, R74 ;  /* 0x000000ffff0c7224 */ /* 0x000fc400078e004a */
[C---:B------:R-:W-:Y:S01]  /*38a80*/  HMMA.1688.F32.TF32 R72, R240.reuse, R22, R92 ;  /* 0x00000016f048723c */ /* 0x040fe2000008105c */
[----:B------:R-:W-:Y:S02]  /*38a90*/  IMAD.MOV.U32 R60, RZ, RZ, R71 ;  /* 0x000000ffff3c7224 */ /* 0x000fe400078e0047 */
[----:B------:R-:W-:Y:S02]  /*38aa0*/  IMAD.MOV.U32 R71, RZ, RZ, R252 ;  /* 0x000000ffff477224 */ /* 0x000fe400078e00fc */
[----:B------:R-:W3:Y:S03]  /*38ab0*/  LDL.LU R252, [R1+0x26dc] ;  /* 0x0026dc0001fc7983 */ /* 0x000ee60000300800 */
[----:B------:R-:W-:Y:S01]  /*38ac0*/  HMMA.1688.F32.TF32 R92, R240, R142, R108 ;  /* 0x0000008ef05c723c */ /* 0x000fe2000008106c */
[----:B------:R-:W-:Y:S01]  /*38ad0*/  STL.64 [R1+0x1f0], R88 ;  /* 0x0001f05801007387 */ /* 0x000fe20000100a00 */
[----:B------:R-:W-:-:S03]  /*38ae0*/  LOP3.LUT R120, R0, 0x20, RZ, 0x3c, !PT ;  /* 0x0000002000787812 */ /* 0x000fc600078e3cff */
[----:B------:R1:W-:Y:S06]  /*38af0*/  STL.64 [R1+0x1f8], R90 ;  /* 0x0001f85a01007387 */ /* 0x0003ec0000100a00 */
[----:B------:R-:W-:Y:S01]  /*38b00*/  STL.64 [R1+0x1e0], R72 ;  /* 0x0001e04801007387 */ /* 0x000fe20000100a00 */
[----:B------:R-:W-:Y:S03]  /*38b10*/  HMMA.1688.F32.TF32 R24, R52, R128, R24 ;  /* 0x000000803418723c */ /* 0x000fe60000081018 */
[----:B------:R4:W-:Y:S05]  /*38b20*/  STL.64 [R1+0x1e8], R74 ;  /* 0x0001e84a01007387 */ /* 0x0009ea0000100a00 */
[C---:B-1----:R-:W-:Y:S08]  /*38b30*/  HMMA.1688.F32.TF32 R88, R240.reuse, R138, R160 ;  /* 0x0000008af058723c */ /* 0x042ff000000810a0 */
[----:B----4-:R-:W-:Y:S08]  /*38b40*/  HMMA.1688.F32.TF32 R72, R240, R134, R156 ;  /* 0x00000086f048723c */ /* 0x010ff0000008109c */
[C---:B------:R-:W-:Y:S08]  /*38b50*/  HMMA.1688.F32.TF32 R28, R52.reuse, R124, R28 ;  /* 0x0000007c341c723c */ /* 0x040ff0000008101c */
[----:B------:R-:W-:Y:S01]  /*38b60*/  HMMA.1688.F32.TF32 R52, R52, R236, R244 ;  /* 0x000000ec3434723c */ /* 0x000fe200000810f4 */
[----:B------:R-:W-:Y:S04]  /*38b70*/  LDS R244, [R0+UR13+0x22880] ;  /* 0x0228800d00f47984 */ /* 0x000fe80008000800 */
[----:B------:R-:W-:Y:S04]  /*38b80*/  LDS R246, [R0+UR13+0x22c80] ;  /* 0x022c800d00f67984 */ /* 0x000fe80008000800 */
[----:B------:R-:W-:Y:S04]  /*38b90*/  LDS R245, [R120+UR13+0x22880] ;  /* 0x0228800d78f57984 */ /* 0x000fe80008000800 */
[----:B------:R-:W1:Y:S04]  /*38ba0*/  LDS R247, [R120+UR13+0x22c80] ;  /* 0x022c800d78f77984 */ /* 0x000e680008000800 */
[----:B------:R-:W-:Y:S04]  /*38bb0*/  STL.64 [R1+0x1d0], R92 ;  /* 0x0001d05c01007387 */ /* 0x000fe80000100a00 */
[----:B------:R4:W-:Y:S04]  /*38bc0*/  STL.64 [R1+0x1d8], R94 ;  /* 0x0001d85e01007387 */ /* 0x0009e80000100a00 */
[----:B------:R-:W-:Y:S04]  /*38bd0*/  STL.64 [R1+0x1c0], R88 ;  /* 0x0001c05801007387 */ /* 0x000fe80000100a00 */
[----:B------:R4:W-:Y:S02]  /*38be0*/  STL.64 [R1+0x1c8], R90 ;  /* 0x0001c85a01007387 */ /* 0x0009e40000100a00 */
[C---:B----4-:R-:W-:Y:S02]  /*38bf0*/  HMMA.1688.F32.TF32 R92, R240.reuse, R130, R112 ;  /* 0x00000082f05c723c */ /* 0x050fe40000081070 */
[----:B------:R-:W-:Y:S04]  /*38c00*/  STL.64 [R1+0x1b0], R72 ;  /* 0x0001b04801007387 */ /* 0x000fe80000100a00 */
[----:B------:R4:W-:Y:S02]  /*38c10*/  STL.64 [R1+0x1b8], R74 ;  /* 0x0001b84a01007387 */ /* 0x0009e40000100a00 */
[C---:B------:R-:W-:Y:S08]  /*38c20*/  HMMA.1688.F32.TF32 R88, R240.reuse, R126, R152 ;  /* 0x0000007ef058723c */ /* 0x040ff00000081098 */
[C---:B----4-:R-:W-:Y:S03]  /*38c30*/  HMMA.1688.F32.TF32 R72, R240.reuse, R122, R76 ;  /* 0x0000007af048723c */ /* 0x050fe6000008104c */
[----:B------:R-:W-:Y:S04]  /*38c40*/  STL.64 [R1+0x1a0], R92 ;  /* 0x0001a05c01007387 */ /* 0x000fe80000100a00 */
[----:B------:R-:W-:Y:S01]  /*38c50*/  STL.64 [R1+0x1a8], R94 ;  /* 0x0001a85e01007387 */ /* 0x000fe20000100a00 */
[C---:B------:R-:W-:Y:S03]  /*38c60*/  HMMA.1688.F32.TF32 R80, R240.reuse, R62, R80 ;  /* 0x0000003ef050723c */ /* 0x040fe60000081050 */
[----:B------:R-:W-:Y:S04]  /*38c70*/  STL.64 [R1+0x190], R88 ;  /* 0x0001905801007387 */ /* 0x000fe80000100a00 */
[----:B------:R-:W-:Y:S01]  /*38c80*/  STL.64 [R1+0x198], R90 ;  /* 0x0001985a01007387 */ /* 0x000fe20000100a00 */
[C---:B------:R-:W-:Y:S03]  /*38c90*/  HMMA.1688.F32.TF32 R76, R240.reuse, R50, R84 ;  /* 0x00000032f04c723c */ /* 0x040fe60000081054 */
[----:B------:R-:W-:Y:S04]  /*38ca0*/  STL.64 [R1+0x180], R72 ;  /* 0x0001804801007387 */ /* 0x000fe80000100a00 */
[----:B------:R4:W-:Y:S02]  /*38cb0*/  STL.64 [R1+0x188], R74 ;  /* 0x0001884a01007387 */ /* 0x0009e40000100a00 */
[----:B----4-:R-:W-:Y:S02]  /*38cc0*/  HMMA.1688.F32.TF32 R72, R240, R238, R116 ;  /* 0x000000eef048723c */ /* 0x010fe40000081074 */
[----:B------:R-:W-:Y:S04]  /*38cd0*/  STL.64 [R1+0x170], R80 ;  /* 0x0001705001007387 */ /* 0x000fe80000100a00 */
[----:B------:R-:W-:Y:S04]  /*38ce0*/  STL.64 [R1+0x178], R82 ;  /* 0x0001785201007387 */ /* 0x000fe80000100a00 */
[----:B------:R-:W-:Y:S04]  /*38cf0*/  STL.64 [R1+0x160], R76 ;  /* 0x0001604c01007387 */ /* 0x000fe80000100a00 */
[----:B------:R1:W-:Y:S05]  /*38d00*/  STL.64 [R1+0x168], R78 ;  /* 0x0001684e01007387 */ /* 0x0003ea0000100a00 */
[----:B------:R-:W-:Y:S04]  /*38d10*/  STL.64 [R1+0x140], R72 ;  /* 0x0001404801007387 */ /* 0x000fe80000100a00 */
[----:B------:R4:W-:Y:S01]  /*38d20*/  STL.64 [R1+0x148], R74 ;  /* 0x0001484a01007387 */ /* 0x0009e20000100a00 */
[C---:B-1----:R-:W-:Y:S08]  /*38d30*/  HMMA.1688.F32.TF32 R76, R244.reuse, R10, R104 ;  /* 0x0000000af44c723c */ /* 0x042ff00000081068 */
[----:B----4-:R-:W-:Y:S01]  /*38d40*/  HMMA.1688.F32.TF32 R72, R244, R150, R216 ;  /* 0x00000096f448723c */ /* 0x010fe200000810d8 */
[----:B------:R-:W-:-:S02]  /*38d50*/  IMAD.MOV.U32 R236, RZ, RZ, R132 ;  /* 0x000000ffffec7224 */ /* 0x000fc400078e0084 */
[----:B------:R-:W-:-:S05]  /*38d60*/  IMAD.MOV.U32 R237, RZ, RZ, R133 ;  /* 0x000000ffffed7224 */ /* 0x000fca00078e0085 */
[----:B--2---:R-:W-:-:S15]  /*38d70*/  HMMA.1688.F32.TF32 R68, R244, R18, R68 ;  /* 0x00000012f444723c */ /* 0x004fde0000081044 */
[----:B------:R-:W-:-:S04]  /*38d80*/  NOP ;  /* 0x0000000000007918 */ /* 0x000fc80000000000 */
[----:B------:R-:W-:Y:S04]  /*38d90*/  STL.64 [R1+0x300], R68 ;  /* 0x0003004401007387 */ /* 0x000fe80000100a00 */
[----:B------:R1:W-:Y:S01]  /*38da0*/  STL.64 [R1+0x308], R70 ;  /* 0x0003084601007387 */ /* 0x0003e20000100a00 */
[----:B------:R-:W-:Y:S01]  /*38db0*/  MOV R124, R136 ;  /* 0x00000088007c7202 */ /* 0x000fe20000000f00 */
[----:B------:R-:W-:Y:S02]  /*38dc0*/  IMAD.MOV.U32 R125, RZ, RZ, R137 ;  /* 0x000000ffff7d7224 */ /* 0x000fe400078e0089 */
[----:B---3--:R-:W-:Y:S04]  /*38dd0*/  LDS R109, [R252+UR13+0x22800] ;  /* 0x0228000dfc6d7984 */ /* 0x008fe80008000800 */
[----:B------:R-:W-:Y:S01]  /*38de0*/  LDS R111, [R252+UR13+0x22c00] ;  /* 0x022c000dfc6f7984 */ /* 0x000fe20008000800 */
[----:B-1----:R-:W-:Y:S03]  /*38df0*/  HMMA.1688.F32.TF32 R68, R244, R14, R248 ;  /* 0x0000000ef444723c */ /* 0x002fe600000810f8 */
[----:B------:R-:W-:Y:S04]  /*38e00*/  LDS R241, [R252+UR13+0x22880] ;  /* 0x0228800dfcf17984 */ /* 0x000fe80008000800 */
[----:B------:R-:W-:-:S12]  /*38e10*/  LDS R243, [R252+UR13+0x22c80] ;  /* 0x022c800dfcf37984 */ /* 0x000fd80008000800 */
[----:B------:R-:W-:Y:S04]  /*38e20*/  STL.64 [R1+0x2f0], R68 ;  /* 0x0002f04401007387 */ /* 0x000fe80000100a00 */
[----:B------:R1:W-:Y:S02]  /*38e30*/  STL.64 [R1+0x2f8], R70 ;  /* 0x0002f84601007387 */ /* 0x0003e40000100a00 */
[----:B-1----:R-:W-:Y:S02]  /*38e40*/  HMMA.1688.F32.TF32 R68, R244, R146, R192 ;  /* 0x00000092f444723c */ /* 0x002fe400000810c0 */
[----:B------:R-:W-:Y:S04]  /*38e50*/  STL.64 [R1+0x2e0], R76 ;  /* 0x0002e04c01007387 */ /* 0x000fe80000100a00 */
[----:B------:R-:W-:Y:S04]  /*38e60*/  STL.64 [R1+0x2e8], R78 ;  /* 0x0002e84e01007387 */ /* 0x000fe80000100a00 */
[----:B------:R-:W-:Y:S04]  /*38e70*/  STL.64 [R1+0x2d0], R72 ;  /* 0x0002d04801007387 */ /* 0x000fe80000100a00 */
[----:B------:R-:W-:Y:S05]  /*38e80*/  STL.64 [R1+0x2d8], R74 ;  /* 0x0002d84a01007387 */ /* 0x000fea0000100a00 */
[----:B------:R-:W-:Y:S01]  /*38e90*/  IMAD.MOV.U32 R128, RZ, RZ, R68 ;  /* 0x000000ffff807224 */ /* 0x000fe200078e0044 */
[----:B------:R1:W-:Y:S01]  /*38ea0*/  STL.64 [R1+0x2c8], R70 ;  /* 0x0002c84601007387 */ /* 0x0003e20000100a00 */
[----:B------:R-:W-:-:S02]  /*38eb0*/  MOV R129, R69 ;  /* 0x0000004500817202 */ /* 0x000fc40000000f00 */
[C---:B-1----:R-:W-:Y:S03]  /*38ec0*/  HMMA.1688.F32.TF32 R68, R244.reuse, R34, R220 ;  /* 0x00000022f444723c */ /* 0x042fe600000810dc */
[----:B------:R-:W-:Y:S04]  /*38ed0*/  STL [R1+0x25f4], R129 ;  /* 0x0025f48101007387 */ /* 0x000fe80000100800 */
[----:B------:R-:W-:Y:S01]  /*38ee0*/  STL [R1+0x25f0], R128 ;  /* 0x0025f08001007387 */ /* 0x000fe20000100800 */
[----:B------:R-:W-:Y:S11]  /*38ef0*/  HMMA.1688.F32.TF32 R76, R244, R142, R208 ;  /* 0x0000008ef44c723c */ /* 0x000ff600000810d0 */
[----:B------:R-:W-:Y:S01]  /*38f00*/  IMAD.MOV.U32 R132, RZ, RZ, R68 ;  /* 0x000000ffff847224 */ /* 0x000fe200078e0044 */
[----:B------:R1:W-:Y:S01]  /*38f10*/  STL.64 [R1+0x2b8], R70 ;  /* 0x0002b84601007387 */ /* 0x0003e20000100a00 */
[----:B------:R-:W-:-:S02]  /*38f20*/  IMAD.MOV.U32 R133, RZ, RZ, R69 ;  /* 0x000000ffff857224 */ /* 0x000fc400078e0045 */
[----:B-1----:R-:W-:Y:S03]  /*38f30*/  HMMA.1688.F32.TF32 R68, R244, R22, R196 ;  /* 0x00000016f444723c */ /* 0x002fe600000810c4 */
[----:B------:R-:W-:Y:S01]  /*38f40*/  STL [R1+0x25fc], R133 ;  /* 0x0025fc8501007387 */ /* 0x000fe20000100800 */
[----:B------:R-:W-:-:S03]  /*38f50*/  IMAD.MOV.U32 R129, RZ, RZ, R78 ;  /* 0x000000ffff817224 */ /* 0x000fc600078e004e */
[----:B------:R-:W-:Y:S01]  /*38f60*/  STL [R1+0x25f8], R132 ;  /* 0x0025f88401007387 */ /* 0x000fe20000100800 */
[----:B------:R-:W-:-:S11]  /*38f70*/  MOV R128, R79 ;  /* 0x0000004f00807202 */ /* 0x000fd60000000f00 */
[----:B------:R-:W-:Y:S01]  /*38f80*/  MOV R136, R68 ;  /* 0x0000004400887202 */ /* 0x000fe20000000f00 */
[----:B------:R1:W-:Y:S01]  /*38f90*/  STL.64 [R1+0x2a8], R70 ;  /* 0x0002a84601007387 */ /* 0x0003e20000100a00 */
[----:B------:R-:W-:Y:S02]  /*38fa0*/  IMAD.MOV.U32 R68, RZ, RZ, R236 ;  /* 0x000000ffff447224 */ /* 0x000fe400078e00ec */
[----:B------:R-:W-:Y:S02]  /*38fb0*/  IMAD.MOV.U32 R236, RZ, RZ, R141 ;  /* 0x000000ffffec7224 */ /* 0x000fe400078e008d */
[----:B------:R-:W-:Y:S01]  /*38fc0*/  IMAD.MOV.U32 R141, RZ, RZ, R77 ;  /* 0x000000ffff8d7224 */ /* 0x000fe200078e004d */
[----:B-1----:R-:W-:Y:S02]  /*38fd0*/  MOV R71, R140 ;  /* 0x0000008c00477202 */ /* 0x002fe40000000f00 */
[----:B------:R-:W-:Y:S02]  /*38fe0*/  MOV R140, R76 ;  /* 0x0000004c008c7202 */ /* 0x000fe40000000f00 */
[----:B------:R-:W-:Y:S01]  /*38ff0*/  HMMA.1688.F32.TF32 R76, R244, R138, R200 ;  /* 0x0000008af44c723c */ /* 0x000fe200000810c8 */
[----:B------:R-:W-:Y:S01]  /*39000*/  IMAD.MOV.U32 R75, RZ, RZ, R125 ;  /* 0x000000ffff4b7224 */ /* 0x000fe200078e007d */
[----:B------:R-:W-:Y:S01]  /*39010*/  MOV R125, R145 ;  /* 0x00000091007d7202 */ /* 0x000fe20000000f00 */
[----:B------:R-:W-:Y:S01]  /*39020*/  IMAD.MOV.U32 R70, RZ, RZ, R144 ;  /* 0x000000ffff467224 */ /* 0x000fe200078e0090 */
[----:B------:R-:W-:-:S05]  /*39030*/  LOP3.LUT R137, R0, 0x40, RZ, 0x3c, !PT ;  /* 0x0000004000897812 */ /* 0x000fca00078e3cff */
[----:B------:R-:W-:Y:S04]  /*39040*/  LDS R108, [R137+UR13+0x22800] ;  /* 0x0228000d896c7984 */ /* 0x000fe80008000800 */
[----:B------:R-:W-:Y:S04]  /*39050*/  LDS R110, [R137+UR13+0x22c00] ;  /* 0x022c000d896e7984 */ /* 0x000fe80008000800 */
[----:B------:R-:W-:Y:S02]  /*39060*/  LDS R240, [R137+UR13+0x22880] ;  /* 0x0228800d89f07984 */ /* 0x000fe40008000800 */
[----:B------:R-:W-:Y:S01]  /*39070*/  IMAD.MOV.U32 R144, RZ, RZ, R76 ;  /* 0x000000ffff907224 */ /* 0x000fe200078e004c */
[----:B------:R-:W-:Y:S01]  /*39080*/  MOV R133, R78 ;  /* 0x0000004e00857202 */ /* 0x000fe20000000f00 */
[----:B------:R-:W-:Y:S01]  /*39090*/  IMAD.MOV.U32 R145, RZ, RZ, R77 ;  /* 0x000000ffff917224 */ /* 0x000fe200078e004d */
[----:B------:R1:W2:Y:S01]  /*390a0*/  LDS R242, [R137+UR13+0x22c80] ;  /* 0x022c800d89f27984 */ /* 0x0002a20008000800 */
[----:B------:R-:W-:-:S02]  /*390b0*/  IMAD.MOV.U32 R132, RZ, RZ, R79 ;  /* 0x000000ffff847224 */ /* 0x000fc400078e004f */
[----:B------:R-:W-:Y:S01]  /*390c0*/  HMMA.1688.F32.TF32 R76, R244, R134, R224 ;  /* 0x00000086f44c723c */ /* 0x000fe200000810e0 */
[----:B-1----:R-:W-:Y:S01]  /*390d0*/  IMAD.MOV.U32 R137, RZ, RZ, R69 ;  /* 0x000000ffff897224 */ /* 0x002fe200078e0045 */
[----:B------:R-:W-:Y:S01]  /*390e0*/  MOV R69, R237 ;  /* 0x000000ed00457202 */ /* 0x000fe20000000f00 */
[----:B------:R-:W-:Y:S02]  /*390f0*/  IMAD.MOV.U32 R74, RZ, RZ, R124 ;  /* 0x000000ffff4a7224 */ /* 0x000fe400078e007c */
[----:B------:R-:W-:Y:S01]  /*39100*/  IMAD.MOV.U32 R237, RZ, RZ, R148 ;  /* 0x000000ffffed7224 */ /* 0x000fe200078e0094 */
[----:B------:R1:W-:Y:S01]  /*39110*/  STL [R1+0x2604], R137 ;  /* 0x0026048901007387 */ /* 0x0003e20000100800 */
[----:B------:R-:W-:-:S03]  /*39120*/  IMAD.MOV.U32 R124, RZ, RZ, R149 ;  /* 0x000000ffff7c7224 */ /* 0x000fc600078e0095 */
[----:B------:R3:W-:Y:S09]  /*39130*/  STL [R1+0x2600], R136 ;  /* 0x0026008801007387 */ /* 0x0007f20000100800 */
[----:B------:R-:W-:Y:S01]  /*39140*/  IMAD.MOV.U32 R148, RZ, RZ, R76 ;  /* 0x000000ffff947224 */ /* 0x000fe200078e004c */
[----:B------:R-:W-:Y:S01]  /*39150*/  MOV R149, R77 ;  /* 0x0000004d00957202 */ /* 0x000fe20000000f00 */
[----:B-1----:R-:W-:-:S02]  /*39160*/  IMAD.MOV.U32 R137, RZ, RZ, R78 ;  /* 0x000000ffff897224 */ /* 0x002fc400078e004e */
[----:B---3--:R-:W-:Y:S02]  /*39170*/  IMAD.MOV.U32 R136, RZ, RZ, R79 ;  /* 0x000000ffff887224 */ /* 0x008fe400078e004f */
[----:B------:R-:W-:Y:S01]  /*39180*/  HMMA.1688.F32.TF32 R76, R244, R130, R188 ;  /* 0x00000082f44c723c */ /* 0x000fe200000810bc */
[----:B------:R1:W-:Y:S04]  /*39190*/  STL [R1+0x2614], R128 ;  /* 0x0026148001007387 */ /* 0x0003e80000100800 */
[----:B------:R3:W-:Y:S04]  /*391a0*/  STL [R1+0x2610], R129 ;  /* 0x0026108101007387 */ /* 0x0007e80000100800 */
[----:B------:R4:W-:Y:S04]  /*391b0*/  STL [R1+0x260c], R141 ;  /* 0x00260c8d01007387 */ /* 0x0009e80000100800 */
[----:B------:R2:W-:Y:S06]  /*391c0*/  STL [R1+0x2608], R140 ;  /* 0x0026088c01007387 */ /* 0x0005ec0000100800 */
[----:B-1----:R-:W-:Y:S01]  /*391d0*/  MOV R128, R76 ;  /* 0x0000004c00807202 */ /* 0x002fe20000000f00 */
[----:B---3--:R-:W-:-:S02]  /*391e0*/  IMAD.MOV.U32 R129, RZ, RZ, R77 ;  /* 0x000000ffff817224 */ /* 0x008fc400078e004d */
[----:B----4-:R-:W-:Y:S01]  /*391f0*/  IMAD.MOV.U32 R141, RZ, RZ, R78 ;  /* 0x000000ffff8d7224 */ /* 0x010fe200078e004e */
[----:B--2---:R-:W-:Y:S02]  /*39200*/  MOV R140, R79 ;  /* 0x0000004f008c7202 */ /* 0x004fe40000000f00 */
[----:B------:R-:W-:Y:S01]  /*39210*/  HMMA.1688.F32.TF32 R76, R244, R126, R204 ;  /* 0x0000007ef44c723c */ /* 0x000fe200000810cc */
[----:B------:R1:W-:Y:S04]  /*39220*/  STL [R1+0x2624], R132 ;  /* 0x0026248401007387 */ /* 0x0003e80000100800 */
[----:B------:R-:W-:Y:S04]  /*39230*/  STL [R1+0x2620], R133 ;  /* 0x0026208501007387 */ /* 0x000fe80000100800 */
[----:B------:R2:W-:Y:S04]  /*39240*/  STL [R1+0x261c], R145 ;  /* 0x00261c9101007387 */ /* 0x0005e80000100800 */
[----:B------:R3:W-:Y:S06]  /*39250*/  STL [R1+0x2618], R144 ;  /* 0x0026189001007387 */ /* 0x0007ec0000100800 */
[----:B-1----:R-:W-:Y:S01]  /*39260*/  IMAD.MOV.U32 R132, RZ, RZ, R76 ;  /* 0x000000ffff847224 */ /* 0x002fe200078e004c */
[----:B--2---:R-:W-:Y:S01]  /*39270*/  MOV R145, R78 ;  /* 0x0000004e00917202 */ /* 0x004fe20000000f00 */
[----:B------:R-:W-:-:S02]  /*39280*/  IMAD.MOV.U32 R133, RZ, RZ, R77 ;  /* 0x000000ffff857224 */ /* 0x000fc400078e004d */
[----:B---3--:R-:W-:Y:S02]  /*39290*/  IMAD.MOV.U32 R144, RZ, RZ, R79 ;  /* 0x000000ffff907224 */ /* 0x008fe400078e004f */
[----:B------:R-:W-:Y:S01]  /*392a0*/  HMMA.1688.F32.TF32 R76, R244, R122, R228 ;  /* 0x0000007af44c723c */ /* 0x000fe200000810e4 */
[----:B------:R1:W-:Y:S04]  /*392b0*/  STL [R1+0x2634], R136 ;  /* 0x0026348801007387 */ /* 0x0003e80000100800 */
[----:B------:R2:W-:Y:S04]  /*392c0*/  STL [R1+0x2630], R137 ;  /* 0x0026308901007387 */ /* 0x0005e80000100800 */
[----:B------:R3:W-:Y:S04]  /*392d0*/  STL [R1+0x262c], R149 ;  /* 0x00262c9501007387 */ /* 0x0007e80000100800 */
[----:B------:R4:W-:Y:S06]  /*392e0*/  STL [R1+0x2628], R148 ;  /* 0x0026289401007387 */ /* 0x0009ec0000100800 */
[----:B-1----:R-:W-:Y:S01]  /*392f0*/  IMAD.MOV.U32 R136, RZ, RZ, R76 ;  /* 0x000000ffff887224 */ /* 0x002fe200078e004c */
[----:B--2---:R-:W-:Y:S01]  /*39300*/  MOV R137, R77 ;  /* 0x0000004d00897202 */ /* 0x004fe20000000f00 */
[----:B---3--:R-:W-:-:S02]  /*39310*/  IMAD.MOV.U32 R149, RZ, RZ, R78 ;  /* 0x000000ffff957224 */ /* 0x008fc400078e004e */
[----:B----4-:R-:W-:Y:S02]  /*39320*/  IMAD.MOV.U32 R148, RZ, RZ, R79 ;  /* 0x000000ffff947224 */ /* 0x010fe400078e004f */
        /* <DEDUP_REMOVED lines=13> */
[----:B------:R4:W-:Y:S04]  /*39400*/  STL [R1+0x2648], R132 ;  /* 0x0026488401007387 */ /* 0x0009e80000100800 */
[----:B------:R-:W-:Y:S02]  /*39410*/  STL [R1+0x26c4], R149 ;  /* 0x0026c49501007387 */ /* 0x000fe40000100800 */
[----:B-1----:R-:W-:Y:S01]  /*39420*/  MOV R144, R76 ;  /* 0x0000004c00907202 */ /* 0x002fe20000000f00 */
[----:B--2---:R-:W-:-:S02]  /*39430*/  IMAD.MOV.U32 R145, RZ, RZ, R77 ;  /* 0x000000ffff917224 */ /* 0x004fc400078e004d */
[----:B---3--:R-:W-:Y:S01]  /*39440*/  IMAD.MOV.U32 R133, RZ, RZ, R78 ;  /* 0x000000ffff857224 */ /* 0x008fe200078e004e */
[----:B----4-:R-:W-:Y:S01]  /*39450*/  MOV R132, R79 ;  /* 0x0000004f00847202 */ /* 0x010fe20000000f00 */
[----:B------:R-:W-:Y:S01]  /*39460*/  STL [R1+0x26c0], R137 ;  /* 0x0026c08901007387 */ /* 0x000fe20000100800 */
[----:B------:R-:W-:Y:S03]  /*39470*/  HMMA.1688.F32.TF32 R76, R244, R238, R232 ;  /* 0x000000eef44c723c */ /* 0x000fe600000810e8 */
[----:B------:R1:W-:Y:S04]  /*39480*/  STL [R1+0x2658], R136 ;  /* 0x0026588801007387 */ /* 0x0003e80000100800 */
        /* <DEDUP_REMOVED lines=9> */
[----:B------:R-:W3:Y:S04]  /*39520*/  LDL.LU R84, [R1+0x50] ;  /* 0x0000500001547983 */ /* 0x000ee80000300800 */
[----:B------:R-:W3:Y:S01]  /*39530*/  LDL.LU R85, [R1+0x54] ;  /* 0x0000540001557983 */ /* 0x000ee20000300800 */
[----:B------:R-:W-:-:S03]  /*39540*/  MOV R73, R69 ;  /* 0x0000004500497202 */ /* 0x000fc60000000f00 */
[----:B------:R-:W3:Y:S01]  /*39550*/  LDL.LU R86, [R1+0x58] ;  /* 0x0000580001567983 */ /* 0x000ee20000300800 */
[----:B------:R-:W-:-:S03]  /*39560*/  IMAD.MOV.U32 R69, RZ, RZ, R2 ;  /* 0x000000ffff457224 */ /* 0x000fc600078e0002 */
[----:B------:R-:W3:Y:S01]  /*39570*/  LDL.LU R87, [R1+0x5c] ;  /* 0x00005c0001577983 */ /* 0x000ee20000300800 */
[----:B------:R-:W-:-:S03]  /*39580*/  MOV R2, R76 ;  /* 0x0000004c00027202 */ /* 0x000fc60000000f00 */
[----:B------:R-:W3:Y:S01]  /*39590*/  LDL.LU R80, [R1+0x60] ;  /* 0x0000600001507983 */ /* 0x000ee20000300800 */
[----:B------:R-:W-:-:S03]  /*395a0*/  IMAD.MOV.U32 R249, RZ, RZ, R77 ;  /* 0x000000fffff97224 */ /* 0x000fc600078e004d */
[----:B------:R-:W3:Y:S01]  /*395b0*/  LDL.LU R81, [R1+0x64] ;  /* 0x0000640001517983 */ /* 0x000ee20000300800 */
[----:B------:R-:W-:-:S03]  /*395c0*/  IMAD.MOV.U32 R248, RZ, RZ, R78 ;  /* 0x000000fffff87224 */ /* 0x000fc600078e004e */
[----:B------:R-:W3:Y:S01]  /*395d0*/  LDL.LU R82, [R1+0x68] ;  /* 0x0000680001527983 */ /* 0x000ee20000300800 */
[----:B-1----:R-:W-:-:S03]  /*395e0*/  IMAD.MOV.U32 R136, RZ, RZ, R79 ;  /* 0x000000ffff887224 */ /* 0x002fc600078e004f */
        /* <DEDUP_REMOVED lines=28> */
[----:B------:R-:W3:Y:S04]  /*397b0*/  LDL.LU R115, [R1+0xac] ;  /* 0x0000ac0001737983 */ /* 0x000ee80000300800 */
[----:B------:R-:W3:Y:S04]  /*397c0*/  LDL.LU R68, [R1+0x90] ;  /* 0x0000900001447983 */ /* 0x000ee80000300800 */
[----:B------:R-:W3:Y:S04]  /*397d0*/  LDL.LU R69, [R1+0x94] ;  /* 0x0000940001457983 */ /* 0x000ee80000300800 */
[----:B------:R-:W3:Y:S04]  /*397e0*/  LDL.LU R70, [R1+0x98] ;  /* 0x0000980001467983 */ /* 0x000ee80000300800 */
[----:B------:R-:W3:Y:S01]  /*397f0*/  LDL.LU R71, [R1+0x9c] ;  /* 0x00009c0001477983 */ /* 0x000ee20000300800 */
[----:B------:R-:W-:Y:S01]  /*39800*/  IMAD.MOV.U32 R100, RZ, RZ, R73 ;  /* 0x000000ffff647224 */ /* 0x000fe200078e0049 */
[----:B------:R-:W-:-:S02]  /*39810*/  MOV R101, R74 ;  /* 0x0000004a00657202 */ /* 0x000fc40000000f00 */
[----:B------:R-:W3:Y:S01]  /*39820*/  LDL.LU R72, [R1+0x80] ;  /* 0x0000800001487983 */ /* 0x000ee20000300800 */
[----:B------:R-:W-:-:S03]  /*39830*/  IMAD.MOV.U32 R102, RZ, RZ, R75 ;  /* 0x000000ffff667224 */ /* 0x000fc600078e004b */
[----:B------:R-:W3:Y:S04]  /*39840*/  LDL.LU R73, [R1+0x84] ;  /* 0x0000840001497983 */ /* 0x000ee80000300800 */
[----:B------:R-:W3:Y:S04]  /*39850*/  LDL.LU R74, [R1+0x88] ;  /* 0x00008800014a7983 */ /* 0x000ee80000300800 */
[----:B------:R-:W3:Y:S04]  /*39860*/  LDL.LU R75, [R1+0x8c] ;  /* 0x00008c00014b7983 */ /* 0x000ee80000300800 */
[----:B------:R-:W3:Y:S04]  /*39870*/  LDL.LU R88, [R1+0x40] ;  /* 0x0000400001587983 */ /* 0x000ee80000300800 */
[----:B------:R-:W3:Y:S04]  /*39880*/  LDL.LU R89, [R1+0x44] ;  /* 0x0000440001597983 */ /* 0x000ee80000300800 */
[----:B------:R-:W3:Y:S04]  /*39890*/  LDL.LU R90, [R1+0x48] ;  /* 0x00004800015a7983 */ /* 0x000ee80000300800 */
[----:B------:R-:W3:Y:S04]  /*398a0*/  LDL.LU R91, [R1+0x4c] ;  /* 0x00004c00015b7983 */ /* 0x000ee80000300800 */
[----:B------:R-:W3:Y:S04]  /*398b0*/  LDL.LU R104, [R1] ;  /* 0x0000000001687983 */ /* 0x000ee80000300800 */
[----:B------:R-:W3:Y:S04]  /*398c0*/  LDL.LU R105, [R1+0x4] ;  /* 0x0000040001697983 */ /* 0x000ee80000300800 */
[----:B------:R-:W3:Y:S04]  /*398d0*/  LDL.LU R106, [R1+0x8] ;  /* 0x00000800016a7983 */ /* 0x000ee80000300800 */
[----:B------:R-:W3:Y:S04]  /*398e0*/  LDL.LU R107, [R1+0xc] ;  /* 0x00000c00016b7983 */ /* 0x000ee80000300800 */
[----:B------:R-:W3:Y:S04]  /*398f0*/  LDL.LU R216, [R1+0x310] ;  /* 0x0003100001d87983 */ /* 0x000ee80000300800 */
[----:B------:R-:W3:Y:S04]  /*39900*/  LDL.LU R217, [R1+0x314] ;  /* 0x0003140001d97983 */ /* 0x000ee80000300800 */
[----:B------:R-:W3:Y:S04]  /*39910*/  LDL.LU R218, [R1+0x318] ;  /* 0x0003180001da7983 */ /* 0x000ee80000300800 */
[----:B------:R-:W3:Y:S01]  /*39920*/  LDL.LU R219, [R1+0x31c] ;  /* 0x00031c0001db7983 */ /* 0x000ee20000300800 */
[C---:B------:R-:W-:Y:S01]  /*39930*/  HMMA.1688.F32.TF32 R188, R240.reuse, R150, R164 ;  /* 0x00000096f0bc723c */ /* 0x040fe200000810a4 */
[----:B------:R-:W-:Y:S01]  /*39940*/  MOV R99, R236 ;  /* 0x000000ec00637202 */ /* 0x000fe20000000f00 */
[----:B------:R-:W-:Y:S01]  /*39950*/  IMAD.MOV.U32 R92, RZ, RZ, R237 ;  /* 0x000000ffff5c7224 */ /* 0x000fe200078e00ed */
[----:B------:R-:W-:Y:S01]  /*39960*/  MOV R94, R125 ;  /* 0x0000007d005e7202 */ /* 0x000fe20000000f00 */
[----:B------:R-:W-:Y:S01]  /*39970*/  IMAD.MOV.U32 R93, RZ, RZ, R124 ;  /* 0x000000ffff5d7224 */ /* 0x000fe200078e007c */
[----:B------:R-:W-:Y:S03]  /*39980*/  LDS R125, [R120+UR13+0x23000] ;  /* 0x0230000d787d7984 */ /* 0x000fe60008000800 */
[C---:B------:R-:W-:Y:S01]  /*39990*/  HMMA.1688.F32.TF32 R196, R240.reuse, R34, R168 ;  /* 0x00000022f0c4723c */ /* 0x040fe200000810a8 */
[----:B------:R-:W-:Y:S07]  /*399a0*/  LDS R124, [R0+UR13+0x23000] ;  /* 0x0230000d007c7984 */ /* 0x000fee0008000800 */
[C---:B------:R-:W-:Y:S08]  /*399b0*/  HMMA.1688.F32.TF32 R200, R240.reuse, R22, R44 ;  /* 0x00000016f0c8723c */ /* 0x040ff0000008102c */
[----:B------:R-:W-:Y:S08]  /*399c0*/  HMMA.1688.F32.TF32 R204, R240, R142, R172 ;  /* 0x0000008ef0cc723c */ /* 0x000ff000000810ac */
[C---:B------:R-:W-:Y:S08]  /*399d0*/  HMMA.1688.F32.TF32 R96, R108.reuse, R122, R96 ;  /* 0x0000007a6c60723c */ /* 0x040ff00000081060 */
[----:B------:R-:W-:Y:S08]  /*399e0*/  HMMA.1688.F32.TF32 R100, R108, R62, R100 ;  /* 0x0000003e6c64723c */ /* 0x000ff00000081064 */
[C---:B------:R-:W-:Y:S08]  /*399f0*/  HMMA.1688.F32.TF32 R208, R240.reuse, R138, R176 ;  /* 0x0000008af0d0723c */ /* 0x040ff000000810b0 */
[C---:B--2---:R-:W-:Y:S08]  /*39a00*/  HMMA.1688.F32.TF32 R184, R240.reuse, R14, R192 ;  /* 0x0000000ef0b8723c */ /* 0x044ff000000810c0 */
[C---:B------:R-:W-:Y:S08]  /*39a10*/  HMMA.1688.F32.TF32 R192, R240.reuse, R146, R40 ;  /* 0x00000092f0c0723c */ /* 0x040ff00000081028 */
[----:B------:R-:W-:Y:S08]  /*39a20*/  HMMA.1688.F32.TF32 R212, R240, R134, R4 ;  /* 0x00000086f0d4723c */ /* 0x000ff00000081004 */
[C---:B----4-:R-:W-:Y:S08]  /*39a30*/  HMMA.1688.F32.TF32 R92, R108.reuse, R126, R92 ;  /* 0x0000007e6c5c723c */ /* 0x050ff0000008105c */
[C---:B---3--:R-:W-:Y:S08]  /*39a40*/  HMMA.1688.F32.TF32 R84, R108.reuse, R134, R84 ;  /* 0x000000866c54723c */ /* 0x048ff00000081054 */
[C---:B------:R-:W-:Y:S08]  /*39a50*/  HMMA.1688.F32.TF32 R80, R108.reuse, R138, R80 ;  /* 0x0000008a6c50723c */ /* 0x040ff00000081050 */
[C---:B------:R-:W-:Y:S08]  /*39a60*/  HMMA.1688.F32.TF32 R116, R108.reuse, R150, R116 ;  /* 0x000000966c74723c */ /* 0x040ff00000081074 */
[C---:B------:R-:W-:Y:S08]  /*39a70*/  HMMA.1688.F32.TF32 R152, R108.reuse, R18, R152 ;  /* 0x000000126c98723c */ /* 0x040ff00000081098 */
[C---:B------:R-:W-:Y:S08]  /*39a80*/  HMMA.1688.F32.TF32 R156, R108.reuse, R14, R156 ;  /* 0x0000000e6c9c723c */ /* 0x040ff0000008109c */
[C---:B------:R-:W-:Y:S03]  /*39a90*/  HMMA.1688.F32.TF32 R160, R108.reuse, R10, R160 ;  /* 0x0000000a6ca0723c */ /* 0x040fe600000810a0 */
[----:B------:R1:W-:Y:S05]  /*39aa0*/  STL.64 [R1+0x2668], R154 ;  /* 0x0026689a01007387 */ /* 0x0003ea0000100a00 */
[C---:B------:R-:W-:Y:S01]  /*39ab0*/  HMMA.1688.F32.TF32 R112, R108.reuse, R146, R112 ;  /* 0x000000926c70723c */ /* 0x040fe20000081070 */
[----:B------:R2:W-:Y:S04]  /*39ac0*/  STL.64 [R1+0x2660], R152 ;  /* 0x0026609801007387 */ /* 0x0005e80000100a00 */
[----:B------:R-:W-:Y:S03]  /*39ad0*/  STL.64 [R1+0x2678], R158 ;  /* 0x0026789e01007387 */ /* 0x000fe60000100a00 */
[C---:B------:R-:W-:Y:S01]  /*39ae0*/  HMMA.1688.F32.TF32 R68, R108.reuse, R34, R68 ;  /* 0x000000226c44723c */ /* 0x040fe20000081044 */
[----:B------:R3:W-:Y:S04]  /*39af0*/  STL.64 [R1+0x2670], R156 ;  /* 0x0026709c01007387 */ /* 0x0007e80000100a00 */
[----:B------:R-:W-:Y:S04]  /*39b00*/  STL.64 [R1+0x2688], R162 ;  /* 0x002688a201007387 */ /* 0x000fe80000100a00 */
[----:B------:R-:W-:Y:S04]  /*39b10*/  STL.64 [R1+0x2680], R160 ;  /* 0x002680a001007387 */ /* 0x000fe80000100a00 */
[----:B------:R-:W-:Y:S04]  /*39b20*/  STL.64 [R1+0x2698], R118 ;  /* 0x0026987601007387 */ /* 0x000fe80000100a00 */
[----:B------:R-:W-:Y:S04]  /*39b30*/  STL.64 [R1+0x2690], R116 ;  /* 0x0026907401007387 */ /* 0x000fe80000100a00 */
[----:B------:R-:W-:Y:S01]  /*39b40*/  STL.64 [R1+0x26a8], R114 ;  /* 0x0026a87201007387 */ /* 0x000fe20000100a00 */
[C---:B------:R-:W-:Y:S03]  /*39b50*/  HMMA.1688.F32.TF32 R72, R108.reuse, R22, R72 ;  /* 0x000000166c48723c */ /* 0x040fe60000081048 */
[----:B------:R-:W-:Y:S04]  /*39b60*/  STL.64 [R1+0x26a0], R112 ;  /* 0x0026a07001007387 */ /* 0x000fe80000100a00 */
[----:B------:R-:W-:Y:S01]  /*39b70*/  STL.64 [R1+0x26b8], R70 ;  /* 0x0026b84601007387 */ /* 0x000fe20000100a00 */
[C---:B------:R-:W-:Y:S03]  /*39b80*/  HMMA.1688.F32.TF32 R76, R108.reuse, R142, R76 ;  /* 0x0000008e6c4c723c */ /* 0x040fe6000008104c */
[----:B------:R-:W-:Y:S04]  /*39b90*/  STL.64 [R1+0x26b0], R68 ;  /* 0x0026b04401007387 */ /* 0x000fe80000100a00 */
[----:B------:R-:W-:Y:S01]  /*39ba0*/  STL [R1+0x25ac], R188 ;  /* 0x0025acbc01007387 */ /* 0x000fe20000100800 */
[C---:B------:R-:W-:Y:S03]  /*39bb0*/  HMMA.1688.F32.TF32 R88, R108.reuse, R130, R88 ;  /* 0x000000826c58723c */ /* 0x040fe60000081058 */
[----:B------:R-:W-:Y:S04]  /*39bc0*/  STL [R1+0x25a8], R189 ;  /* 0x0025a8bd01007387 */ /* 0x000fe80000100800 */
[----:B------:R-:W-:Y:S01]  /*39bd0*/  STL [R1+0x25a4], R190 ;  /* 0x0025a4be01007387 */ /* 0x000fe20000100800 */
[C---:B------:R-:W-:Y:S03]  /*39be0*/  HMMA.1688.F32.TF32 R104, R108.reuse, R50, R104 ;  /* 0x000000326c68723c */ /* 0x040fe60000081068 */
[----:B------:R-:W-:Y:S04]  /*39bf0*/  STL [R1+0x25a0], R191 ;  /* 0x0025a0bf01007387 */ /* 0x000fe80000100800 */
[----:B------:R-:W-:Y:S01]  /*39c00*/  STL [R1+0x25bc], R192 ;  /* 0x0025bcc001007387 */ /* 0x000fe20000100800 */
[----:B------:R-:W-:Y:S03]  /*39c10*/  HMMA.1688.F32.TF32 R108, R108, R238, R36 ;  /* 0x000000ee6c6c723c */ /* 0x000fe60000081024 */
[----:B------:R-:W-:Y:S05]  /*39c20*/  STL [R1+0x25b8], R193 ;  /* 0x0025b8c101007387 */ /* 0x000fea0000100800 */
[C---:B------:R-:W-:Y:S01]  /*39c30*/  HMMA.1688.F32.TF32 R36, R240.reuse, R10, R216 ;  /* 0x0000000af024723c */ /* 0x040fe200000810d8 */
[----:B------:R-:W-:Y:S07]  /*39c40*/  STL [R1+0x25b4], R194 ;  /* 0x0025b4c201007387 */ /* 0x000fee0000100800 */
[----:B------:R-:W-:Y:S01]  /*39c50*/  HMMA.1688.F32.TF32 R216, R240, R130, R24 ;  /* 0x00000082f0d8723c */ /* 0x000fe20000081018 */
        /* <DEDUP_REMOVED lines=9> */
[----:B------:R-:W-:Y:S01]  /*39cf0*/  STL [R1+0x25e8], R204 ;  /* 0x0025e8cc01007387 */ /* 0x000fe20000100800 */
[----:B-1----:R-:W-:-:S03]  /*39d00*/  LOP3.LUT R155, R0, 0x40, RZ, 0x3c, !PT ;  /* 0x00000040009b7812 */ /* 0x002fc600078e3cff */
[----:B------:R-:W-:Y:S04]  /*39d10*/  STL [R1+0x25e4], R205 ;  /* 0x0025e4cd01007387 */ /* 0x000fe80000100800 */
[----:B------:R-:W-:Y:S01]  /*39d20*/  STL [R1+0x25e0], R206 ;  /* 0x0025e0ce01007387 */ /* 0x000fe20000100800 */
[----:B------:R-:W-:Y:S03]  /*39d30*/  HMMA.1688.F32.TF32 R244, R240, R18, R220 ;  /* 0x00000012f0f4723c */ /* 0x000fe600000810dc */
[----:B------:R-:W-:Y:S01]  /*39d40*/  STL [R1+0x259c], R207 ;  /* 0x00259ccf01007387 */ /* 0x000fe20000100800 */
[----:B--2---:R-:W-:-:S03]  /*39d50*/  IMAD.MOV.U32 R152, RZ, RZ, R8 ;  /* 0x000000ffff987224 */ /* 0x004fc600078e0008 */
[----:B------:R-:W-:Y:S01]  /*39d60*/  STL [R1+0x25ec], R211 ;  /* 0x0025ecd301007387 */ /* 0x000fe20000100800 */
[----:B------:R-:W-:Y:S03]  /*39d70*/  HMMA.1688.F32.TF32 R220, R240, R126, R28 ;  /* 0x0000007ef0dc723c */ /* 0x000fe6000008101c */
[----:B------:R-:W-:Y:S01]  /*39d80*/  STL [R1+0x2598], R215 ;  /* 0x002598d701007387 */ /* 0x000fe20000100800 */
[----:B------:R-:W-:-:S03]  /*39d90*/  MOV R153, R9 ;  /* 0x0000000900997202 */ /* 0x000fc60000000f00 */
[----:B------:R-:W-:Y:S01]  /*39da0*/  STL [R1+0x2594], R218 ;  /* 0x002594da01007387 */ /* 0x000fe20000100800 */
[----:B------:R-:W-:Y:S01]  /*39db0*/  HMMA.1688.F32.TF32 R224, R240, R122, R180 ;  /* 0x0000007af0e0723c */ /* 0x000fe200000810b4 */
[----:B------:R-:W-:Y:S02]  /*39dc0*/  IMAD.MOV.U32 R154, RZ, RZ, R12 ;  /* 0x000000ffff9a7224 */ /* 0x000fe400078e000c */
[----:B------:R-:W-:Y:S01]  /*39dd0*/  STL [R1+0x2590], R219 ;  /* 0x002590db01007387 */ /* 0x000fe20000100800 */
[----:B---3--:R-:W-:-:S03]  /*39de0*/  MOV R156, R3 ;  /* 0x00000003009c7202 */ /* 0x008fc60000000f00 */
[----:B------:R-:W-:Y:S04]  /*39df0*/  LDS R127, [R120+UR13+0x23400] ;  /* 0x0234000d787f7984 */ /* 0x000fe80008000800 */
[----:B------:R-:W2:Y:S04]  /*39e00*/  LDL.LU R8, [R1+0x26d8] ;  /* 0x0026d80001087983 */ /* 0x000ea80000300800 */
[----:B------:R-:W-:Y:S04]  /*39e10*/  LDS R120, [R155+UR13+0x23000] ;  /* 0x0230000d9b787984 */ /* 0x000fe80008000800 */
[----:B------:R1:W-:Y:S04]  /*39e20*/  LDS R122, [R155+UR13+0x23400] ;  /* 0x0234000d9b7a7984 */ /* 0x0003e80008000800 */
[----:B------:R-:W3:Y:S04]  /*39e30*/  LDL.LU R9, [R1+0x26d4] ;  /* 0x0026d40001097983 */ /* 0x000ee80000300800 */
[----:B------:R-:W4:Y:S01]  /*39e40*/  LDL.LU R12, [R1+0x26d0] ;  /* 0x0026d000010c7983 */ /* 0x000f220000300800 */
[----:B-1----:R-:W-:-:S03]  /*39e50*/  IMAD.MOV.U32 R155, RZ, RZ, R13 ;  /* 0x000000ffff9b7224 */ /* 0x002fc600078e000d */
[----:B------:R-:W3:Y:S04]  /*39e60*/  LDL.LU R13, [R1+0x26cc] ;  /* 0x0026cc00010d7983 */ /* 0x000ee80000300800 */
[----:B------:R-:W3:Y:S01]  /*39e70*/  LDL.LU R3, [R1+0x26c8] ;  /* 0x0026c80001037983 */ /* 0x000ee20000300800 */
[----:B------:R-:W-:Y:S01]  /*39e80*/  HMMA.1688.F32.TF32 R228, R240, R62, R56 ;  /* 0x0000003ef0e4723c */ /* 0x000fe20000081038 */
[----:B------:R-:W-:Y:S01]  /*39e90*/  IMAD.MOV.U32 R158, RZ, RZ, R61 ;  /* 0x000000ffff9e7224 */ /* 0x000fe200078e003d */
[----:B------:R-:W-:Y:S01]  /*39ea0*/  MOV R159, R60 ;  /* 0x0000003c009f7202 */ /* 0x000fe20000000f00 */
[----:B------:R-:W-:Y:S01]  /*39eb0*/  LDS R126, [R0+UR13+0x23400] ;  /* 0x0234000d007e7984 */ /* 0x000fe20008000800 */
[----:B------:R-:W-:Y:S01]  /*39ec0*/  IMAD.MOV.U32 R116, RZ, RZ, R21 ;  /* 0x000000ffff747224 */ /* 0x000fe200078e0015 */
[----:B------:R-:W-:Y:S01]  /*39ed0*/  MOV R117, R20 ;  /* 0x0000001400757202 */ /* 0x000fe20000000f00 */
[----:B------:R-:W-:-:S02]  /*39ee0*/  IMAD.MOV.U32 R118, RZ, RZ, R17 ;  /* 0x000000ffff767224 */ /* 0x000fc400078e0011 */
[----:B------:R-:W-:Y:S01]  /*39ef0*/  IMAD.MOV.U32 R119, RZ, RZ, R16 ;  /* 0x000000ffff777224 */ /* 0x000fe200078e0010 */
[----:B------:R-:W-:Y:S01]  /*39f00*/  HMMA.1688.F32.TF32 R232, R240, R50, R64 ;  /* 0x00000032f0e8723c */ /* 0x000fe20000081040 */
[----:B------:R-:W-:Y:S01]  /*39f10*/  IMAD.MOV.U32 R149, RZ, RZ, R37 ;  /* 0x000000ffff957224 */ /* 0x000fe200078e0025 */
[----:B------:R-:W-:Y:S01]  /*39f20*/  MOV R251, R38 ;  /* 0x0000002600fb7202 */ /* 0x000fe20000000f00 */
[----:B------:R-:W-:Y:S01]  /*39f30*/  IMAD.MOV.U32 R137, RZ, RZ, R36 ;  /* 0x000000ffff897224 */ /* 0x000fe200078e0024 */
[----:B------:R-:W-:Y:S01]  /*39f40*/  MOV R162, R33 ;  /* 0x0000002100a27202 */ /* 0x000fe20000000f00 */
[----:B------:R-:W-:Y:S01]  /*39f50*/  IMAD.MOV.U32 R250, RZ, RZ, R39 ;  /* 0x000000fffffa7224 */ /* 0x000fe200078e0027 */
[----:B------:R-:W-:Y:S01]  /*39f60*/  LDS R123, [R252+UR13+0x23400] ;  /* 0x0234000dfc7b7984 */ /* 0x000fe20008000800 */
[----:B------:R-:W-:Y:S02]  /*39f70*/  IMAD.MOV.U32 R163, RZ, RZ, R32 ;  /* 0x000000ffffa37224 */ /* 0x000fe400078e0020 */
[----:B------:R-:W-:-:S02]  /*39f80*/  IMAD.MOV.U32 R160, RZ, RZ, R49 ;  /* 0x000000ffffa07224 */ /* 0x000fc400078e0031 */
[----:B------:R-:W-:Y:S02]  /*39f90*/  IMAD.MOV.U32 R161, RZ, RZ, R48 ;  /* 0x000000ffffa17224 */ /* 0x000fe400078e0030 */
[----:B------:R-:W-:Y:S01]  /*39fa0*/  IMAD.MOV.U32 R157, RZ, RZ, R121 ;  /* 0x000000ffff9d7224 */ /* 0x000fe200078e0079 */
[----:B------:R-:W-:Y:S01]  /*39fb0*/  HMMA.1688.F32.TF32 R236, R240, R238, R52 ;  /* 0x000000eef0ec723c */ /* 0x000fe20000081034 */
[----:B--2---:R-:W-:Y:S01]  /*39fc0*/  MOV R115, R8 ;  /* 0x0000000800737202 */ /* 0x004fe20000000f00 */
[----:B---3--:R-:W1:Y:S01]  /*39fd0*/  LDSM.16.M88.4 R60, [R3+UR16+0x1080] ;  /* 0x00108010033c783b */ /* 0x008e620008000200 */
[----:B------:R-:W-:-:S03]  /*39fe0*/  IMAD.MOV.U32 R114, RZ, RZ, R9 ;  /* 0x000000ffff727224 */ /* 0x000fc600078e0009 */
[----:B------:R-:W2:Y:S04]  /*39ff0*/  LDSM.16.M88.4 R8, [R3+UR16+0x2080] ;  /* 0x002080100308783b */ /* 0x000ea80008000200 */
[----:B------:R-:W3:Y:S04]  /*3a000*/  LDSM.16.M88.4 R4, [R3+UR16+0x3080] ;  /* 0x003080100304783b */ /* 0x000ee80008000200 */
[----:B------:R-:W2:Y:S04]  /*3a010*/  LDSM.16.M88.4 R64, [R3+UR16+0x80] ;  /* 0x000080100340783b */ /* 0x000ea80008000200 */
[----:B------:R-:W2:Y:S04]  /*3a020*/  LDSM.16.M88.4 R56, [R3+UR16+0x4080] ;  /* 0x004080100338783b */ /* 0x000ea80008000200 */
[----:B------:R-:W2:Y:S04]  /*3a030*/  LDSM.16.M88.4 R40, [R3+UR16+0x8080] ;  /* 0x008080100328783b */ /* 0x000ea80008000200 */
[----:B------:R-:W2:Y:S04]  /*3a040*/  LDSM.16.M88.4 R36, [R3+UR16+0x9080] ;  /* 0x009080100324783b */ /* 0x000ea80008000200 */
[----:B------:R-:W3:Y:S04]  /*3a050*/  LDSM.16.M88.4 R32, [R3+UR16+0xa080] ;  /* 0x00a080100320783b */ /* 0x000ee80008000200 */
[----:B------:R-:W3:Y:S04]  /*3a060*/  LDSM.16.M88.4 R28, [R3+UR16+0xb080] ;  /* 0x00b08010031c783b */ /* 0x000ee80008000200 */
[----:B------:R-:W3:Y:S01]  /*3a070*/  LDSM.16.M88.4 R24, [R3+UR16+0xc080] ;  /* 0x00c080100318783b */ /* 0x000ee20008000200 */
[----:B-1----:R-:W-:Y:S03]  /*3a080*/  HMMA.1688.F32.TF32 R68, R124, R60, R116 ;  /* 0x0000003c7c44723c */ /* 0x002fe60000081074 */
[----:B------:R-:W1:Y:S01]  /*3a090*/  LDSM.16.M88.4 R20, [R3+UR16+0xd080] ;  /* 0x00d080100314783b */ /* 0x000e620008000200 */
[----:B------:R-:W-:Y:S01]  /*3a0a0*/  MOV R112, R13 ;  /* 0x0000000d00707202 */ /* 0x000fe20000000f00 */
[----:B----4-:R-:W-:-:S02]  /*3a0b0*/  IMAD.MOV.U32 R113, RZ, RZ, R12 ;  /* 0x000000ffff717224 */ /* 0x010fc400078e000c */
[----:B------:R-:W4:Y:S04]  /*3a0c0*/  LDSM.16.M88.4 R16, [R3+UR16+0xe080] ;  /* 0x00e080100310783b */ /* 0x000f280008000200 */
[----:B------:R-:W1:Y:S04]  /*3a0d0*/  LDSM.16.M88.4 R12, [R3+UR16+0xf080] ;  /* 0x00f08010030c783b */ /* 0x000e680008000200 */
[----:B------:R-:W1:Y:S04]  /*3a0e0*/  LDSM.16.M88.4 R52, [R3+UR16+0x5080] ;  /* 0x005080100334783b */ /* 0x000e680008000200 */
[----:B------:R-:W1:Y:S01]  /*3a0f0*/  LDSM.16.M88.4 R48, [R3+UR16+0x6080] ;  /* 0x006080100330783b */ /* 0x000e620008000200 */
[----:B------:R-:W-:Y:S01]  /*3a100*/  IMAD.MOV.U32 R207, RZ, RZ, R68 ;  /* 0x000000ffffcf7224 */ /* 0x000fe200078e0044 */
[----:B------:R-:W-:Y:S01]  /*3a110*/  MOV R218, R70 ;  /* 0x0000004600da7202 */ /* 0x000fe20000000f00 */
[----:B------:R-:W-:Y:S01]  /*3a120*/  IMAD.MOV.U32 R215, RZ, RZ, R69 ;  /* 0x000000ffffd77224 */ /* 0x000fe200078e0045 */
[----:B------:R-:W1:Y:S01]  /*3a130*/  LDSM.16.M88.4 R44, [R3+UR16+0x7080] ;  /* 0x00708010032c783b */ /* 0x000e620008000200 */
[----:B------:R-:W-:-:S02]  /*3a140*/  IMAD.MOV.U32 R219, RZ, RZ, R71 ;  /* 0x000000ffffdb7224 */ /* 0x000fc400078e0047 */
[C---:B--2---:R-:W-:Y:S01]  /*3a150*/  HMMA.1688.F32.TF32 R68, R124.reuse, R8, R160 ;  /* 0x000000087c44723c */ /* 0x044fe200000810a0 */
[----:B------:R-:W-:Y:S04]  /*3a160*/  STL [R1+0x258c], R11 ;  /* 0x00258c0b01007387 */ /* 0x000fe80000100800 */
[----:B---3--:R-:W-:Y:S03]  /*3a170*/  STL [R1+0x2584], R6 ;  /* 0x0025840601007387 */ /* 0x008fe60000100800 */
[----:B------:R-:W-:Y:S01]  /*3a180*/  HMMA.1688.F32.TF32 R112, R124, R64, R112 ;  /* 0x000000407c70723c */ /* 0x000fe20000081070 */
[----:B------:R-:W-:Y:S01]  /*3a190*/  STL [R1+0x2580], R7 ;  /* 0x0025800701007387 */ /* 0x000fe20000100800 */
[----:B------:R-:W-:Y:S01]  /*3a1a0*/  IMAD.MOV.U32 R167, RZ, RZ, R149 ;  /* 0x000000ffffa77224 */ /* 0x000fe200078e0095 */
[----:B------:R-:W-:-:S02]  /*3a1b0*/  MOV R166, R137 ;  /* 0x0000008900a67202 */ /* 0x000fc40000000f00 */
[----:B------:R-:W2:Y:S06]  /*3a1c0*/  LDS R121, [R252+UR13+0x23000] ;  /* 0x0230000dfc797984 */ /* 0x000eac0008000800 */
[----:B------:R-:W-:Y:S01]  /*3a1d0*/  IMAD.MOV.U32 R188, RZ, RZ, R68 ;  /* 0x000000ffffbc7224 */ /* 0x000fe200078e0044 */
[----:B------:R-:W-:Y:S01]  /*3a1e0*/  MOV R189, R69 ;  /* 0x0000004500bd7202 */ /* 0x000fe20000000f00 */
[----:B------:R-:W-:Y:S02]  /*3a1f0*/  IMAD.MOV.U32 R190, RZ, RZ, R70 ;  /* 0x000000ffffbe7224 */ /* 0x000fe400078e0046 */
[----:B------:R-:W-:-:S02]  /*3a200*/  IMAD.MOV.U32 R191, RZ, RZ, R71 ;  /* 0x000000ffffbf7224 */ /* 0x000fc400078e0047 */
        /* <DEDUP_REMOVED lines=9> */
[----:B------:R-:W-:-:S03]  /*3a2a0*/  MOV R192, R68 ;  /* 0x0000004400c07202 */ /* 0x000fc60000000f00 */
[----:B------:R-:W-:Y:S01]  /*3a2b0*/  STL [R1+0x2548], R31 ;  /* 0x0025481f01007387 */ /* 0x000fe20000100800 */
[----:B------:R-:W-:Y:S01]  /*3a2c0*/  IMAD.MOV.U32 R193, RZ, RZ, R69 ;  /* 0x000000ffffc17224 */ /* 0x000fe200078e0045 */
[----:B------:R-:W-:Y:S02]  /*3a2d0*/  MOV R195, R71 ;  /* 0x0000004700c37202 */ /* 0x000fe40000000f00 */
[----:B------:R-:W-:Y:S01]  /*3a2e0*/  STL [R1+0x255c], R26 ;  /* 0x00255c1a01007387 */ /* 0x000fe20000100800 */
[----:B------:R-:W-:-:S03]  /*3a2f0*/  IMAD.MOV.U32 R194, RZ, RZ, R70 ;  /* 0x000000ffffc27224 */ /* 0x000fc600078e0046 */
[----:B------:R-:W-:Y:S01]  /*3a300*/  STL [R1+0x2558], R27 ;  /* 0x0025581b01007387 */ /* 0x000fe20000100800 */
[----:B------:R-:W-:Y:S03]  /*3a310*/  HMMA.1688.F32.TF32 R68, R124, R56, R152 ;  /* 0x000000387c44723c */ /* 0x000fe60000081098 */
[----:B-1----:R-:W-:Y:S04]  /*3a320*/  STL [R1+0x2564], R22 ;  /* 0x0025641601007387 */ /* 0x002fe80000100800 */
[----:B------:R-:W-:Y:S04]  /*3a330*/  STL [R1+0x2560], R23 ;  /* 0x0025601701007387 */ /* 0x000fe80000100800 */
[----:B----4-:R-:W-:Y:S04]  /*3a340*/  STL [R1+0x256c], R18 ;  /* 0x00256c1201007387 */ /* 0x010fe80000100800 */
[----:B------:R-:W-:Y:S04]  /*3a350*/  STL [R1+0x2568], R19 ;  /* 0x0025681301007387 */ /* 0x000fe80000100800 */
[----:B------:R-:W-:Y:S04]  /*3a360*/  STL [R1+0x2574], R14 ;  /* 0x0025740e01007387 */ /* 0x000fe80000100800 */
[----:B------:R-:W-:Y:S04]  /*3a370*/  STL [R1+0x2570], R15 ;  /* 0x0025700f01007387 */ /* 0x000fe80000100800 */
[----:B------:R-:W-:Y:S04]  /*3a380*/  STL [R1+0x22d0], R3 ;  /* 0x0022d00301007387 */ /* 0x000fe80000100800 */
[----:B------:R1:W-:Y:S04]  /*3a390*/  STL.64 [R1+0x130], R112 ;  /* 0x0001307001007387 */ /* 0x0003e80000100a00 */
[----:B------:R3:W-:Y:S04]  /*3a3a0*/  STL.64 [R1+0x138], R114 ;  /* 0x0001387201007387 */ /* 0x0007e80000100a00 */
[----:B------:R-:W4:Y:S04]  /*3a3b0*/  LDL.LU R176, [R1+0x170] ;  /* 0x0001700001b07983 */ /* 0x000f280000300800 */
[----:B------:R-:W4:Y:S04]  /*3a3c0*/  LDL.LU R177, [R1+0x174] ;  /* 0x0001740001b17983 */ /* 0x000f280000300800 */
[----:B------:R-:W4:Y:S04]  /*3a3d0*/  LDL.LU R178, [R1+0x178] ;  /* 0x0001780001b27983 */ /* 0x000f280000300800 */
[----:B------:R-:W4:Y:S04]  /*3a3e0*/  LDL.LU R179, [R1+0x17c] ;  /* 0x00017c0001b37983 */ /* 0x000f280000300800 */
[----:B------:R-:W2:Y:S04]  /*3a3f0*/  LDL.LU R240, [R1+0x190] ;  /* 0x0001900001f07983 */ /* 0x000ea80000300800 */
[----:B------:R-:W2:Y:S04]  /*3a400*/  LDL.LU R241, [R1+0x194] ;  /* 0x0001940001f17983 */ /* 0x000ea80000300800 */
[----:B------:R-:W2:Y:S04]  /*3a410*/  LDL.LU R242, [R1+0x198] ;  /* 0x0001980001f27983 */ /* 0x000ea80000300800 */
        /* <DEDUP_REMOVED lines=8> */
[----:B------:R-:W2:Y:S04]  /*3a4a0*/  LDL.LU R155, [R1+0x1ac] ;  /* 0x0001ac00019b7983 */ /* 0x000ea80000300800 */
[----:B------:R-:W4:Y:S04]  /*3a4b0*/  LDL.LU R68, [R1+0x1f0] ;  /* 0x0001f00001447983 */ /* 0x000f280000300800 */
[----:B------:R-:W4:Y:S04]  /*3a4c0*/  LDL.LU R69, [R1+0x1f4] ;  /* 0x0001f40001457983 */ /* 0x000f280000300800 */
[----:B------:R-:W4:Y:S04]  /*3a4d0*/  LDL.LU R70, [R1+0x1f8] ;  /* 0x0001f80001467983 */ /* 0x000f280000300800 */
[----:B------:R-:W4:Y:S04]  /*3a4e0*/  LDL.LU R71, [R1+0x1fc] ;  /* 0x0001fc0001477983 */ /* 0x000f280000300800 */
[----:B-1----:R-:W4:Y:S04]  /*3a4f0*/  LDL.LU R112, [R1+0x1e0] ;  /* 0x0001e00001707983 */ /* 0x002f280000300800 */
[----:B------:R-:W4:Y:S04]  /*3a500*/  LDL.LU R113, [R1+0x1e4] ;  /* 0x0001e40001717983 */ /* 0x000f280000300800 */
[----:B---3--:R-:W3:Y:S04]  /*3a510*/  LDL.LU R114, [R1+0x1e8] ;  /* 0x0001e80001727983 */ /* 0x008ee80000300800 */
        /* <DEDUP_REMOVED lines=27> */
[C---:B--2---:R-:W-:Y:S08]  /*3a6d0*/  HMMA.1688.F32.TF32 R152, R124.reuse, R32, R152 ;  /* 0x000000207c98723c */ /* 0x044ff00000081098 */
[C---:B----4-:R-:W-:Y:S08]  /*3a6e0*/  HMMA.1688.F32.TF32 R68, R124.reuse, R52, R68 ;  /* 0x000000347c44723c */ /* 0x050ff00000081044 */
[C---:B---3--:R-:W-:Y:S08]  /*3a6f0*/  HMMA.1688.F32.TF32 R112, R124.reuse, R48, R112 ;  /* 0x000000307c70723c */ /* 0x048ff00000081070 */
[----:B------:R-:W-:Y:S03]  /*3a700*/  HMMA.1688.F32.TF32 R116, R124, R44, R116 ;  /* 0x0000002c7c74723c */ /* 0x000fe60000081074 */
[----:B------:R-:W-:Y:S01]  /*3a710*/  MOV R202, R70 ;  /* 0x0000004600ca7202 */ /* 0x000fe20000000f00 */
[----:B------:R-:W-:-:S04]  /*3a720*/  IMAD.MOV.U32 R203, RZ, RZ, R71 ;  /* 0x000000ffffcb7224 */ /* 0x000fc800078e0047 */
[C---:B------:R-:W-:Y:S01]  /*3a730*/  HMMA.1688.F32.TF32 R160, R124.reuse, R40, R160 ;  /* 0x000000287ca0723c */ /* 0x040fe200000810a0 */
[----:B------:R-:W-:Y:S01]  /*3a740*/  IMAD.MOV.U32 R200, RZ, RZ, R68 ;  /* 0x000000ffffc87224 */ /* 0x000fe200078e0044 */
[----:B------:R-:W2:Y:S01]  /*3a750*/  LDL.LU.64 R70, [R1+0x26b8] ;  /* 0x0026b80001467983 */ /* 0x000ea20000300a00 */
[----:B------:R-:W-:Y:S01]  /*3a760*/  IMAD.MOV.U32 R201, RZ, RZ, R69 ;  /* 0x000000ffffc97224 */ /* 0x000fe200078e0045 */
[----:B------:R-:W-:Y:S01]  /*3a770*/  MOV R204, R113 ;  /* 0x0000007100cc7202 */ /* 0x000fe20000000f00 */
[----:B------:R-:W-:Y:S01]  /*3a780*/  IMAD.MOV.U32 R205, RZ, RZ, R114 ;  /* 0x000000ffffcd7224 */ /* 0x000fe200078e0072 */
[----:B------:R-:W2:Y:S02]  /*3a790*/  LDL.LU.64 R68, [R1+0x26b0] ;  /* 0x0026b00001447983 */ /* 0x000ea40000300a00 */
[C---:B------:R-:W-:Y:S01]  /*3a7a0*/  HMMA.1688.F32.TF32 R156, R124.reuse, R36, R156 ;  /* 0x000000247c9c723c */ /* 0x040fe2000008109c */
[----:B------:R-:W-:Y:S02]  /*3a7b0*/  IMAD.MOV.U32 R206, RZ, RZ, R115 ;  /* 0x000000ffffce7224 */ /* 0x000fe400078e0073 */
[----:B------:R-:W-:Y:S01]  /*3a7c0*/  MOV R7, R119 ;  /* 0x0000007700077202 */ /* 0x000fe20000000f00 */
[----:B------:R-:W-:Y:S01]  /*3a7d0*/  IMAD.MOV.U32 R211, RZ, RZ, R112 ;  /* 0x000000ffffd37224 */ /* 0x000fe200078e0070 */
[----:B------:R-:W3:Y:S01]  /*3a7e0*/  LDL.LU.64 R114, [R1+0x26a8] ;  /* 0x0026a80001727983 */ /* 0x000ee20000300a00 */
[----:B------:R-:W-:Y:S01]  /*3a7f0*/  IMAD.MOV.U32 R6, RZ, RZ, R118 ;  /* 0x000000ffff067224 */ /* 0x000fe200078e0076 */
[----:B------:R-:W-:Y:S01]  /*3a800*/  MOV R11, R116 ;  /* 0x00000074000b7202 */ /* 0x000fe20000000f00 */
[----:B------:R-:W-:Y:S01]  /*3a810*/  IMAD.MOV.U32 R59, RZ, RZ, R117 ;  /* 0x000000ffff3b7224 */ /* 0x000fe200078e0075 */
[----:B------:R-:W3:Y:S04]  /*3a820*/  LDL.LU.64 R112, [R1+0x26a0] ;  /* 0x0026a00001707983 */ /* 0x000ee80000300a00 */
[----:B------:R-:W4:Y:S04]  /*3a830*/  LDL.LU.64 R118, [R1+0x2698] ;  /* 0x0026980001767983 */ /* 0x000f280000300a00 */
[----:B------:R-:W4:Y:S04]  /*3a840*/  LDL.LU.64 R116, [R1+0x2690] ;  /* 0x0026900001747983 */ /* 0x000f280000300a00 */
[----:B------:R-:W-:Y:S04]  /*3a850*/  STL.64 [R1+0xb0], R160 ;  /* 0x0000b0a001007387 */ /* 0x000fe80000100a00 */
[----:B------:R1:W-:Y:S04]  /*3a860*/  STL.64 [R1+0xb8], R162 ;  /* 0x0000b8a201007387 */ /* 0x0003e80000100a00 */
[----:B-1----:R-:W3:Y:S04]  /*3a870*/  LDL.LU.64 R162, [R1+0x2688] ;  /* 0x0026880001a27983 */ /* 0x002ee80000300a00 */
[----:B------:R-:W3:Y:S04]  /*3a880*/  LDL.LU.64 R160, [R1+0x2680] ;  /* 0x0026800001a07983 */ /* 0x000ee80000300a00 */
[----:B------:R-:W-:Y:S04]  /*3a890*/  STL.64 [R1+0xa0], R156 ;  /* 0x0000a09c01007387 */ /* 0x000fe80000100a00 */
[----:B------:R1:W-:Y:S04]  /*3a8a0*/  STL.64 [R1+0xa8], R158 ;  /* 0x0000a89e01007387 */ /* 0x0003e80000100a00 */
[----:B-1----:R-:W3:Y:S04]  /*3a8b0*/  LDL.LU.64 R158, [R1+0x2678] ;  /* 0x00267800019e7983 */ /* 0x002ee80000300a00 */
[----:B------:R-:W3:Y:S04]  /*3a8c0*/  LDL.LU.64 R156, [R1+0x2670] ;  /* 0x00267000019c7983 */ /* 0x000ee80000300a00 */
[----:B------:R-:W-:Y:S04]  /*3a8d0*/  STL.64 [R1+0x90], R152 ;  /* 0x0000909801007387 */ /* 0x000fe80000100a00 */
[----:B------:R1:W-:Y:S04]  /*3a8e0*/  STL.64 [R1+0x98], R154 ;  /* 0x0000989a01007387 */ /* 0x0003e80000100a00 */
[----:B-1----:R-:W3:Y:S04]  /*3a8f0*/  LDL.LU.64 R154, [R1+0x2668] ;  /* 0x00266800019a7983 */ /* 0x002ee80000300a00 */
[----:B------:R-:W3:Y:S01]  /*3a900*/  LDL.LU.64 R152, [R1+0x2660] ;  /* 0x0026600001987983 */ /* 0x000ee20000300a00 */
[----:B------:R-:W-:Y:S01]  /*3a910*/  HMMA.1688.F32.TF32 R240, R124, R28, R240 ;  /* 0x0000001c7cf0723c */ /* 0x000fe200000810f0 */
[----:B------:R-:W-:Y:S01]  /*3a920*/  IMAD.MOV.U32 R147, RZ, RZ, R166 ;  /* 0x000000ffff937224 */ /* 0x000fe200078e00a6 */
[----:B------:R-:W-:-:S06]  /*3a930*/  MOV R150, R167 ;  /* 0x000000a700967202 */ /* 0x000fcc0000000f00 */
[----:B------:R-:W-:Y:S01]  /*3a940*/  HMMA.1688.F32.TF32 R176, R124, R20, R176 ;  /* 0x000000147cb0723c */ /* 0x000fe200000810b0 */
[----:B------:R-:W-:Y:S01]  /*3a950*/  IMAD.MOV.U32 R151, RZ, RZ, R251 ;  /* 0x000000ffff977224 */ /* 0x000fe200078e00fb */
[----:B------:R-:W-:Y:S01]  /*3a960*/  MOV R166, R249 ;  /* 0x000000f900a67202 */ /* 0x000fe20000000f00 */
[----:B------:R-:W-:-:S05]  /*3a970*/  IMAD.MOV.U32 R164, RZ, RZ, R250 ;  /* 0x000000ffffa47224 */ /* 0x000fca00078e00fa */
[----:B------:R-:W-:Y:S01]  /*3a980*/  HMMA.1688.F32.TF32 R180, R124, R24, R180 ;  /* 0x000000187cb4723c */ /* 0x000fe200000810b4 */
[----:B------:R-:W-:-:S07]  /*3a990*/  IMAD.MOV.U32 R167, RZ, RZ, R248 ;  /* 0x000000ffffa77224 */ /* 0x000fce00078e00f8 */
[C---:B------:R-:W-:Y:S01]  /*3a9a0*/  HMMA.1688.F32.TF32 R172, R124.reuse, R16, R172 ;  /* 0x000000107cac723c */ /* 0x040fe200000810ac */
[----:B------:R-:W-:Y:S01]  /*3a9b0*/  IMAD.MOV.U32 R14, RZ, RZ, R243 ;  /* 0x000000ffff0e7224 */ /* 0x000fe200078e00f3 */
[----:B------:R-:W-:Y:S06]  /*3a9c0*/  STL.64 [R1+0x80], R240 ;  /* 0x000080f001007387 */ /* 0x000fec0000100a00 */
[----:B------:R-:W-:Y:S01]  /*3a9d0*/  HMMA.1688.F32.TF32 R124, R124, R12, R168 ;  /* 0x0000000c7c7c723c */ /* 0x000fe200000810a8 */
[----:B------:R-:W-:Y:S04]  /*3a9e0*/  STL [R1+0x88], R242 ;  /* 0x000088f201007387 */ /* 0x000fe80000100800 */
[----:B------:R1:W-:Y:S04]  /*3a9f0*/  STL [R1+0x2578], R14 ;  /* 0x0025780e01007387 */ /* 0x0003e80000100800 */
[----:B------:R2:W-:Y:S04]  /*3aa00*/  STL.64 [R1+0x60], R176 ;  /* 0x000060b001007387 */ /* 0x0005e80000100a00 */
[----:B------:R-:W-:Y:S01]  /*3aa10*/  STL.64 [R1+0x70], R180 ;  /* 0x000070b401007387 */ /* 0x000fe20000100a00 */
[----:B-1----:R-:W-:-:S03]  /*3aa20*/  IMAD.MOV.U32 R14, RZ, RZ, R179 ;  /* 0x000000ffff0e7224 */ /* 0x002fc600078e00b3 */
[----:B------:R-:W-:Y:S04]  /*3aa30*/  STL.64 [R1+0x78], R182 ;  /* 0x000078b601007387 */ /* 0x000fe80000100a00 */
[----:B------:R1:W-:Y:S04]  /*3aa40*/  STL [R1+0x68], R178 ;  /* 0x000068b201007387 */ /* 0x0003e80000100800 */
[----:B------:R-:W-:Y:S04]  /*3aa50*/  STL [R1+0x257c], R14 ;  /* 0x00257c0e01007387 */ /* 0x000fe80000100800 */
[----:B------:R-:W-:Y:S04]  /*3aa60*/  STL [R1+0x40], R124 ;  /* 0x0000407c01007387 */ /* 0x000fe80000100800 */
[----:B------:R-:W-:Y:S01]  /*3aa70*/  STL.64 [R1+0x48], R126 ;  /* 0x0000487e01007387 */ /* 0x000fe20000100a00 */
[----:B------:R-:W-:Y:S01]  /*3aa80*/  IMAD.MOV.U32 R179, RZ, RZ, R136 ;  /* 0x000000ffffb37224 */ /* 0x000fe200078e0088 */
[----:B------:R-:W-:Y:S01]  /*3aa90*/  MOV R168, R144 ;  /* 0x0000009000a87202 */ /* 0x000fe20000000f00 */
[----:B------:R-:W-:Y:S01]  /*3aaa0*/  IMAD.MOV.U32 R165, RZ, RZ, R2 ;  /* 0x000000ffffa57224 */ /* 0x000fe200078e0002 */
[C---:B--2---:R-:W-:Y:S01]  /*3aab0*/  HMMA.1688.F32.TF32 R68, R120.reuse, R52, R68 ;  /* 0x000000347844723c */ /* 0x044fe20000081044 */
[----:B------:R-:W-:Y:S01]  /*3aac0*/  IMAD.MOV.U32 R169, RZ, RZ, R145 ;  /* 0x000000ffffa97224 */ /* 0x000fe200078e0091 */
[----:B------:R-:W-:Y:S01]  /*3aad0*/  MOV R171, R132 ;  /* 0x0000008400ab7202 */ /* 0x000fe20000000f00 */
[----:B------:R-:W-:Y:S01]  /*3aae0*/  IMAD.MOV.U32 R170, RZ, RZ, R133 ;  /* 0x000000ffffaa7224 */ /* 0x000fe200078e0085 */
[----:B------:R-:W-:Y:S01]  /*3aaf0*/  MOV R177, R166 ;  /* 0x000000a600b17202 */ /* 0x000fe20000000f00 */
[----:B------:R-:W-:Y:S01]  /*3ab00*/  IMAD.MOV.U32 R176, RZ, RZ, R165 ;  /* 0x000000ffffb07224 */ /* 0x000fe200078e00a5 */
[----:B------:R-:W-:Y:S01]  /*3ab10*/  MOV R166, R129 ;  /* 0x0000008100a67202 */ /* 0x000fe20000000f00 */
[----:B------:R-:W-:Y:S01]  /*3ab20*/  IMAD.MOV.U32 R165, RZ, RZ, R141 ;  /* 0x000000ffffa57224 */ /* 0x000fe200078e008d */
[----:B---3--:R-:W-:Y:S01]  /*3ab30*/  HMMA.1688.F32.TF32 R248, R120, R64, R152 ;  /* 0x0000004078f8723c */ /* 0x008fe20000081098 */
[----:B-1----:R-:W-:-:S07]  /*3ab40*/  IMAD.MOV.U32 R178, RZ, RZ, R167 ;  /* 0x000000ffffb27224 */ /* 0x002fce00078e00a7 */
[C---:B----4-:R-:W-:Y:S08]  /*3ab50*/  HMMA.1688.F32.TF32 R116, R120.reuse, R4, R116 ;  /* 0x000000047874723c */ /* 0x050ff00000081074 */
[C---:B------:R-:W-:Y:S08]  /*3ab60*/  HMMA.1688.F32.TF32 R112, R120.reuse, R56, R112 ;  /* 0x000000387870723c */ /* 0x040ff00000081070 */
[----:B------:R-:W-:Y:S01]  /*3ab70*/  HMMA.1688.F32.TF32 R72, R120, R48, R72 ;  /* 0x000000307848723c */ /* 0x000fe20000081048 */
[----:B------:R-:W-:Y:S04]  /*3ab80*/  STL.64 [R1+0x24d0], R250 ;  /* 0x0024d0fa01007387 */ /* 0x000fe80000100a00 */
[----:B------:R-:W-:Y:S04]  /*3ab90*/  STL.64 [R1+0x24c8], R248 ;  /* 0x0024c8f801007387 */ /* 0x000fe80000100a00 */
[----:B------:R1:W-:Y:S04]  /*3aba0*/  STL.64 [R1+0x2490], R70 ;  /* 0x0024904601007387 */ /* 0x0003e80000100a00 */
[----:B------:R2:W-:Y:S04]  /*3abb0*/  STL.64 [R1+0x2488], R68 ;  /* 0x0024884401007387 */ /* 0x0005e80000100a00 */
[----:B------:R-:W3:Y:S04]  /*3abc0*/  LDL.LU R136, [R1+0x2658] ;  /* 0x0026580001887983 */ /* 0x000ee80000300800 */
[----:B------:R-:W4:Y:S01]  /*3abd0*/  LDL.LU R144, [R1+0x2654] ;  /* 0x0026540001907983 */ /* 0x000f220000300800 */
[----:B-1----:R-:W-:-:S03]  /*3abe0*/  IMAD.MOV.U32 R71, RZ, RZ, R164 ;  /* 0x000000ffff477224 */ /* 0x002fc600078e00a4 */
[----:B------:R-:W4:Y:S01]  /*3abf0*/  LDL.LU R145, [R1+0x2650] ;  /* 0x0026500001917983 */ /* 0x000f220000300800 */
[----:B------:R-:W-:-:S03]  /*3ac00*/  IMAD.MOV.U32 R164, RZ, RZ, R140 ;  /* 0x000000ffffa47224 */ /* 0x000fc600078e008c */
[----:B------:R-:W4:Y:S01]  /*3ac10*/  LDL.LU R133, [R1+0x264c] ;  /* 0x00264c0001857983 */ /* 0x000f220000300800 */
[----:B------:R-:W-:-:S03]  /*3ac20*/  IMAD.MOV.U32 R167, RZ, RZ, R128 ;  /* 0x000000ffffa77224 */ /* 0x000fc600078e0080 */
[----:B------:R-:W4:Y:S04]  /*3ac30*/  LDL.LU R132, [R1+0x2648] ;  /* 0x0026480001847983 */ /* 0x000f280000300800 */
[----:B------:R-:W4:Y:S04]  /*3ac40*/  LDL.LU R140, [R1+0x2644] ;  /* 0x00264400018c7983 */ /* 0x000f280000300800 */
[----:B------:R-:W4:Y:S04]  /*3ac50*/  LDL.LU R141, [R1+0x2640] ;  /* 0x00264000018d7983 */ /* 0x000f280000300800 */
[----:B------:R-:W4:Y:S04]  /*3ac60*/  LDL.LU R129, [R1+0x263c] ;  /* 0x00263c0001817983 */ /* 0x000f280000300800 */
[----:B------:R-:W4:Y:S01]  /*3ac70*/  LDL.LU R128, [R1+0x2638] ;  /* 0x0026380001807983 */ /* 0x000f220000300800 */
[----:B------:R-:W-:Y:S01]  /*3ac80*/  MOV R181, R137 ;  /* 0x0000008900b57202 */ /* 0x000fe20000000f00 */
[----:B------:R-:W-:-:S02]  /*3ac90*/  IMAD.MOV.U32 R14, RZ, RZ, R125 ;  /* 0x000000ffff0e7224 */ /* 0x000fc400078e007d */
[----:B------:R-:W-:Y:S01]  /*3aca0*/  IMAD.MOV.U32 R182, RZ, RZ, R149 ;  /* 0x000000ffffb67224 */ /* 0x000fe200078e0095 */
[----:B------:R-:W-:Y:S01]  /*3acb0*/  HMMA.1688.F32.TF32 R124, R120, R60, R156 ;  /* 0x0000003c787c723c */ /* 0x000fe2000008109c */
[----:B------:R-:W-:Y:S01]  /*3acc0*/  IMAD.MOV.U32 R183, RZ, RZ, R148 ;  /* 0x000000ffffb77224 */ /* 0x000fe200078e0094 */
[----:B------:R-:W-:Y:S01]  /*3acd0*/  LOP3.LUT R3, R0, 0x40, RZ, 0x3c, !PT ;  /* 0x0000004000037812 */ /* 0x000fe200078e3cff */
[----:B--2---:R-:W-:Y:S01]  /*3ace0*/  IMAD.MOV.U32 R69, RZ, RZ, R150 ;  /* 0x000000ffff457224 */ /* 0x004fe200078e0096 */
[----:B------:R-:W-:Y:S01]  /*3acf0*/  MOV R70, R151 ;  /* 0x0000009700467202 */ /* 0x000fe20000000f00 */
[----:B------:R-:W-:Y:S01]  /*3ad00*/  IMAD.MOV.U32 R68, RZ, RZ, R147 ;  /* 0x000000ffff447224 */ /* 0x000fe200078e0093 */
        /* <DEDUP_REMOVED lines=10> */
[----:B------:R-:W-:Y:S01]  /*3adb0*/  LDS R172, [R0+UR13+0x23080] ;  /* 0x0230800d00ac7984 */ /* 0x000fe20008000800 */
[----:B------:R-:W-:-:S02]  /*3adc0*/  IMAD.MOV.U32 R18, RZ, RZ, R173 ;  /* 0x000000ffff127224 */ /* 0x000fc400078e00ad */
[----:B------:R-:W-:Y:S01]  /*3add0*/  IMAD.MOV.U32 R19, RZ, RZ, R174 ;  /* 0x000000ffff137224 */ /* 0x000fe200078e00ae */
[----:B------:R-:W-:Y:S04]  /*3ade0*/  LDS R241, [R252+UR13+0x23080] ;  /* 0x0230800dfcf17984 */ /* 0x000fe80008000800 */
[----:B------:R-:W-:Y:S01]  /*3adf0*/  LDS R243, [R252+UR13+0x23480] ;  /* 0x0234800dfcf37984 */ /* 0x000fe20008000800 */
[----:B---3--:R-:W-:Y:S01]  /*3ae00*/  IMAD.MOV.U32 R180, RZ, RZ, R136 ;  /* 0x000000ffffb47224 */ /* 0x008fe200078e0088 */
[----:B----4-:R-:W-:Y:S02]  /*3ae10*/  MOV R159, R144 ;  /* 0x00000090009f7202 */ /* 0x010fe40000000f00 */
[----:B------:R-:W2:Y:S04]  /*3ae20*/  LDL.LU R136, [R1+0x2634] ;  /* 0x0026340001887983 */ /* 0x000ea80000300800 */
[----:B------:R-:W3:Y:S01]  /*3ae30*/  LDL.LU R137, [R1+0x2630] ;  /* 0x0026300001897983 */ /* 0x000ee20000300800 */
[----:B------:R-:W-:-:S03]  /*3ae40*/  IMAD.MOV.U32 R158, RZ, RZ, R145 ;  /* 0x000000ffff9e7224 */ /* 0x000fc600078e0091 */
[----:B------:R-:W4:Y:S01]  /*3ae50*/  LDL.LU R149, [R1+0x262c] ;  /* 0x00262c0001957983 */ /* 0x000f220000300800 */
[----:B------:R-:W-:Y:S01]  /*3ae60*/  IMAD.MOV.U32 R157, RZ, RZ, R133 ;  /* 0x000000ffff9d7224 */ /* 0x000fe200078e0085 */
[----:B------:R-:W-:Y:S02]  /*3ae70*/  MOV R156, R132 ;  /* 0x00000084009c7202 */ /* 0x000fe40000000f00 */
[----:B------:R-:W4:Y:S04]  /*3ae80*/  LDL.LU R148, [R1+0x2628] ;  /* 0x0026280001947983 */ /* 0x000f280000300800 */
[----:B------:R-:W4:Y:S04]  /*3ae90*/  LDL.LU R132, [R1+0x2624] ;  /* 0x0026240001847983 */ /* 0x000f280000300800 */
[----:B------:R-:W4:Y:S04]  /*3aea0*/  LDL.LU R133, [R1+0x2620] ;  /* 0x0026200001857983 */ /* 0x000f280000300800 */
[----:B------:R-:W4:Y:S01]  /*3aeb0*/  LDL.LU R145, [R1+0x261c] ;  /* 0x00261c0001917983 */ /* 0x000f220000300800 */
[----:B------:R-:W-:-:S02]  /*3aec0*/  IMAD.MOV.U32 R153, RZ, RZ, R129 ;  /* 0x000000ffff997224 */ /* 0x000fc400078e0081 */
[----:B------:R-:W-:Y:S01]  /*3aed0*/  IMAD.MOV.U32 R152, RZ, RZ, R128 ;  /* 0x000000ffff987224 */ /* 0x000fe200078e0080 */
[----:B------:R-:W4:Y:S04]  /*3aee0*/  LDL.LU R144, [R1+0x2618] ;  /* 0x0026180001907983 */ /* 0x000f280000300800 */
[----:B------:R-:W4:Y:S04]  /*3aef0*/  LDL.LU R128, [R1+0x2614] ;  /* 0x0026140001807983 */ /* 0x000f280000300800 */
[----:B------:R-:W4:Y:S01]  /*3af00*/  LDL.LU R129, [R1+0x2610] ;  /* 0x0026100001817983 */ /* 0x000f220000300800 */
[----:B------:R-:W-:Y:S01]  /*3af10*/  MOV R42, R124 ;  /* 0x0000007c002a7202 */ /* 0x000fe20000000f00 */
[----:B------:R-:W-:Y:S01]  /*3af20*/  IMAD.MOV.U32 R43, RZ, RZ, R125 ;  /* 0x000000ffff2b7224 */ /* 0x000fe200078e007d */
[----:B------:R-:W-:Y:S01]  /*3af30*/  MOV R38, R127 ;  /* 0x0000007f00267202 */ /* 0x000fe20000000f00 */
[----:B------:R-:W-:Y:S01]  /*3af40*/  IMAD.MOV.U32 R31, RZ, RZ, R126 ;  /* 0x000000ffff1f7224 */ /* 0x000fe200078e007e */
[----:B------:R-:W-:Y:S01]  /*3af50*/  MOV R154, R141 ;  /* 0x0000008d009a7202 */ /* 0x000fe20000000f00 */
[----:B------:R-:W-:Y:S01]  /*3af60*/  HMMA.1688.F32.TF32 R124, R120, R8, R160 ;  /* 0x00000008787c723c */ /* 0x000fe200000810a0 */
[----:B------:R-:W4:Y:S01]  /*3af70*/  LDL.LU R141, [R1+0x260c] ;  /* 0x00260c00018d7983 */ /* 0x000f220000300800 */
[----:B------:R-:W-:-:S03]  /*3af80*/  IMAD.MOV.U32 R155, RZ, RZ, R140 ;  /* 0x000000ffff9b7224 */ /* 0x000fc600078e008c */
[----:B------:R-:W4:Y:S04]  /*3af90*/  LDL.LU R140, [R1+0x2608] ;  /* 0x00260800018c7983 */ /* 0x000f280000300800 */
[----:B------:R-:W-:Y:S04]  /*3afa0*/  LDS R174, [R0+UR13+0x23480] ;  /* 0x0234800d00ae7984 */ /* 0x000fe80008000800 */
[----:B------:R-:W-:Y:S04]  /*3afb0*/  LDS R240, [R3+UR13+0x23080] ;  /* 0x0230800d03f07984 */ /* 0x000fe80008000800 */
[----:B------:R-:W-:Y:S02]  /*3afc0*/  LDS R242, [R3+UR13+0x23480] ;  /* 0x0234800d03f27984 */ /* 0x000fe40008000800 */
[----:B------:R-:W-:Y:S01]  /*3afd0*/  IMAD.MOV.U32 R39, RZ, RZ, R124 ;  /* 0x000000ffff277224 */ /* 0x000fe200078e007c */
[----:B------:R-:W-:Y:S01]  /*3afe0*/  MOV R35, R126 ;  /* 0x0000007e00237202 */ /* 0x000fe20000000f00 */
[----:B------:R-:W-:-:S02]  /*3aff0*/  IMAD.MOV.U32 R34, RZ, RZ, R125 ;  /* 0x000000ffff227224 */ /* 0x000fc400078e007d */
[----:B------:R-:W-:Y:S01]  /*3b000*/  IMAD.MOV.U32 R2, RZ, RZ, R127 ;  /* 0x000000ffff027224 */ /* 0x000fe200078e007f */
[----:B--2---:R-:W-:Y:S01]  /*3b010*/  MOV R151, R136 ;  /* 0x0000008800977202 */ /* 0x004fe20000000f00 */
[----:B---3--:R-:W-:Y:S02]  /*3b020*/  IMAD.MOV.U32 R150, RZ, RZ, R137 ;  /* 0x000000ffff967224 */ /* 0x008fe400078e0089 */
[----:B------:R-:W2:Y:S04]  /*3b030*/  LDL.LU R137, [R1+0x2604] ;  /* 0x0026040001897983 */ /* 0x000ea80000300800 */
[----:B------:R-:W2:Y:S01]  /*3b040*/  LDL.LU R136, [R1+0x2600] ;  /* 0x0026000001887983 */ /* 0x000ea20000300800 */
[----:B----4-:R-:W-:Y:S02]  /*3b050*/  IMAD.MOV.U32 R147, RZ, RZ, R132 ;  /* 0x000000ffff937224 */ /* 0x010fe400078e0084 */
[----:B------:R-:W-:-:S02]  /*3b060*/  IMAD.MOV.U32 R146, RZ, RZ, R133 ;  /* 0x000000ffff927224 */ /* 0x000fc400078e0085 */
[----:B------:R-:W3:Y:S04]  /*3b070*/  LDL.LU R133, [R1+0x25fc] ;  /* 0x0025fc0001857983 */ /* 0x000ee80000300800 */
[----:B------:R-:W3:Y:S01]  /*3b080*/  LDL.LU R132, [R1+0x25f8] ;  /* 0x0025f80001847983 */ /* 0x000ee20000300800 */
[----:B------:R-:W-:Y:S01]  /*3b090*/  IMAD.MOV.U32 R143, RZ, RZ, R128 ;  /* 0x000000ffff8f7224 */ /* 0x000fe200078e0080 */
[----:B------:R-:W-:Y:S02]  /*3b0a0*/  MOV R142, R129 ;  /* 0x00000081008e7202 */ /* 0x000fe40000000f00 */
[----:B------:R-:W4:Y:S04]  /*3b0b0*/  LDL.LU R129, [R1+0x25f4] ;  /* 0x0025f40001817983 */ /* 0x000f280000300800 */
[----:B------:R-:W4:Y:S04]  /*3b0c0*/  LDL.LU R128, [R1+0x25f0] ;  /* 0x0025f00001807983 */ /* 0x000f280000300800 */
[----:B------:R-:W2:Y:S04]  /*3b0d0*/  LDL.LU R138, [R1+0x2a8] ;  /* 0x0002a800018a7983 */ /* 0x000ea80000300800 */
[----:B------:R-:W2:Y:S04]  /*3b0e0*/  LDL.LU R139, [R1+0x2ac] ;  /* 0x0002ac00018b7983 */ /* 0x000ea80000300800 */
[----:B------:R-:W3:Y:S04]  /*3b0f0*/  LDL.LU R134, [R1+0x2b8] ;  /* 0x0002b80001867983 */ /* 0x000ee80000300800 */
        /* <DEDUP_REMOVED lines=19> */
[----:B------:R1:W-:Y:S02]  /*3b230*/  STL.64 [R1+0x24a0], R74 ;  /* 0x0024a04a01007387 */ /* 0x0003e40000100a00 */
[----:B-1----:R-:W-:-:S05]  /*3b240*/  LOP3.LUT R75, R0, 0x20, RZ, 0x3c, !PT ;  /* 0x00000020004b7812 */ /* 0x002fca00078e3cff */
        /* <DEDUP_REMOVED lines=8> */
[----:B------:R1:W-:Y:S07]  /*3b2d0*/  STL.64 [R1+0x2498], R72 ;  /* 0x0024984801007387 */ /* 0x0003ee0000100a00 */
[C---:B------:R-:W-:Y:S01]  /*3b2e0*/  HMMA.1688.F32.TF32 R100, R120.reuse, R20, R100 ;  /* 0x000000147864723c */ /* 0x040fe20000081064 */
[----:B------:R-:W-:Y:S07]  /*3b2f0*/  STL.64 [R1+0x24b0], R78 ;  /* 0x0024b04e01007387 */ /* 0x000fee0000100a00 */
[C---:B------:R-:W-:Y:S01]  /*3b300*/  HMMA.1688.F32.TF32 R104, R120.reuse, R16, R104 ;  /* 0x000000107868723c */ /* 0x040fe20000081068 */
[----:B------:R1:W-:Y:S04]  /*3b310*/  STL.64 [R1+0x24a8], R76 ;  /* 0x0024a84c01007387 */ /* 0x0003e80000100a00 */
[----:B------:R-:W-:Y:S04]  /*3b320*/  STL.64 [R1+0x24c0], R82 ;  /* 0x0024c05201007387 */ /* 0x000fe80000100a00 */
[----:B------:R1:W-:Y:S04]  /*3b330*/  STL.64 [R1+0x24b8], R80 ;  /* 0x0024b85001007387 */ /* 0x0003e80000100a00 */
[----:B------:R-:W-:Y:S04]  /*3b340*/  STL.64 [R1+0x24e0], R86 ;  /* 0x0024e05601007387 */ /* 0x000fe80000100a00 */
[----:B------:R1:W-:Y:S04]  /*3b350*/  STL.64 [R1+0x24d8], R84 ;  /* 0x0024d85401007387 */ /* 0x0003e80000100a00 */
[----:B------:R-:W-:Y:S04]  /*3b360*/  STL.64 [R1+0x24f0], R90 ;  /* 0x0024f05a01007387 */ /* 0x000fe80000100a00 */
[----:B------:R1:W-:Y:S04]  /*3b370*/  STL.64 [R1+0x24e8], R88 ;  /* 0x0024e85801007387 */ /* 0x0003e80000100a00 */
[----:B------:R-:W-:Y:S01]  /*3b380*/  STL.64 [R1+0x2500], R94 ;  /* 0x0025005e01007387 */ /* 0x000fe20000100a00 */
[----:B------:R-:W-:Y:S03]  /*3b390*/  HMMA.1688.F32.TF32 R108, R120, R12, R108 ;  /* 0x0000000c786c723c */ /* 0x000fe6000008106c */
[----:B------:R1:W-:Y:S04]  /*3b3a0*/  STL.64 [R1+0x24f8], R92 ;  /* 0x0024f85c01007387 */ /* 0x0003e80000100a00 */
[----:B------:R-:W-:Y:S01]  /*3b3b0*/  STL.64 [R1+0x2510], R98 ;  /* 0x0025106201007387 */ /* 0x000fe20000100a00 */
[----:B-1----:R-:W-:Y:S03]  /*3b3c0*/  HMMA.1688.F32.TF32 R140, R172, R44, R140 ;  /* 0x0000002cac8c723c */ /* 0x002fe6000008108c */
[----:B------:R-:W-:Y:S01]  /*3b3d0*/  STL.64 [R1+0x2508], R96 ;  /* 0x0025086001007387 */ /* 0x000fe20000100a00 */
[----:B------:R-:W-:-:S03]  /*3b3e0*/  IMAD.MOV.U32 R72, RZ, RZ, R211 ;  /* 0x000000ffff487224 */ /* 0x000fc600078e00d3 */
[----:B------:R-:W-:Y:S01]  /*3b3f0*/  STL.64 [R1+0x2520], R102 ;  /* 0x0025206601007387 */ /* 0x000fe20000100a00 */
[----:B------:R-:W-:Y:S03]  /*3b400*/  HMMA.1688.F32.TF32 R144, R172, R40, R144 ;  /* 0x00000028ac90723c */ /* 0x000fe60000081090 */
[----:B------:R-:W-:Y:S01]  /*3b410*/  STL.64 [R1+0x2518], R100 ;  /* 0x0025186401007387 */ /* 0x000fe20000100a00 */
[----:B------:R-:W-:-:S03]  /*3b420*/  MOV R73, R204 ;  /* 0x000000cc00497202 */ /* 0x000fc60000000f00 */
[----:B------:R-:W-:Y:S01]  /*3b430*/  STL.64 [R1+0x2530], R106 ;  /* 0x0025306a01007387 */ /* 0x000fe20000100a00 */
[C---:B------:R-:W-:Y:S01]  /*3b440*/  HMMA.1688.F32.TF32 R148, R172.reuse, R36, R148 ;  /* 0x00000024ac94723c */ /* 0x040fe20000081094 */
[----:B------:R-:W-:Y:S02]  /*3b450*/  IMAD.MOV.U32 R74, RZ, RZ, R205 ;  /* 0x000000ffff4a7224 */ /* 0x000fe400078e00cd */
[----:B------:R-:W-:Y:S05]  /*3b460*/  STL.64 [R1+0x2528], R104 ;  /* 0x0025286801007387 */ /* 0x000fea0000100a00 */
[----:B------:R-:W-:Y:S01]  /*3b470*/  HMMA.1688.F32.TF32 R152, R172, R32, R152 ;  /* 0x00000020ac98723c */ /* 0x000fe20000081098 */
[----:B------:R-:W4:Y:S01]  /*3b480*/  LDL.LU R211, [R1+0x25ec] ;  /* 0x0025ec0001d37983 */ /* 0x000f220000300800 */
[----:B------:R-:W-:-:S03]  /*3b490*/  MOV R76, R200 ;  /* 0x000000c8004c7202 */ /* 0x000fc60000000f00 */
[----:B------:R-:W4:Y:S03]  /*3b4a0*/  LDL.LU R204, [R1+0x25e8] ;  /* 0x0025e80001cc7983 */ /* 0x000f260000300800 */
[----:B------:R-:W-:Y:S01]  /*3b4b0*/  HMMA.1688.F32.TF32 R156, R172, R28, R156 ;  /* 0x0000001cac9c723c */ /* 0x000fe2000008109c */
[----:B------:R-:W4:Y:S01]  /*3b4c0*/  LDL.LU R205, [R1+0x25e4] ;  /* 0x0025e40001cd7983 */ /* 0x000f220000300800 */
[----:B------:R-:W-:-:S06]  /*3b4d0*/  IMAD.MOV.U32 R77, RZ, RZ, R201 ;  /* 0x000000ffff4d7224 */ /* 0x000fcc00078e00c9 */
[----:B------:R-:W-:Y:S01]  /*3b4e0*/  HMMA.1688.F32.TF32 R164, R172, R20, R164 ;  /* 0x00000014aca4723c */ /* 0x000fe200000810a4 */
[----:B------:R-:W-:-:S07]  /*3b4f0*/  IMAD.MOV.U32 R78, RZ, RZ, R202 ;  /* 0x000000ffff4e7224 */ /* 0x000fce00078e00ca */
[----:B------:R-:W-:Y:S01]  /*3b500*/  HMMA.1688.F32.TF32 R168, R172, R16, R168 ;  /* 0x00000010aca8723c */ /* 0x000fe200000810a8 */
[----:B------:R-:W-:Y:S01]  /*3b510*/  MOV R79, R203 ;  /* 0x000000cb004f7202 */ /* 0x000fe20000000f00 */
[----:B------:R-:W-:Y:S01]  /*3b520*/  IMAD.MOV.U32 R80, RZ, RZ, R196 ;  /* 0x000000ffff507224 */ /* 0x000fe200078e00c4 */
[----:B------:R-:W-:Y:S01]  /*3b530*/  MOV R82, R198 ;  /* 0x000000c600527202 */ /* 0x000fe20000000f00 */
[----:B------:R-:W-:Y:S02]  /*3b540*/  IMAD.MOV.U32 R81, RZ, RZ, R197 ;  /* 0x000000ffff517224 */ /* 0x000fe400078e00c5 */
[----:B------:R-:W-:Y:S01]  /*3b550*/  IMAD.MOV.U32 R83, RZ, RZ, R199 ;  /* 0x000000ffff537224 */ /* 0x000fe200078e00c7 */
[----:B------:R-:W-:Y:S01]  /*3b560*/  MOV R85, R193 ;  /* 0x000000c100557202 */ /* 0x000fe20000000f00 */
[----:B------:R-:W-:Y:S02]  /*3b570*/  IMAD.MOV.U32 R84, RZ, RZ, R192 ;  /* 0x000000ffff547224 */ /* 0x000fe400078e00c0 */
[----:B------:R-:W-:Y:S01]  /*3b580*/  IMAD.MOV.U32 R86, RZ, RZ, R194 ;  /* 0x000000ffff567224 */ /* 0x000fe200078e00c2 */
[----:B------:R-:W-:Y:S01]  /*3b590*/  MOV R88, R188 ;  /* 0x000000bc00587202 */ /* 0x000fe20000000f00 */
[----:B------:R-:W-:-:S02]  /*3b5a0*/  IMAD.MOV.U32 R87, RZ, RZ, R195 ;  /* 0x000000ffff577224 */ /* 0x000fc400078e00c3 */
[----:B------:R-:W-:Y:S01]  /*3b5b0*/  IMAD.MOV.U32 R89, RZ, RZ, R189 ;  /* 0x000000ffff597224 */ /* 0x000fe200078e00bd */
[----:B------:R-:W-:Y:S01]  /*3b5c0*/  MOV R91, R191 ;  /* 0x000000bf005b7202 */ /* 0x000fe20000000f00 */
[----:B------:R-:W-:Y:S02]  /*3b5d0*/  IMAD.MOV.U32 R90, RZ, RZ, R190 ;  /* 0x000000ffff5a7224 */ /* 0x000fe400078e00be */
[----:B------:R-:W-:Y:S02]  /*3b5e0*/  IMAD.MOV.U32 R92, RZ, RZ, R207 ;  /* 0x000000ffff5c7224 */ /* 0x000fe400078e00cf */
[----:B------:R-:W-:Y:S01]  /*3b5f0*/  IMAD.MOV.U32 R93, RZ, RZ, R215 ;  /* 0x000000ffff5d7224 */ /* 0x000fe200078e00d7 */
[----:B------:R-:W-:Y:S01]  /*3b600*/  MOV R94, R218 ;  /* 0x000000da005e7202 */ /* 0x000fe20000000f00 */
[----:B------:R-:W-:Y:S01]  /*3b610*/  IMAD.MOV.U32 R95, RZ, RZ, R219 ;  /* 0x000000ffff5f7224 */ /* 0x000fe200078e00db */
[C---:B--2---:R-:W-:Y:S08]  /*3b620*/  HMMA.1688.F32.TF32 R136, R172.reuse, R48, R136 ;  /* 0x00000030ac88723c */ /* 0x044ff00000081088 */
[C---:B---3--:R-:W-:Y:S08]  /*3b630*/  HMMA.1688.F32.TF32 R132, R172.reuse, R52, R132 ;  /* 0x00000034ac84723c */ /* 0x048ff00000081084 */
[C---:B----4-:R-:W-:Y:S08]  /*3b640*/  HMMA.1688.F32.TF32 R128, R172.reuse, R56, R128 ;  /* 0x00000038ac80723c */ /* 0x050ff00000081080 */
[C---:B------:R-:W-:Y:S08]  /*3b650*/  HMMA.1688.F32.TF32 R124, R172.reuse, R4, R124 ;  /* 0x00000004ac7c723c */ /* 0x040ff0000008107c */
[C---:B------:R-:W-:Y:S08]  /*3b660*/  HMMA.1688.F32.TF32 R120, R172.reuse, R8, R160 ;  /* 0x00000008ac78723c */ /* 0x040ff000000810a0 */
[C---:B------:R-:W-:Y:S08]  /*3b670*/  HMMA.1688.F32.TF32 R160, R172.reuse, R24, R180 ;  /* 0x00000018aca0723c */ /* 0x040ff000000810b4 */
[C---:B------:R-:W-:Y:S08]  /*3b680*/  HMMA.1688.F32.TF32 R116, R172.reuse, R60, R116 ;  /* 0x0000003cac74723c */ /* 0x040ff00000081074 */
[C---:B------:R-:W-:Y:S08]  /*3b690*/  HMMA.1688.F32.TF32 R112, R172.reuse, R64, R112 ;  /* 0x00000040ac70723c */ /* 0x040ff00000081070 */
[----:B------:R-:W-:Y:S08]  /*3b6a0*/  HMMA.1688.F32.TF32 R172, R172, R12, R176 ;  /* 0x0000000cacac723c */ /* 0x000ff000000810b0 */
[C---:B------:R-:W-:Y:S01]  /*3b6b0*/  HMMA.1688.F32.TF32 R176, R240.reuse, R64, R244 ;  /* 0x00000040f0b0723c */ /* 0x040fe200000810f4 */
[----:B------:R-:W-:Y:S04]  /*3b6c0*/  LDS R245, [R75+UR13+0x23800] ;  /* 0x0238000d4bf57984 */ /* 0x000fe80008000800 */
[----:B------:R1:W-:Y:S03]  /*3b6d0*/  LDS R247, [R75+UR13+0x23c00] ;  /* 0x023c000d4bf77984 */ /* 0x0003e60008000800 */
[----:B------:R-:W-:Y:S01]  /*3b6e0*/  HMMA.1688.F32.TF32 R180, R240, R60, R184 ;  /* 0x0000003cf0b4723c */ /* 0x000fe200000810b8 */
[----:B------:R-:W-:Y:S01]  /*3b6f0*/  LDS R244, [R0+UR13+0x23800] ;  /* 0x0238000d00f47984 */ /* 0x000fe20008000800 */
[----:B-1----:R-:W-:-:S03]  /*3b700*/  IMAD.MOV.U32 R75, RZ, RZ, R206 ;  /* 0x000000ffff4b7224 */ /* 0x002fc600078e00ce */
[----:B------:R-:W1:Y:S04]  /*3b710*/  LDS R246, [R0+UR13+0x23c00] ;  /* 0x023c000d00f67984 */ /* 0x000e680008000800 */
        /* <DEDUP_REMOVED lines=13> */
[C---:B------:R-:W-:Y:S03]  /*3b7f0*/  HMMA.1688.F32.TF32 R184, R240.reuse, R8, R68 ;  /* 0x00000008f0b8723c */ /* 0x040fe60000081044 */
[----:B------:R-:W2:Y:S04]  /*3b800*/  LDL.LU R188, [R1+0x25ac] ;  /* 0x0025ac0001bc7983 */ /* 0x000ea80000300800 */
[----:B------:R-:W2:Y:S04]  /*3b810*/  LDL.LU R189, [R1+0x25a8] ;  /* 0x0025a80001bd7983 */ /* 0x000ea80000300800 */
[----:B------:R-:W2:Y:S04]  /*3b820*/  LDL.LU R190, [R1+0x25a4] ;  /* 0x0025a40001be7983 */ /* 0x000ea80000300800 */
[----:B------:R-:W2:Y:S04]  /*3b830*/  LDL.LU R191, [R1+0x25a0] ;  /* 0x0025a00001bf7983 */ /* 0x000ea80000300800 */
[----:B------:R-:W1:Y:S04]  /*3b840*/  LDL.LU R68, [R1+0x130] ;  /* 0x0001300001447983 */ /* 0x000e680000300800 */
[----:B------:R-:W1:Y:S04]  /*3b850*/  LDL.LU R69, [R1+0x134] ;  /* 0x0001340001457983 */ /* 0x000e680000300800 */
[----:B------:R-:W1:Y:S04]  /*3b860*/  LDL.LU R70, [R1+0x138] ;  /* 0x0001380001467983 */ /* 0x000e680000300800 */
[----:B------:R-:W1:Y:S04]  /*3b870*/  LDL.LU R71, [R1+0x13c] ;  /* 0x00013c0001477983 */ /* 0x000e680000300800 */
[----:B------:R-:W2:Y:S04]  /*3b880*/  LDL.LU R207, [R1+0x259c] ;  /* 0x00259c0001cf7983 */ /* 0x000ea80000300800 */
[----:B------:R-:W2:Y:S04]  /*3b890*/  LDL.LU R215, [R1+0x2598] ;  /* 0x0025980001d77983 */ /* 0x000ea80000300800 */
[----:B------:R-:W3:Y:S04]  /*3b8a0*/  LDL.LU R218, [R1+0x2594] ;  /* 0x0025940001da7983 */ /* 0x000ee80000300800 */
[----:B------:R-:W3:Y:S01]  /*3b8b0*/  LDL.LU R219, [R1+0x2590] ;  /* 0x0025900001db7983 */ /* 0x000ee20000300800 */
[----:B------:R-:W-:Y:S08]  /*3b8c0*/  HMMA.1688.F32.TF32 R220, R240, R28, R220 ;  /* 0x0000001cf0dc723c */ /* 0x000ff000000810dc */
[----:B-1----:R-:W-:Y:S08]  /*3b8d0*/  HMMA.1688.F32.TF32 R68, R244, R66, R68 ;  /* 0x00000042f444723c */ /* 0x002ff00000081044 */
[C---:B--2---:R-:W-:Y:S08]  /*3b8e0*/  HMMA.1688.F32.TF32 R212, R240.reuse, R36, R212 ;  /* 0x00000024f0d4723c */ /* 0x044ff000000810d4 */
[----:B---3--:R-:W-:Y:S03]  /*3b8f0*/  HMMA.1688.F32.TF32 R216, R240, R32, R216 ;  /* 0x00000020f0d8723c */ /* 0x008fe600000810d8 */
[----:B------:R-:W-:Y:S01]  /*3b900*/  IMAD.MOV.U32 R9, RZ, RZ, R68 ;  /* 0x000000ffff097224 */ /* 0x000fe200078e0044 */
[----:B------:R-:W-:Y:S01]  /*3b910*/  MOV R8, R69 ;  /* 0x0000004500087202 */ /* 0x000fe20000000f00 */
[----:B------:R-:W-:Y:S01]  /*3b920*/  IMAD.MOV.U32 R69, RZ, RZ, R59 ;  /* 0x000000ffff457224 */ /* 0x000fe200078e003b */
[----:B------:R-:W-:-:S02]  /*3b930*/  MOV R68, R11 ;  /* 0x0000000b00447202 */ /* 0x000fc40000000f00 */
[----:B------:R-:W-:Y:S03]  /*3b940*/  HMMA.1688.F32.TF32 R188, R240, R4, R188 ;  /* 0x00000004f0bc723c */ /* 0x000fe600000810bc */
[----:B------:R1:W-:Y:S01]  /*3b950*/  STL [R1+0x2468], R212 ;  /* 0x002468d401007387 */ /* 0x0003e20000100800 */
[----:B------:R-:W-:-:S03]  /*3b960*/  IMAD.MOV.U32 R5, RZ, RZ, R70 ;  /* 0x000000ffff057224 */ /* 0x000fc600078e0046 */
[----:B------:R2:W-:Y:S01]  /*3b970*/  STL [R1+0x2464], R213 ;  /* 0x002464d501007387 */ /* 0x0005e20000100800 */
[----:B------:R-:W-:Y:S01]  /*3b980*/  IMAD.MOV.U32 R4, RZ, RZ, R71 ;  /* 0x000000ffff047224 */ /* 0x000fe200078e0047 */
[----:B------:R-:W-:Y:S02]  /*3b990*/  MOV R71, R7 ;  /* 0x0000000700477202 */ /* 0x000fe40000000f00 */
[----:B------:R3:W-:Y:S01]  /*3b9a0*/  STL [R1+0x2460], R214 ;  /* 0x002460d601007387 */ /* 0x0007e20000100800 */
[----:B------:R-:W-:-:S03]  /*3b9b0*/  IMAD.MOV.U32 R70, RZ, RZ, R6 ;  /* 0x000000ffff467224 */ /* 0x000fc600078e0006 */
[----:B------:R1:W-:Y:S04]  /*3b9c0*/  STL [R1+0x245c], R215 ;  /* 0x00245cd701007387 */ /* 0x0003e80000100800 */
[----:B------:R-:W-:Y:S04]  /*3b9d0*/  STL [R1+0x2478], R216 ;  /* 0x002478d801007387 */ /* 0x000fe80000100800 */
[----:B------:R-:W-:Y:S04]  /*3b9e0*/  STL [R1+0x2474], R217 ;  /* 0x002474d901007387 */ /* 0x000fe80000100800 */
[----:B------:R-:W-:Y:S04]  /*3b9f0*/  STL [R1+0x2470], R218 ;  /* 0x002470da01007387 */ /* 0x000fe80000100800 */
[----:B------:R1:W-:Y:S01]  /*3ba00*/  STL [R1+0x246c], R219 ;  /* 0x00246cdb01007387 */ /* 0x0003e20000100800 */
[----:B------:R-:W-:Y:S03]  /*3ba10*/  HMMA.1688.F32.TF32 R68, R244, R46, R68 ;  /* 0x0000002ef444723c */ /* 0x000fe60000081044 */
[----:B------:R-:W-:Y:S04]  /*3ba20*/  STL [R1+0x2484], R221 ;  /* 0x002484dd01007387 */ /* 0x000fe80000100800 */
[----:B------:R-:W-:Y:S04]  /*3ba30*/  STL [R1+0x2480], R222 ;  /* 0x002480de01007387 */ /* 0x000fe80000100800 */
[----:B------:R1:W-:Y:S04]  /*3ba40*/  STL [R1+0x247c], R223 ;  /* 0x00247cdf01007387 */ /* 0x0003e80000100800 */
[----:B------:R-:W2:Y:S04]  /*3ba50*/  LDL.LU R11, [R1+0x258c] ;  /* 0x00258c00010b7983 */ /* 0x000ea80000300800 */
[----:B------:R-:W3:Y:S01]  /*3ba60*/  LDL.LU R59, [R1+0x2588] ;  /* 0x00258800013b7983 */ /* 0x000ee20000300800 */
[----:B------:R-:W-:Y:S01]  /*3ba70*/  MOV R61, R70 ;  /* 0x00000046003d7202 */ /* 0x000fe20000000f00 */
[----:B------:R-:W-:-:S02]  /*3ba80*/  IMAD.MOV.U32 R60, RZ, RZ, R71 ;  /* 0x000000ffff3c7224 */ /* 0x000fc400078e0047 */
[----:B------:R-:W3:Y:S01]  /*3ba90*/  LDL.LU R6, [R1+0x2584] ;  /* 0x0025840001067983 */ /* 0x000ee20000300800 */
[----:B------:R-:W-:Y:S01]  /*3baa0*/  IMAD.MOV.U32 R70, RZ, RZ, R249 ;  /* 0x000000ffff467224 */ /* 0x000fe200078e00f9 */
[----:B------:R-:W-:Y:S01]  /*3bab0*/  MOV R249, R14 ;  /* 0x0000000e00f97202 */ /* 0x000fe20000000f00 */
[----:B------:R-:W-:Y:S01]  /*3bac0*/  IMAD.MOV.U32 R71, RZ, RZ, R248 ;  /* 0x000000ffff477224 */ /* 0x000fe200078e00f8 */
[----:B------:R-:W3:Y:S04]  /*3bad0*/  LDL.LU R7, [R1+0x2580] ;  /* 0x0025800001077983 */ /* 0x000ee80000300800 */
[----:B------:R-:W3:Y:S04]  /*3bae0*/  LDL.LU R248, [R1+0x40] ;  /* 0x0000400001f87983 */ /* 0x000ee80000300800 */
[----:B------:R-:W3:Y:S01]  /*3baf0*/  LDL.LU R14, [R1+0x257c] ;  /* 0x00257c00010e7983 */ /* 0x000ee20000300800 */
[----:B------:R-:W-:Y:S01]  /*3bb00*/  IMAD.MOV.U32 R64, RZ, RZ, R69 ;  /* 0x000000ffff407224 */ /* 0x000fe200078e0045 */
[----:B------:R-:W-:Y:S01]  /*3bb10*/  MOV R69, R250 ;  /* 0x000000fa00457202 */ /* 0x000fe20000000f00 */
[----:B------:R-:W-:Y:S01]  /*3bb20*/  IMAD.MOV.U32 R65, RZ, RZ, R68 ;  /* 0x000000ffff417224 */ /* 0x000fe200078e0044 */
[C---:B------:R-:W-:Y:S01]  /*3bb30*/  HMMA.1688.F32.TF32 R224, R240.reuse, R24, R224 ;  /* 0x00000018f0e0723c */ /* 0x040fe200000810e0 */
[----:B------:R-:W-:Y:S01]  /*3bb40*/  IMAD.MOV.U32 R68, RZ, RZ, R251 ;  /* 0x000000ffff447224 */ /* 0x000fe200078e00fb */
[----:B------:R-:W3:Y:S04]  /*3bb50*/  LDL.LU R250, [R1+0x48] ;  /* 0x0000480001fa7983 */ /* 0x000ee80000300800 */
[----:B------:R-:W4:Y:S02]  /*3bb60*/  LDL.LU R251, [R1+0x4c] ;  /* 0x00004c0001fb7983 */ /* 0x000f240000300800 */
[----:B------:R-:W-:Y:S08]  /*3bb70*/  HMMA.1688.F32.TF32 R228, R240, R20, R228 ;  /* 0x00000014f0e4723c */ /* 0x000ff000000810e4 */
[----:B--2---:R-:W-:-:S15]  /*3bb80*/  HMMA.1688.F32.TF32 R88, R244, R10, R88 ;  /* 0x0000000af458723c */ /* 0x004fde0000081058 */
[----:B------:R-:W-:-:S04]  /*3bb90*/  NOP ;  /* 0x0000000000007918 */ /* 0x000fc80000000000 */
[----:B------:R-:W-:Y:S01]  /*3bba0*/  IMAD.MOV.U32 R25, RZ, RZ, R88 ;  /* 0x000000ffff197224 */ /* 0x000fe200078e0058 */
[----:B------:R-:W-:Y:S01]  /*3bbb0*/  MOV R24, R89 ;  /* 0x0000005900187202 */ /* 0x000fe20000000f00 */
[----:B------:R-:W2:Y:S01]  /*3bbc0*/  LDL.LU R88, [R1+0x60] ;  /* 0x0000600001587983 */ /* 0x000ea20000300800 */
[----:B------:R-:W-:Y:S02]  /*3bbd0*/  IMAD.MOV.U32 R21, RZ, RZ, R90 ;  /* 0x000000ffff157224 */ /* 0x000fe400078e005a */
[----:B------:R-:W-:Y:S01]  /*3bbe0*/  IMAD.MOV.U32 R20, RZ, RZ, R91 ;  /* 0x000000ffff147224 */ /* 0x000fe200078e005b */
[----:B------:R-:W2:Y:S01]  /*3bbf0*/  LDL.LU R89, [R1+0x64] ;  /* 0x0000640001597983 */ /* 0x000ea20000300800 */
[----:B---3--:R-:W-:-:S03]  /*3bc00*/  IMAD.MOV.U32 R91, RZ, RZ, R14 ;  /* 0x000000ffff5b7224 */ /* 0x008fc600078e000e */
[----:B------:R-:W2:Y:S04]  /*3bc10*/  LDL.LU R90, [R1+0x68] ;  /* 0x00006800015a7983 */ /* 0x000ea80000300800 */
[----:B------:R-:W3:Y:S01]  /*3bc20*/  LDL.LU R14, [R1+0x2578] ;  /* 0x00257800010e7983 */ /* 0x000ee20000300800 */
[C---:B------:R-:W-:Y:S03]  /*3bc30*/  HMMA.1688.F32.TF32 R92, R244.reuse, R62, R92 ;  /* 0x0000003ef45c723c */ /* 0x040fe6000008105c */
[----:B-1----:R-:W2:Y:S04]  /*3bc40*/  LDL.LU R212, [R1+0xb0] ;  /* 0x0000b00001d47983 */ /* 0x002ea80000300800 */
[----:B------:R-:W2:Y:S01]  /*3bc50*/  LDL.LU R213, [R1+0xb4] ;  /* 0x0000b40001d57983 */ /* 0x000ea20000300800 */
[C---:B------:R-:W-:Y:S03]  /*3bc60*/  HMMA.1688.F32.TF32 R84, R244.reuse, R6, R84 ;  /* 0x00000006f454723c */ /* 0x040fe60000081054 */
[----:B------:R-:W2:Y:S04]  /*3bc70*/  LDL.LU R214, [R1+0xb8] ;  /* 0x0000b80001d67983 */ /* 0x000ea80000300800 */
[----:B------:R-:W2:Y:S01]  /*3bc80*/  LDL.LU R215, [R1+0xbc] ;  /* 0x0000bc0001d77983 */ /* 0x000ea20000300800 */
[----:B------:R-:W-:Y:S03]  /*3bc90*/  HMMA.1688.F32.TF32 R72, R244, R50, R72 ;  /* 0x00000032f448723c */ /* 0x000fe60000081048 */
[----:B------:R-:W2:Y:S04]  /*3bca0*/  LDL.LU R104, [R1+0xa0] ;  /* 0x0000a00001687983 */ /* 0x000ea80000300800 */
[----:B------:R-:W2:Y:S01]  /*3bcb0*/  LDL.LU R105, [R1+0xa4] ;  /* 0x0000a40001697983 */ /* 0x000ea20000300800 */
[----:B------:R-:W-:Y:S01]  /*3bcc0*/  HMMA.1688.F32.TF32 R232, R240, R16, R232 ;  /* 0x00000010f0e8723c */ /* 0x000fe200000810e8 */
[----:B------:R-:W-:-:S02]  /*3bcd0*/  IMAD.MOV.U32 R17, RZ, RZ, R92 ;  /* 0x000000ffff117224 */ /* 0x000fc400078e005c */
[----:B------:R-:W2:Y:S01]  /*3bce0*/  LDL.LU R106, [R1+0xa8] ;  /* 0x0000a800016a7983 */ /* 0x000ea20000300800 */
[----:B------:R-:W-:-:S03]  /*3bcf0*/  IMAD.MOV.U32 R16, RZ, RZ, R93 ;  /* 0x000000ffff107224 */ /* 0x000fc600078e005d */
[----:B------:R-:W2:Y:S01]  /*3bd00*/  LDL.LU R107, [R1+0xac] ;  /* 0x0000ac00016b7983 */ /* 0x000ea20000300800 */
[----:B------:R-:W-:Y:S03]  /*3bd10*/  HMMA.1688.F32.TF32 R80, R244, R58, R80 ;  /* 0x0000003af450723c */ /* 0x000fe60000081050 */
[----:B------:R-:W2:Y:S04]  /*3bd20*/  LDL.LU R92, [R1+0x70] ;  /* 0x00007000015c7983 */ /* 0x000ea80000300800 */
[----:B------:R-:W2:Y:S01]  /*3bd30*/  LDL.LU R93, [R1+0x74] ;  /* 0x00007400015d7983 */ /* 0x000ea20000300800 */
[----:B------:R-:W-:Y:S01]  /*3bd40*/  HMMA.1688.F32.TF32 R236, R240, R12, R236 ;  /* 0x0000000cf0ec723c */ /* 0x000fe200000810ec */
[----:B------:R-:W-:Y:S01]  /*3bd50*/  MOV R13, R94 ;  /* 0x0000005e000d7202 */ /* 0x000fe20000000f00 */
[----:B------:R-:W-:Y:S01]  /*3bd60*/  IMAD.MOV.U32 R12, RZ, RZ, R95 ;  /* 0x000000ffff0c7224 */ /* 0x000fe200078e005f */
[----:B------:R-:W2:Y:S04]  /*3bd70*/  LDL.LU R94, [R1+0x78] ;  /* 0x00007800015e7983 */ /* 0x000ea80000300800 */
[----:B------:R-:W2:Y:S01]  /*3bd80*/  LDL.LU R95, [R1+0x7c] ;  /* 0x00007c00015f7983 */ /* 0x000ea20000300800 */
[----:B------:R-:W-:Y:S03]  /*3bd90*/  HMMA.1688.F32.TF32 R76, R244, R54, R76 ;  /* 0x00000036f44c723c */ /* 0x000fe6000008104c */
[----:B------:R-:W2:Y:S04]  /*3bda0*/  LDL.LU R100, [R1+0x90] ;  /* 0x0000900001647983 */ /* 0x000ea80000300800 */
[----:B------:R-:W2:Y:S04]  /*3bdb0*/  LDL.LU R101, [R1+0x94] ;  /* 0x0000940001657983 */ /* 0x000ea80000300800 */
[----:B------:R-:W2:Y:S01]  /*3bdc0*/  LDL.LU R102, [R1+0x98] ;  /* 0x0000980001667983 */ /* 0x000ea20000300800 */
[----:B------:R-:W-:-:S03]  /*3bdd0*/  MOV R33, R84 ;  /* 0x0000005400217202 */ /* 0x000fc60000000f00 */
[----:B------:R-:W2:Y:S01]  /*3bde0*/  LDL.LU R103, [R1+0x9c] ;  /* 0x00009c0001677983 */ /* 0x000ea20000300800 */
[----:B------:R-:W-:-:S03]  /*3bdf0*/  IMAD.MOV.U32 R32, RZ, RZ, R85 ;  /* 0x000000ffff207224 */ /* 0x000fc600078e0055 */
[----:B------:R-:W2:Y:S01]  /*3be00*/  LDL.LU R96, [R1+0x80] ;  /* 0x0000800001607983 */ /* 0x000ea20000300800 */
[----:B------:R-:W-:-:S03]  /*3be10*/  MOV R84, R15 ;  /* 0x0000000f00547202 */ /* 0x000fc60000000f00 */
[----:B------:R-:W2:Y:S01]  /*3be20*/  LDL.LU R97, [R1+0x84] ;  /* 0x0000840001617983 */ /* 0x000ea20000300800 */
[----:B------:R-:W-:-:S03]  /*3be30*/  IMAD.MOV.U32 R29, RZ, RZ, R86 ;  /* 0x000000ffff1d7224 */ /* 0x000fc600078e0056 */
[----:B------:R-:W2:Y:S01]  /*3be40*/  LDL.LU R98, [R1+0x88] ;  /* 0x0000880001627983 */ /* 0x000ea20000300800 */
[----:B------:R-:W-:Y:S01]  /*3be50*/  IMAD.MOV.U32 R85, RZ, RZ, R18 ;  /* 0x000000ffff557224 */ /* 0x000fe200078e0012 */
[C---:B------:R-:W-:Y:S01]  /*3be60*/  HMMA.1688.F32.TF32 R192, R240.reuse, R56, R192 ;  /* 0x00000038f0c0723c */ /* 0x040fe200000810c0 */
[----:B------:R-:W-:Y:S01]  /*3be70*/  MOV R28, R87 ;  /* 0x00000057001c7202 */ /* 0x000fe20000000f00 */
[----:B------:R-:W-:Y:S01]  /*3be80*/  IMAD.MOV.U32 R86, RZ, RZ, R19 ;  /* 0x000000ffff567224 */ /* 0x000fe200078e0013 */
[----:B------:R-:W-:Y:S01]  /*3be90*/  MOV R57, R72 ;  /* 0x0000004800397202 */ /* 0x000fe20000000f00 */
[----:B------:R-:W-:Y:S01]  /*3bea0*/  IMAD.MOV.U32 R56, RZ, RZ, R73 ;  /* 0x000000ffff387224 */ /* 0x000fe200078e0049 */
[----:B------:R-:W-:Y:S01]  /*3beb0*/  MOV R87, R22 ;  /* 0x0000001600577202 */ /* 0x000fe20000000f00 */
[----:B------:R-:W-:Y:S02]  /*3bec0*/  IMAD.MOV.U32 R72, RZ, RZ, R23 ;  /* 0x000000ffff487224 */ /* 0x000fe400078e0017 */
[----:B----4-:R-:W-:Y:S01]  /*3bed0*/  HMMA.1688.F32.TF32 R196, R240, R52, R196 ;  /* 0x00000034f0c4723c */ /* 0x010fe200000810c4 */
[----:B------:R-:W-:Y:S01]  /*3bee0*/  IMAD.MOV.U32 R53, RZ, RZ, R74 ;  /* 0x000000ffff357224 */ /* 0x000fe200078e004a */
[----:B------:R-:W-:Y:S01]  /*3bef0*/  MOV R52, R75 ;  /* 0x0000004b00347202 */ /* 0x000fe20000000f00 */
[----:B------:R-:W-:Y:S01]  /*3bf00*/  IMAD.MOV.U32 R73, RZ, RZ, R26 ;  /* 0x000000ffff497224 */ /* 0x000fe200078e001a */
[----:B------:R-:W-:Y:S01]  /*3bf10*/  MOV R74, R27 ;  /* 0x0000001b004a7202 */ /* 0x000fe20000000f00 */
[----:B------:R-:W-:-:S03]  /*3bf20*/  IMAD.MOV.U32 R75, RZ, RZ, R30 ;  /* 0x000000ffff4b7224 */ /* 0x000fc600078e001e */
[C---:B------:R-:W-:Y:S01]  /*3bf30*/  HMMA.1688.F32.TF32 R208, R240.reuse, R40, R208 ;  /* 0x00000028f0d0723c */ /* 0x040fe200000810d0 */
[----:B------:R-:W-:Y:S01]  /*3bf40*/  IMAD.MOV.U32 R41, RZ, RZ, R80 ;  /* 0x000000ffff297224 */ /* 0x000fe200078e0050 */
[----:B------:R-:W-:Y:S01]  /*3bf50*/  MOV R37, R82 ;  /* 0x0000005200257202 */ /* 0x000fe20000000f00 */
[----:B------:R-:W-:Y:S01]  /*3bf60*/  IMAD.MOV.U32 R40, RZ, RZ, R81 ;  /* 0x000000ffff287224 */ /* 0x000fe200078e0051 */
[----:B------:R-:W-:Y:S01]  /*3bf70*/  MOV R81, R43 ;  /* 0x0000002b00517202 */ /* 0x000fe20000000f00 */
[----:B------:R-:W-:Y:S02]  /*3bf80*/  IMAD.MOV.U32 R80, RZ, RZ, R42 ;  /* 0x000000ffff507224 */ /* 0x000fe400078e002a */
[----:B------:R-:W-:Y:S01]  /*3bf90*/  IMAD.MOV.U32 R36, RZ, RZ, R83 ;  /* 0x000000ffff247224 */ /* 0x000fe200078e0053 */
[----:B------:R-:W-:Y:S01]  /*3bfa0*/  HMMA.1688.F32.TF32 R200, R240, R48, R200 ;  /* 0x00000030f0c8723c */ /* 0x000fe200000810c8 */
[----:B------:R-:W-:Y:S01]  /*3bfb0*/  IMAD.MOV.U32 R82, RZ, RZ, R31 ;  /* 0x000000ffff527224 */ /* 0x000fe200078e001f */
[----:B------:R-:W-:Y:S01]  /*3bfc0*/  MOV R48, R77 ;  /* 0x0000004d00307202 */ /* 0x000fe20000000f00 */
[----:B------:R-:W-:Y:S01]  /*3bfd0*/  IMAD.MOV.U32 R49, RZ, RZ, R76 ;  /* 0x000000ffff317224 */ /* 0x000fe200078e004c */
[----:B------:R-:W-:Y:S01]  /*3bfe0*/  MOV R76, R39 ;  /* 0x00000027004c7202 */ /* 0x000fe20000000f00 */
[----:B------:R-:W-:-:S02]  /*3bff0*/  IMAD.MOV.U32 R83, RZ, RZ, R38 ;  /* 0x000000ffff537224 */ /* 0x000fc400078e0026 */
[----:B------:R-:W-:Y:S01]  /*3c000*/  IMAD.MOV.U32 R77, RZ, RZ, R34 ;  /* 0x000000ffff4d7224 */ /* 0x000fe200078e0022 */
[----:B------:R-:W-:Y:S01]  /*3c010*/  HMMA.1688.F32.TF32 R204, R240, R44, R204 ;  /* 0x0000002cf0cc723c */ /* 0x000fe200000810cc */
[----:B------:R-:W-:Y:S01]  /*3c020*/  IMAD.MOV.U32 R45, RZ, RZ, R78 ;  /* 0x000000ffff2d7224 */ /* 0x000fe200078e004e */
[----:B------:R-:W-:Y:S01]  /*3c030*/  LDS R240, [R3+UR13+0x23800] ;  /* 0x0238000d03f07984 */ /* 0x000fe20008000800 */
[----:B------:R-:W-:Y:S02]  /*3c040*/  IMAD.MOV.U32 R78, RZ, RZ, R35 ;  /* 0x000000ffff4e7224 */ /* 0x000fe400078e0023 */
[----:B---3--:R-:W-:Y:S01]  /*3c050*/  IMAD.MOV.U32 R99, RZ, RZ, R14 ;  /* 0x000000ffff637224 */ /* 0x008fe200078e000e */
[----:B------:R-:W-:Y:S04]  /*3c060*/  LDS R242, [R3+UR13+0x23c00] ;  /* 0x023c000d03f27984 */ /* 0x000fe80008000800 */
[----:B------:R-:W3:Y:S04]  /*3c070*/  LDL.LU R14, [R1+0x2574] ;  /* 0x00257400010e7983 */ /* 0x000ee80000300800 */
[----:B------:R-:W3:Y:S04]  /*3c080*/  LDL.LU R15, [R1+0x2570] ;  /* 0x00257000010f7983 */ /* 0x000ee80000300800 */
[----:B------:R-:W4:Y:S04]  /*3c090*/  LDL.LU R18, [R1+0x256c] ;  /* 0x00256c0001127983 */ /* 0x000f280000300800 */
[----:B------:R-:W4:Y:S04]  /*3c0a0*/  LDL.LU R19, [R1+0x2568] ;  /* 0x0025680001137983 */ /* 0x000f280000300800 */
[----:B------:R-:W2:Y:S04]  /*3c0b0*/  LDL.LU R22, [R1+0x2564] ;  /* 0x0025640001167983 */ /* 0x000ea80000300800 */
[----:B------:R-:W2:Y:S04]  /*3c0c0*/  LDL.LU R23, [R1+0x2560] ;  /* 0x0025600001177983 */ /* 0x000ea80000300800 */
        /* <DEDUP_REMOVED lines=10> */
[----:B------:R-:W-:Y:S01]  /*3c170*/  IMAD.MOV.U32 R44, RZ, RZ, R79 ;  /* 0x000000ffff2c7224 */ /* 0x000fe200078e004f */
[----:B------:R-:W-:-:S02]  /*3c180*/  MOV R79, R2 ;  /* 0x00000002004f7202 */ /* 0x000fc40000000f00 */
[----:B------:R-:W-:Y:S04]  /*3c190*/  LDS R241, [R252+UR13+0x23800] ;  /* 0x0238000dfcf17984 */ /* 0x000fe80008000800 */
[----:B------:R-:W1:Y:S01]  /*3c1a0*/  LDS R243, [R252+UR13+0x23c00] ;  /* 0x023c000dfcf37984 */ /* 0x000e620008000800 */
[C---:B----4-:R-:W-:Y:S08]  /*3c1b0*/  HMMA.1688.F32.TF32 R84, R244.reuse, R18, R84 ;  /* 0x00000012f454723c */ /* 0x050ff00000081054 */
[C---:B--2---:R-:W-:Y:S08]  /*3c1c0*/  HMMA.1688.F32.TF32 R88, R244.reuse, R22, R88 ;  /* 0x00000016f458723c */ /* 0x044ff00000081058 */
[C---:B---3--:R-:W-:Y:S08]  /*3c1d0*/  HMMA.1688.F32.TF32 R92, R244.reuse, R26, R92 ;  /* 0x0000001af45c723c */ /* 0x048ff0000008105c */
[C---:B------:R-:W-:Y:S08]  /*3c1e0*/  HMMA.1688.F32.TF32 R216, R244.reuse, R42, R212 ;  /* 0x0000002af4d8723c */ /* 0x040ff000000810d4 */
[C---:B------:R-:W-:Y:S08]  /*3c1f0*/  HMMA.1688.F32.TF32 R104, R244.reuse, R38, R104 ;  /* 0x00000026f468723c */ /* 0x040ff00000081068 */
[C---:B------:R-:W-:Y:S08]  /*3c200*/  HMMA.1688.F32.TF32 R100, R244.reuse, R34, R100 ;  /* 0x00000022f464723c */ /* 0x040ff00000081064 */
[----:B------:R-:W-:Y:S01]  /*3c210*/  HMMA.1688.F32.TF32 R96, R244, R30, R96 ;  /* 0x0000001ef460723c */ /* 0x000fe20000081060 */
[----:B------:R-:W-:Y:S01]  /*3c220*/  IMAD.MOV.U32 R2, RZ, RZ, R219 ;  /* 0x000000ffff027224 */ /* 0x000fe200078e00db */
[----:B------:R-:W-:Y:S01]  /*3c230*/  MOV R215, R218 ;  /* 0x000000da00d77202 */ /* 0x000fe20000000f00 */
[----:B------:R-:W-:Y:S01]  /*3c240*/  IMAD.MOV.U32 R214, RZ, RZ, R217 ;  /* 0x000000ffffd67224 */ /* 0x000fe200078e00d9 */
[----:B------:R-:W-:Y:S01]  /*3c250*/  MOV R218, R105 ;  /* 0x0000006900da7202 */ /* 0x000fe20000000f00 */
[----:B------:R-:W-:-:S02]  /*3c260*/  IMAD.MOV.U32 R219, RZ, RZ, R106 ;  /* 0x000000ffffdb7224 */ /* 0x000fc400078e006a */
[----:B------:R-:W-:Y:S02]  /*3c270*/  IMAD.MOV.U32 R212, RZ, RZ, R107 ;  /* 0x000000ffffd47224 */ /* 0x000fe400078e006b */
[----:B------:R-:W-:Y:S01]  /*3c280*/  IMAD.MOV.U32 R213, RZ, RZ, R216 ;  /* 0x000000ffffd57224 */ /* 0x000fe200078e00d8 */
[----:B------:R-:W2:Y:S01]  /*3c290*/  LDL.LU.64 R106, [R1+0x2530] ;  /* 0x00253000016a7983 */ /* 0x000ea20000300a00 */
[----:B------:R-:W-:Y:S01]  /*3c2a0*/  IMAD.MOV.U32 R217, RZ, RZ, R104 ;  /* 0x000000ffffd97224 */ /* 0x000fe200078e0068 */
[----:B------:R-:W-:Y:S01]  /*3c2b0*/  MOV R216, R103 ;  /* 0x0000006700d87202 */ /* 0x000fe20000000f00 */
[----:B------:R-:W-:Y:S01]  /*3c2c0*/  IMAD.MOV.U32 R223, RZ, RZ, R102 ;  /* 0x000000ffffdf7224 */ /* 0x000fe200078e0066 */
[----:B------:R-:W2:Y:S01]  /*3c2d0*/  LDL.LU.64 R104, [R1+0x2528] ;  /* 0x0025280001687983 */ /* 0x000ea20000300a00 */
[----:B------:R-:W-:Y:S01]  /*3c2e0*/  MOV R221, R100 ;  /* 0x0000006400dd7202 */ /* 0x000fe20000000f00 */
[----:B------:R-:W-:Y:S02]  /*3c2f0*/  IMAD.MOV.U32 R222, RZ, RZ, R101 ;  /* 0x000000ffffde7224 */ /* 0x000fe400078e0065 */
[----:B------:R-:W3:Y:S04]  /*3c300*/  LDL.LU.64 R102, [R1+0x2520] ;  /* 0x0025200001667983 */ /* 0x000ee80000300a00 */
[----:B------:R-:W3:Y:S04]  /*3c310*/  LDL.LU.64 R100, [R1+0x2518] ;  /* 0x0025180001647983 */ /* 0x000ee80000300a00 */
[----:B------:R-:W-:Y:S04]  /*3c320*/  STL.64 [R1+0x340], R96 ;  /* 0x0003406001007387 */ /* 0x000fe80000100a00 */
[----:B------:R4:W-:Y:S04]  /*3c330*/  STL.64 [R1+0x348], R98 ;  /* 0x0003486201007387 */ /* 0x0009e80000100a00 */
[----:B----4-:R-:W4:Y:S04]  /*3c340*/  LDL.LU.64 R98, [R1+0x2510] ;  /* 0x0025100001627983 */ /* 0x010f280000300a00 */
[----:B------:R-:W4:Y:S04]  /*3c350*/  LDL.LU.64 R96, [R1+0x2508] ;  /* 0x0025080001607983 */ /* 0x000f280000300a00 */
[----:B------:R-:W-:Y:S04]  /*3c360*/  STL.64 [R1+0x330], R92 ;  /* 0x0003305c01007387 */ /* 0x000fe80000100a00 */
[----:B------:R1:W-:Y:S01]  /*3c370*/  STL.64 [R1+0x338], R94 ;  /* 0x0003385e01007387 */ /* 0x0003e20000100a00 */
[----:B------:R-:W-:Y:S03]  /*3c380*/  HMMA.1688.F32.TF32 R244, R244, R14, R248 ;  /* 0x0000000ef4f4723c */ /* 0x000fe600000810f8 */
        /* <DEDUP_REMOVED lines=10> */
[----:B------:R-:W2:Y:S04]  /*3c430*/  LDL.LU.64 R250, [R1+0x24d0] ;  /* 0x0024d00001fa7983 */ /* 0x000ea80000300a00 */
[----:B------:R-:W2:Y:S01]  /*3c440*/  LDL.LU.64 R248, [R1+0x24c8] ;  /* 0x0024c80001f87983 */ /* 0x000ea20000300a00 */
[C---:B------:R-:W-:Y:S08]  /*3c450*/  HMMA.1688.F32.TF32 R80, R240.reuse, R62, R80 ;  /* 0x0000003ef050723c */ /* 0x040ff00000081050 */
[C---:B------:R-:W-:Y:S01]  /*3c460*/  HMMA.1688.F32.TF32 R76, R240.reuse, R10, R76 ;  /* 0x0000000af04c723c */ /* 0x040fe2000008104c */
[----:B------:R-:W-:Y:S07]  /*3c470*/  STL.64 [R1+0x1f0], R244 ;  /* 0x0001f0f401007387 */ /* 0x000fee0000100a00 */
[C---:B------:R-:W-:Y:S01]  /*3c480*/  HMMA.1688.F32.TF32 R72, R240.reuse, R6, R72 ;  /* 0x00000006f048723c */ /* 0x040fe20000081048 */
[----:B------:R-:W-:Y:S04]  /*3c490*/  STL.64 [R1+0x1f8], R246 ;  /* 0x0001f8f601007387 */ /* 0x000fe80000100a00 */
[----:B------:R-:W-:Y:S03]  /*3c4a0*/  LDS R244, [R0+UR13+0x23880] ;  /* 0x0238800d00f47984 */ /* 0x000fe60008000800 */
[C---:B------:R-:W-:Y:S01]  /*3c4b0*/  HMMA.1688.F32.TF32 R68, R240.reuse, R58, R68 ;  /* 0x0000003af044723c */ /* 0x040fe20000081044 */
[----:B------:R-:W-:Y:S07]  /*3c4c0*/  LDS R246, [R0+UR13+0x23c80] ;  /* 0x023c800d00f67984 */ /* 0x000fee0008000800 */
[----:B--2---:R-:W-:-:S15]  /*3c4d0*/  HMMA.1688.F32.TF32 R248, R240, R66, R248 ;  /* 0x00000042f0f8723c */ /* 0x004fde00000810f8 */
[----:B------:R-:W-:-:S04]  /*3c4e0*/  NOP ;  /* 0x0000000000007918 */ /* 0x000fc80000000000 */
[----:B------:R-:W-:Y:S04]  /*3c4f0*/  STL.64 [R1+0x1e0], R248 ;  /* 0x0001e0f801007387 */ /* 0x000fe80000100a00 */
[----:B------:R-:W-:Y:S04]  /*3c500*/  STL.64 [R1+0x1e8], R250 ;  /* 0x0001e8fa01007387 */ /* 0x000fe80000100a00 */
[----:B------:R-:W-:Y:S04]  /*3c510*/  STL.64 [R1+0x130], R80 ;  /* 0x0001305001007387 */ /* 0x000fe80000100a00 */
[----:B------:R1:W-:Y:S04]  /*3c520*/  STL.64 [R1+0x138], R82 ;  /* 0x0001385201007387 */ /* 0x0003e80000100a00 */
[----:B------:R-:W-:Y:S04]  /*3c530*/  LDS R248, [R3+UR13+0x23880] ;  /* 0x0238800d03f87984 */ /* 0x000fe80008000800 */
[----:B------:R2:W-:Y:S04]  /*3c540*/  LDS R250, [R3+UR13+0x23c80] ;  /* 0x023c800d03fa7984 */ /* 0x0005e80008000800 */
[----:B-1----:R-:W3:Y:S04]  /*3c550*/  LDL.LU.64 R82, [R1+0x24c0] ;  /* 0x0024c00001527983 */ /* 0x002ee80000300a00 */
[----:B------:R-:W3:Y:S04]  /*3c560*/  LDL.LU.64 R80, [R1+0x24b8] ;  /* 0x0024b80001507983 */ /* 0x000ee80000300a00 */
[----:B------:R-:W-:Y:S04]  /*3c570*/  STL.64 [R1+0x120], R76 ;  /* 0x0001204c01007387 */ /* 0x000fe80000100a00 */
[----:B------:R1:W-:Y:S01]  /*3c580*/  STL.64 [R1+0x128], R78 ;  /* 0x0001284e01007387 */ /* 0x0003e20000100a00 */
[----:B--2---:R-:W-:-:S03]  /*3c590*/  IMAD.MOV.U32 R3, RZ, RZ, R71 ;  /* 0x000000ffff037224 */ /* 0x004fc600078e0047 */
[----:B------:R-:W-:Y:S04]  /*3c5a0*/  LDS R249, [R252+UR13+0x23880] ;  /* 0x0238800dfcf97984 */ /* 0x000fe80008000800 */
[----:B------:R-:W-:Y:S04]  /*3c5b0*/  LDS R251, [R252+UR13+0x23c80] ;  /* 0x023c800dfcfb7984 */ /* 0x000fe80008000800 */
[----:B-1----:R-:W2:Y:S04]  /*3c5c0*/  LDL.LU.64 R78, [R1+0x24b0] ;  /* 0x0024b000014e7983 */ /* 0x002ea80000300a00 */
[----:B------:R-:W2:Y:S04]  /*3c5d0*/  LDL.LU.64 R76, [R1+0x24a8] ;  /* 0x0024a800014c7983 */ /* 0x000ea80000300a00 */
[----:B------:R-:W-:Y:S04]  /*3c5e0*/  STL.64 [R1+0x110], R72 ;  /* 0x0001104801007387 */ /* 0x000fe80000100a00 */
[----:B------:R1:W-:Y:S04]  /*3c5f0*/  STL.64 [R1+0x118], R74 ;  /* 0x0001184a01007387 */ /* 0x0003e80000100a00 */
[----:B-1----:R-:W2:Y:S04]  /*3c600*/  LDL.LU.64 R74, [R1+0x24a0] ;  /* 0x0024a000014a7983 */ /* 0x002ea80000300a00 */
[----:B------:R-:W2:Y:S04]  /*3c610*/  LDL.LU.64 R72, [R1+0x2498] ;  /* 0x0024980001487983 */ /* 0x000ea80000300a00 */
[----:B------:R-:W-:Y:S04]  /*3c620*/  STL.64 [R1+0x100], R68 ;  /* 0x0001004401007387 */ /* 0x000fe80000100a00 */
[----:B------:R1:W-:Y:S04]  /*3c630*/  STL [R1+0x108], R70 ;  /* 0x0001084601007387 */ /* 0x0003e80000100800 */
[----:B-1----:R-:W2:Y:S04]  /*3c640*/  LDL.LU.64 R70, [R1+0x2490] ;  /* 0x0024900001467983 */ /* 0x002ea80000300a00 */
[----:B------:R-:W2:Y:S01]  /*3c650*/  LDL.LU.64 R68, [R1+0x2488] ;  /* 0x0024880001447983 */ /* 0x000ea20000300a00 */
[----:B------:R-:W-:Y:S01]  /*3c660*/  HMMA.1688.F32.TF32 R92, R240, R30, R92 ;  /* 0x0000001ef05c723c */ /* 0x000fe2000008105c */
[----:B------:R-:W-:-:S05]  /*3c670*/  LOP3.LUT R247, R0, 0x20, RZ, 0x3c, !PT ;  /* 0x0000002000f77812 */ /* 0x000fca00078e3cff */
[----:B------:R-:W-:Y:S04]  /*3c680*/  LDS R245, [R247+UR13+0x23880] ;  /* 0x0238800df7f57984 */ /* 0x000fe80008000800 */
[----:B------:R-:W1:Y:S02]  /*3c690*/  LDS R247, [R247+UR13+0x23c80] ;  /* 0x023c800df7f77984 */ /* 0x000e640008000800 */
[----:B-1----:R-:W-:Y:S08]  /*3c6a0*/  HMMA.1688.F32.TF32 R140, R244, R46, R140 ;  /* 0x0000002ef48c723c */ /* 0x002ff0000008108c */
[----:B--2---:R-:W-:-:S15]  /*3c6b0*/  HMMA.1688.F32.TF32 R68, R240, R54, R68 ;  /* 0x00000036f044723c */ /* 0x004fde0000081044 */
[----:B------:R-:W-:-:S04]  /*3c6c0*/  NOP ;  /* 0x0000000000007918 */ /* 0x000fc80000000000 */
[----:B------:R-:W-:Y:S01]  /*3c6d0*/  STL.64 [R1+0xf0], R68 ;  /* 0x0000f04401007387 */ /* 0x000fe20000100a00 */
[----:B------:R-:W-:-:S03]  /*3c6e0*/  IMAD.MOV.U32 R252, RZ, RZ, R71 ;  /* 0x000000fffffc7224 */ /* 0x000fc600078e0047 */
[----:B------:R1:W-:Y:S02]  /*3c6f0*/  STL [R1+0xf8], R70 ;  /* 0x0000f84601007387 */ /* 0x0003e40000100800 */
[C---:B-1----:R-:W-:Y:S08]  /*3c700*/  HMMA.1688.F32.TF32 R68, R240.reuse, R50, R72 ;  /* 0x00000032f044723c */ /* 0x042ff00000081048 */
[C---:B------:R-:W-:Y:S11]  /*3c710*/  HMMA.1688.F32.TF32 R72, R240.reuse, R38, R84 ;  /* 0x00000026f048723c */ /* 0x040ff60000081054 */
[----:B------:R-:W-:Y:S04]  /*3c720*/  STL [R1+0x2454], R68 ;  /* 0x0024544401007387 */ /* 0x000fe80000100800 */
[----:B------:R-:W-:Y:S04]  /*3c730*/  STL [R1+0x2450], R69 ;  /* 0x0024504501007387 */ /* 0x000fe80000100800 */
[----:B------:R-:W-:Y:S04]  /*3c740*/  STL [R1+0x244c], R70 ;  /* 0x00244c4601007387 */ /* 0x000fe80000100800 */
[----:B------:R1:W-:Y:S02]  /*3c750*/  STL [R1+0x2448], R71 ;  /* 0x0024484701007387 */ /* 0x0003e40000100800 */
[C---:B-1----:R-:W-:Y:S08]  /*3c760*/  HMMA.1688.F32.TF32 R68, R240.reuse, R46, R76 ;  /* 0x0000002ef044723c */ /* 0x042ff0000008104c */
[C---:B---3--:R-:W-:Y:S11]  /*3c770*/  HMMA.1688.F32.TF32 R76, R240.reuse, R42, R80 ;  /* 0x0000002af04c723c */ /* 0x048ff60000081050 */
[----:B------:R-:W-:Y:S04]  /*3c780*/  STL.64 [R1+0x1d0], R68 ;  /* 0x0001d04401007387 */ /* 0x000fe80000100a00 */
[----:B------:R1:W-:Y:S04]  /*3c790*/  STL.64 [R1+0x1d8], R70 ;  /* 0x0001d84601007387 */ /* 0x0003e80000100a00 */
[----:B------:R-:W-:Y:S04]  /*3c7a0*/  STL.64 [R1+0x1c0], R76 ;  /* 0x0001c04c01007387 */ /* 0x000fe80000100a00 */
[----:B------:R-:W-:Y:S01]  /*3c7b0*/  STL.64 [R1+0x1c8], R78 ;  /* 0x0001c84e01007387 */ /* 0x000fe20000100a00 */
[C---:B-1----:R-:W-:Y:S03]  /*3c7c0*/  HMMA.1688.F32.TF32 R68, R240.reuse, R34, R88 ;  /* 0x00000022f044723c */ /* 0x042fe60000081058 */
[----:B------:R-:W-:Y:S04]  /*3c7d0*/  STL.64 [R1+0x1b0], R72 ;  /* 0x0001b04801007387 */ /* 0x000fe80000100a00 */
[----:B------:R4:W-:Y:S02]  /*3c7e0*/  STL.64 [R1+0x1b8], R74 ;  /* 0x0001b84a01007387 */ /* 0x0009e40000100a00 */
[----:B----4-:R-:W-:Y:S02]  /*3c7f0*/  HMMA.1688.F32.TF32 R72, R240, R26, R96 ;  /* 0x0000001af048723c */ /* 0x010fe40000081060 */
[----:B------:R-:W-:Y:S08]  /*3c800*/  STL [R1+0x2444], R92 ;  /* 0x0024445c01007387 */ /* 0x000ff00000100800 */
[----:B------:R1:W-:Y:S04]  /*3c810*/  STL.64 [R1+0x1a0], R68 ;  /* 0x0001a04401007387 */ /* 0x0003e80000100a00 */
[----:B------:R2:W-:Y:S04]  /*3c820*/  STL.64 [R1+0x1a8], R70 ;  /* 0x0001a84601007387 */ /* 0x0005e80000100a00 */
[----:B------:R-:W-:Y:S04]  /*3c830*/  STL [R1+0x2440], R93 ;  /* 0x0024405d01007387 */ /* 0x000fe80000100800 */
[----:B------:R-:W-:Y:S01]  /*3c840*/  STL [R1+0x243c], R94 ;  /* 0x00243c5e01007387 */ /* 0x000fe20000100800 */
[----:B-1----:R-:W-:-:S03]  /*3c850*/  MOV R69, R72 ;  /* 0x0000004800457202 */ /* 0x002fc60000000f00 */
[----:B------:R-:W-:Y:S01]  /*3c860*/  STL [R1+0x2438], R95 ;  /* 0x0024385f01007387 */ /* 0x000fe20000100800 */
[----:B--2---:R-:W-:Y:S02]  /*3c870*/  IMAD.MOV.U32 R70, RZ, RZ, R73 ;  /* 0x000000ffff467224 */ /* 0x004fe400078e0049 */
[----:B------:R-:W-:Y:S01]  /*3c880*/  IMAD.MOV.U32 R71, RZ, RZ, R74 ;  /* 0x000000ffff477224 */ /* 0x000fe200078e004a */
[----:B------:R1:W-:Y:S02]  /*3c890*/  STL [R1+0x30c], R75 ;  /* 0x00030c4b01007387 */ /* 0x0003e40000100800 */
[----:B-1----:R-:W-:-:S15]  /*3c8a0*/  HMMA.1688.F32.TF32 R72, R240, R22, R100 ;  /* 0x00000016f048723c */ /* 0x002fde0000081064 */
[----:B------:R-:W-:-:S04]  /*3c8b0*/  NOP ;  /* 0x0000000000007918 */ /* 0x000fc80000000000 */
[----:B------:R-:W-:Y:S01]  /*3c8c0*/  STL.64 [R1+0x2f0], R72 ;  /* 0x0002f04801007387 */ /* 0x000fe20000100a00 */
[----:B------:R-:W-:-:S03]  /*3c8d0*/  MOV R68, R75 ;  /* 0x0000004b00447202 */ /* 0x000fc60000000f00 */
[----:B------:R1:W-:Y:S02]  /*3c8e0*/  STL [R1+0x2f8], R74 ;  /* 0x0002f84a01007387 */ /* 0x0003e40000100800 */
[----:B-1----:R-:W-:-:S15]  /*3c8f0*/  HMMA.1688.F32.TF32 R72, R240, R18, R104 ;  /* 0x00000012f048723c */ /* 0x002fde0000081068 */
[----:B------:R-:W-:-:S04]  /*3c900*/  NOP ;  /* 0x0000000000007918 */ /* 0x000fc80000000000 */
[----:B------:R-:W-:Y:S01]  /*3c910*/  IMAD.MOV.U32 R92, RZ, RZ, R72 ;  /* 0x000000ffff5c7224 */ /* 0x000fe200078e0048 */
[----:B------:R-:W-:Y:S01]  /*3c920*/  MOV R94, R74 ;  /* 0x0000004a005e7202 */ /* 0x000fe20000000f00 */
[----:B------:R-:W-:Y:S02]  /*3c930*/  IMAD.MOV.U32 R93, RZ, RZ, R73 ;  /* 0x000000ffff5d7224 */ /* 0x000fe400078e0049 */
[----:B------:R-:W-:Y:S02]  /*3c940*/  IMAD.MOV.U32 R95, RZ, RZ, R75 ;  /* 0x000000ffff5f7224 */ /* 0x000fe400078e004b */
[----:B------:R-:W-:Y:S08]  /*3c950*/  HMMA.1688.F32.TF32 R72, R244, R66, R112 ;  /* 0x00000042f448723c */ /* 0x000ff00000081070 */
[----:B------:R-:W-:Y:S11]  /*3c960*/  HMMA.1688.F32.TF32 R80, R240, R14, R108 ;  /* 0x0000000ef050723c */ /* 0x000ff6000008106c */
[----:B------:R-:W-:Y:S01]  /*3c970*/  IMAD.MOV.U32 R111, RZ, RZ, R72 ;  /* 0x000000ffff6f7224 */ /* 0x000fe200078e0048 */
[----:B------:R-:W-:Y:S01]  /*3c980*/  MOV R110, R73 ;  /* 0x00000049006e7202 */ /* 0x000fe20000000f00 */
[----:B------:R-:W-:-:S02]  /*3c990*/  IMAD.MOV.U32 R109, RZ, RZ, R74 ;  /* 0x000000ffff6d7224 */ /* 0x000fc400078e004a */
[----:B------:R-:W-:Y:S02]  /*3c9a0*/  IMAD.MOV.U32 R108, RZ, RZ, R75 ;  /* 0x000000ffff6c7224 */ /* 0x000fe400078e004b */
[C---:B------:R-:W-:Y:S08]  /*3c9b0*/  HMMA.1688.F32.TF32 R72, R244.reuse, R62, R116 ;  /* 0x0000003ef448723c */ /* 0x040ff00000081074 */
[C---:B------:R-:W-:Y:S08]  /*3c9c0*/  HMMA.1688.F32.TF32 R84, R244.reuse, R10, R120 ;  /* 0x0000000af454723c */ /* 0x040ff00000081078 */
[C---:B------:R-:W-:Y:S03]  /*3c9d0*/  HMMA.1688.F32.TF32 R76, R244.reuse, R6, R124 ;  /* 0x00000006f44c723c */ /* 0x040fe6000008107c */
[----:B------:R-:W-:Y:S04]  /*3c9e0*/  STL.64 [R1+0x2c0], R72 ;  /* 0x0002c04801007387 */ /* 0x000fe80000100a00 */
[----:B------:R1:W-:Y:S02]  /*3c9f0*/  STL.64 [R1+0x2c8], R74 ;  /* 0x0002c84a01007387 */ /* 0x0003e40000100a00 */
[----:B-1----:R-:W-:Y:S02]  /*3ca00*/  HMMA.1688.F32.TF32 R72, R244, R58, R128 ;  /* 0x0000003af448723c */ /* 0x002fe40000081080 */
[----:B------:R-:W-:Y:S04]  /*3ca10*/  STL.64 [R1+0x2b0], R84 ;  /* 0x0002b05401007387 */ /* 0x000fe80000100a00 */
[----:B------:R-:W-:Y:S04]  /*3ca20*/  STL.64 [R1+0x2b8], R86 ;  /* 0x0002b85601007387 */ /* 0x000fe80000100a00 */
[----:B------:R-:W-:Y:S04]  /*3ca30*/  STL.64 [R1+0x2a0], R76 ;  /* 0x0002a04c01007387 */ /* 0x000fe80000100a00 */
[----:B------:R1:W-:Y:S05]  /*3ca40*/  STL.64 [R1+0x2a8], R78 ;  /* 0x0002a84e01007387 */ /* 0x0003ea0000100a00 */
[----:B------:R-:W-:Y:S01]  /*3ca50*/  MOV R131, R72 ;  /* 0x0000004800837202 */ /* 0x000fe20000000f00 */
[----:B------:R-:W-:Y:S01]  /*3ca60*/  IMAD.MOV.U32 R130, RZ, RZ, R73 ;  /* 0x000000ffff827224 */ /* 0x000fe200078e0049 */
[----:B------:R-:W-:Y:S01]  /*3ca70*/  MOV R128, R75 ;  /* 0x0000004b00807202 */ /* 0x000fe20000000f00 */
[----:B------:R-:W-:-:S02]  /*3ca80*/  IMAD.MOV.U32 R129, RZ, RZ, R74 ;  /* 0x000000ffff817224 */ /* 0x000fc400078e004a */
[C---:B------:R-:W-:Y:S08]  /*3ca90*/  HMMA.1688.F32.TF32 R72, R244.reuse, R50, R136 ;  /* 0x00000032f448723c */ /* 0x040ff00000081088 */
[----:B-1----:R-:W-:Y:S01]  /*3caa0*/  HMMA.1688.F32.TF32 R76, R244, R54, R132 ;  /* 0x00000036f44c723c */ /* 0x002fe20000081084 */
[----:B------:R-:W-:Y:S04]  /*3cab0*/  STL [R1+0x2434], R131 ;  /* 0x0024348301007387 */ /* 0x000fe80000100800 */
[----:B------:R-:W-:Y:S06]  /*3cac0*/  STL [R1+0x2430], R129 ;  /* 0x0024308101007387 */ /* 0x000fec0000100800 */
[----:B------:R-:W-:Y:S01]  /*3cad0*/  IMAD.MOV.U32 R139, RZ, RZ, R72 ;  /* 0x000000ffff8b7224 */ /* 0x000fe200078e0048 */
[----:B------:R-:W-:Y:S01]  /*3cae0*/  MOV R137, R74 ;  /* 0x0000004a00897202 */ /* 0x000fe20000000f00 */
[----:B------:R-:W-:-:S02]  /*3caf0*/  IMAD.MOV.U32 R138, RZ, RZ, R73 ;  /* 0x000000ffff8a7224 */ /* 0x000fc400078e0049 */
[----:B------:R-:W-:Y:S02]  /*3cb00*/  IMAD.MOV.U32 R136, RZ, RZ, R75 ;  /* 0x000000ffff887224 */ /* 0x000fe400078e004b */
[C---:B------:R-:W-:Y:S02]  /*3cb10*/  HMMA.1688.F32.TF32 R72, R244.reuse, R42, R144 ;  /* 0x0000002af448723c */ /* 0x040fe40000081090 */
[----:B------:R-:W-:Y:S04]  /*3cb20*/  STL.64 [R1+0x280], R76 ;  /* 0x0002804c01007387 */ /* 0x000fe80000100a00 */
[----:B------:R1:W-:Y:S02]  /*3cb30*/  STL.64 [R1+0x288], R78 ;  /* 0x0002884e01007387 */ /* 0x0003e40000100a00 */
[C---:B-1----:R-:W-:Y:S02]  /*3cb40*/  HMMA.1688.F32.TF32 R76, R244.reuse, R38, R148 ;  /* 0x00000026f44c723c */ /* 0x042fe40000081094 */
[----:B------:R-:W-:Y:S04]  /*3cb50*/  STL [R1+0x2420], R140 ;  /* 0x0024208c01007387 */ /* 0x000fe80000100800 */
[----:B------:R-:W-:Y:S04]  /*3cb60*/  STL [R1+0x241c], R141 ;  /* 0x00241c8d01007387 */ /* 0x000fe80000100800 */
[----:B------:R-:W-:Y:S04]  /*3cb70*/  STL [R1+0x2418], R142 ;  /* 0x0024188e01007387 */ /* 0x000fe80000100800 */
[----:B------:R-:W-:Y:S04]  /*3cb80*/  STL [R1+0x2414], R143 ;  /* 0x0024148f01007387 */ /* 0x000fe80000100800 */
[----:B------:R-:W-:Y:S04]  /*3cb90*/  STL.64 [R1+0x268], R74 ;  /* 0x0002684a01007387 */ /* 0x000fe80000100a00 */
[----:B------:R-:W-:Y:S04]  /*3cba0*/  STL.64 [R1+0x250], R76 ;  /* 0x0002504c01007387 */ /* 0x000fe80000100a00 */
[----:B------:R1:W-:Y:S02]  /*3cbb0*/  STL.64 [R1+0x258], R78 ;  /* 0x0002584e01007387 */ /* 0x0003e40000100a00 */
[----:B-1----:R-:W-:Y:S08]  /*3cbc0*/  HMMA.1688.F32.TF32 R76, R244, R22, R164 ;  /* 0x00000016f44c723c */ /* 0x002ff000000810a4 */
[C---:B------:R-:W-:Y:S11]  /*3cbd0*/  HMMA.1688.F32.TF32 R240, R248.reuse, R62, R180 ;  /* 0x0000003ef8f0723c */ /* 0x040ff600000810b4 */
[----:B------:R-:W-:Y:S04]  /*3cbe0*/  STL.64 [R1+0x210], R76 ;  /* 0x0002104c01007387 */ /* 0x000fe80000100a00 */
[----:B------:R1:W-:Y:S02]  /*3cbf0*/  STL.64 [R1+0x218], R78 ;  /* 0x0002184e01007387 */ /* 0x0003e40000100a00 */
[----:B-1----:R-:W-:Y:S02]  /*3cc00*/  HMMA.1688.F32.TF32 R76, R248, R10, R184 ;  /* 0x0000000af84c723c */ /* 0x002fe400000810b8 */
[----:B------:R-:W-:Y:S04]  /*3cc10*/  STL [R1+0x242c], R240 ;  /* 0x00242cf001007387 */ /* 0x000fe80000100800 */
[----:B------:R-:W-:Y:S04]  /*3cc20*/  STL [R1+0x2428], R241 ;  /* 0x002428f101007387 */ /* 0x000fe80000100800 */
[----:B------:R-:W-:Y:S04]  /*3cc30*/  STL [R1+0x2424], R242 ;  /* 0x002424f201007387 */ /* 0x000fe80000100800 */
[----:B------:R-:W-:Y:S01]  /*3cc40*/  STL [R1+0x2410], R243 ;  /* 0x002410f301007387 */ /* 0x000fe20000100800 */
[----:B------:R-:W-:-:S04]  /*3cc50*/  IMAD.MOV.U32 R84, RZ, RZ, R217 ;  /* 0x000000ffff547224 */ /* 0x000fc800078e00d9 */
[----:B------:R1:W-:Y:S04]  /*3cc60*/  STL.64 [R1+0x170], R76 ;  /* 0x0001704c01007387 */ /* 0x0003e80000100a00 */
[----:B------:R2:W-:Y:S01]  /*3cc70*/  STL.64 [R1+0x178], R78 ;  /* 0x0001784e01007387 */ /* 0x0005e20000100a00 */
[----:B------:R-:W-:Y:S01]  /*3cc80*/  MOV R85, R218 ;  /* 0x000000da00557202 */ /* 0x000fe20000000f00 */
[----:B------:R-:W-:Y:S02]  /*3cc90*/  IMAD.MOV.U32 R86, RZ, RZ, R219 ;  /* 0x000000ffff567224 */ /* 0x000fe400078e00db */
[----:B-1----:R-:W-:Y:S02]  /*3cca0*/  IMAD.MOV.U32 R76, RZ, RZ, R221 ;  /* 0x000000ffff4c7224 */ /* 0x002fe400078e00dd */
[----:B------:R-:W3:Y:S01]  /*3ccb0*/  LDL.LU R221, [R1+0x2484] ;  /* 0x0024840001dd7983 */ /* 0x000ee20000300800 */
[----:B------:R-:W-:Y:S01]  /*3ccc0*/  IMAD.MOV.U32 R77, RZ, RZ, R222 ;  /* 0x000000ffff4d7224 */ /* 0x000fe200078e00de */
[----:B--2---:R-:W-:Y:S01]  /*3ccd0*/  MOV R78, R223 ;  /* 0x000000df004e7202 */ /* 0x004fe20000000f00 */
[----:B------:R-:W-:Y:S01]  /*3cce0*/  IMAD.MOV.U32 R79, RZ, RZ, R216 ;  /* 0x000000ffff4f7224 */ /* 0x000fe200078e00d8 */
[----:B------:R-:W3:Y:S04]  /*3ccf0*/  LDL.LU R222, [R1+0x2480] ;  /* 0x0024800001de7983 */ /* 0x000ee80000300800 */
[----:B------:R-:W3:Y:S01]  /*3cd00*/  LDL.LU R223, [R1+0x247c] ;  /* 0x00247c0001df7983 */ /* 0x000ee20000300800 */
        /* <DEDUP_REMOVED lines=9> */
[----:B------:R-:W4:Y:S04]  /*3cda0*/  LDL.LU R212, [R1+0x2468] ;  /* 0x0024680001d47983 */ /* 0x000f280000300800 */
[----:B------:R-:W4:Y:S04]  /*3cdb0*/  LDL.LU R213, [R1+0x2464] ;  /* 0x0024640001d57983 */ /* 0x000f280000300800 */
[----:B------:R-:W4:Y:S04]  /*3cdc0*/  LDL.LU R214, [R1+0x2460] ;  /* 0x0024600001d67983 */ /* 0x000f280000300800 */
[----:B------:R-:W4:Y:S04]  /*3cdd0*/  LDL.LU R215, [R1+0x245c] ;  /* 0x00245c0001d77983 */ /* 0x000f280000300800 */
[----:B------:R-:W3:Y:S01]  /*3cde0*/  LDL.LU R2, [R1+0x2458] ;  /* 0x0024580001027983 */ /* 0x000ee20000300800 */
[----:B------:R-:W-:Y:S01]  /*3cdf0*/  IMAD.MOV.U32 R131, RZ, RZ, R72 ;  /* 0x000000ffff837224 */ /* 0x000fe200078e0048 */
[----:B------:R-:W-:-:S02]  /*3ce00*/  MOV R129, R73 ;  /* 0x0000004900817202 */ /* 0x000fc40000000f00 */
        /* <DEDUP_REMOVED lines=43> */
[----:B------:R-:W-:Y:S01]  /*3d0c0*/  LOP3.LUT R245, R0, 0x20, RZ, 0x3c, !PT ;  /* 0x0000002000f57812 */ /* 0x000fe200078e3cff */
[----:B------:R-:W-:-:S15]  /*3d0d0*/  IMAD.MOV.U32 R100, RZ, RZ, R65 ;  /* 0x000000ffff647224 */ /* 0x000fde00078e0041 */
[----:B------:R-:W-:Y:S02]  /*3d0e0*/  NOP ;  /* 0x0000000000007918 */ /* 0x000fe40000000000 */
[----:B------:R-:W-:Y:S01]  /*3d0f0*/  IMAD.MOV.U32 R240, RZ, RZ, R72 ;  /* 0x000000fffff07224 */ /* 0x000fe200078e0048 */
[----:B------:R-:W-:Y:S01]  /*3d100*/  MOV R241, R73 ;  /* 0x0000004900f17202 */ /* 0x000fe20000000f00 */
[----:B------:R-:W-:Y:S02]  /*3d110*/  IMAD.MOV.U32 R242, RZ, RZ, R74 ;  /* 0x000000fffff27224 */ /* 0x000fe400078e004a */
[----:B------:R-:W-:Y:S02]  /*3d120*/  IMAD.MOV.U32 R140, RZ, RZ, R75 ;  /* 0x000000ffff8c7224 */ /* 0x000fe400078e004b */
[C---:B------:R-:W-:Y:S01]  /*3d130*/  HMMA.1688.F32.TF32 R72, R248.reuse, R42, R208 ;  /* 0x0000002af848723c */ /* 0x040fe200000810d0 */
[----:B------:R-:W-:Y:S02]  /*3d140*/  IMAD.MOV.U32 R101, RZ, RZ, R64 ;  /* 0x000000ffff657224 */ /* 0x000fe400078e0040 */
[----:B------:R-:W-:Y:S02]  /*3d150*/  IMAD.MOV.U32 R116, RZ, RZ, R41 ;  /* 0x000000ffff747224 */ /* 0x000fe400078e0029 */
[----:B------:R-:W-:Y:S01]  /*3d160*/  IMAD.MOV.U32 R117, RZ, RZ, R40 ;  /* 0x000000ffff757224 */ /* 0x000fe200078e0028 */
[----:B------:R-:W-:Y:S01]  /*3d170*/  MOV R118, R37 ;  /* 0x0000002500767202 */ /* 0x000fe20000000f00 */
[----:B------:R-:W-:Y:S01]  /*3d180*/  IMAD.MOV.U32 R119, RZ, RZ, R36 ;  /* 0x000000ffff777224 */ /* 0x000fe200078e0024 */
[----:B------:R-:W-:Y:S01]  /*3d190*/  HMMA.1688.F32.TF32 R88, R248, R54, R196 ;  /* 0x00000036f858723c */ /* 0x000fe200000810c4 */
[----:B------:R-:W-:Y:S01]  /*3d1a0*/  IMAD.MOV.U32 R120, RZ, RZ, R33 ;  /* 0x000000ffff787224 */ /* 0x000fe200078e0021 */
[----:B------:R-:W-:Y:S01]  /*3d1b0*/  MOV R121, R32 ;  /* 0x0000002000797202 */ /* 0x000fe20000000f00 */
[----:B------:R-:W-:-:S02]  /*3d1c0*/  IMAD.MOV.U32 R122, RZ, RZ, R29 ;  /* 0x000000ffff7a7224 */ /* 0x000fc400078e001d */
[----:B------:R-:W-:-:S06]  /*3d1d0*/  IMAD.MOV.U32 R123, RZ, RZ, R28 ;  /* 0x000000ffff7b7224 */ /* 0x000fcc00078e001c */
[----:B------:R-:W-:Y:S01]  /*3d1e0*/  MOV R141, R72 ;  /* 0x00000048008d7202 */ /* 0x000fe20000000f00 */
[----:B------:R-:W-:Y:S01]  /*3d1f0*/  IMAD.MOV.U32 R142, RZ, RZ, R73 ;  /* 0x000000ffff8e7224 */ /* 0x000fe200078e0049 */
[----:B------:R-:W-:Y:S01]  /*3d200*/  MOV R243, R75 ;  /* 0x0000004b00f37202 */ /* 0x000fe20000000f00 */
[----:B------:R-:W-:Y:S01]  /*3d210*/  IMAD.MOV.U32 R143, RZ, RZ, R74 ;  /* 0x000000ffff8f7224 */ /* 0x000fe200078e004a */
[----:B------:R-:W-:Y:S04]  /*3d220*/  LDS R72, [R0+UR13+0x24000] ;  /* 0x0240000d00487984 */ /* 0x000fe80008000800 */
[----:B------:R-:W-:Y:S04]  /*3d230*/  LDS R74, [R0+UR13+0x24400] ;  /* 0x0244000d004a7984 */ /* 0x000fe80008000800 */
[----:B------:R-:W-:Y:S04]  /*3d240*/  LDS R73, [R245+UR13+0x24000] ;  /* 0x0240000df5497984 */ /* 0x000fe80008000800 */
[----:B------:R-:W-:Y:S01]  /*3d250*/  LDS R75, [R245+UR13+0x24400] ;  /* 0x0244000df54b7984 */ /* 0x000fe20008000800 */
[----:B------:R-:W-:Y:S01]  /*3d260*/  MOV R124, R25 ;  /* 0x00000019007c7202 */ /* 0x000fe20000000f00 */
[----:B------:R-:W-:Y:S01]  /*3d270*/  IMAD.MOV.U32 R125, RZ, RZ, R24 ;  /* 0x000000ffff7d7224 */ /* 0x000fe200078e0018 */
[----:B------:R-:W-:Y:S01]  /*3d280*/  MOV R127, R20 ;  /* 0x00000014007f7202 */ /* 0x000fe20000000f00 */
[----:B------:R-:W-:Y:S01]  /*3d290*/  IMAD.MOV.U32 R126, RZ, RZ, R21 ;  /* 0x000000ffff7e7224 */ /* 0x000fe200078e0015 */
[----:B------:R-:W-:Y:S01]  /*3d2a0*/  HMMA.1688.F32.TF32 R144, R248, R50, R200 ;  /* 0x00000032f890723c */ /* 0x000fe200000810c8 */
[----:B------:R-:W-:-:S02]  /*3d2b0*/  IMAD.MOV.U32 R176, RZ, RZ, R17 ;  /* 0x000000ffffb07224 */ /* 0x000fc400078e0011 */
        /* <DEDUP_REMOVED lines=10> */
[----:B------:R-:W-:Y:S01]  /*3d360*/  MOV R105, R56 ;  /* 0x0000003800697202 */ /* 0x000fe20000000f00 */
[----:B------:R-:W-:Y:S01]  /*3d370*/  IMAD.MOV.U32 R104, RZ, RZ, R57 ;  /* 0x000000ffff687224 */ /* 0x000fe200078e0039 */
[C---:B--2---:R-:W-:Y:S08]  /*3d380*/  HMMA.1688.F32.TF32 R208, R248.reuse, R34, R216 ;  /* 0x00000022f8d0723c */ /* 0x044ff000000810d8 */
[C---:B------:R-:W-:Y:S08]  /*3d390*/  HMMA.1688.F32.TF32 R216, R248.reuse, R26, R224 ;  /* 0x0000001af8d8723c */ /* 0x040ff000000810e0 */
[C---:B----4-:R-:W-:Y:S01]  /*3d3a0*/  HMMA.1688.F32.TF32 R196, R248.reuse, R38, R212 ;  /* 0x00000026f8c4723c */ /* 0x050fe200000810d4 */
[----:B---3--:R-:W1:Y:S04]  /*3d3b0*/  LDSM.16.M88.4 R64, [R2+UR16+0x100] ;  /* 0x000100100240783b */ /* 0x008e680008000200 */
[----:B------:R-:W2:Y:S03]  /*3d3c0*/  LDSM.16.M88.4 R40, [R2+UR16+0x6100] ;  /* 0x006100100228783b */ /* 0x000ea60008000200 */
[C---:B------:R-:W-:Y:S01]  /*3d3d0*/  HMMA.1688.F32.TF32 R212, R248.reuse, R30, R220 ;  /* 0x0000001ef8d4723c */ /* 0x040fe200000810dc */
[----:B------:R-:W3:Y:S04]  /*3d3e0*/  LDSM.16.M88.4 R36, [R2+UR16+0x7100] ;  /* 0x007100100224783b */ /* 0x000ee80008000200 */
[----:B------:R-:W4:Y:S03]  /*3d3f0*/  LDSM.16.M88.4 R32, [R2+UR16+0x8100] ;  /* 0x008100100220783b */ /* 0x000f260008000200 */
[C---:B------:R-:W-:Y:S01]  /*3d400*/  HMMA.1688.F32.TF32 R220, R248.reuse, R22, R228 ;  /* 0x00000016f8dc723c */ /* 0x040fe200000810e4 */
[----:B------:R-:W1:Y:S04]  /*3d410*/  LDSM.16.M88.4 R28, [R2+UR16+0x9100] ;  /* 0x00910010021c783b */ /* 0x000e680008000200 */
[----:B------:R-:W1:Y:S03]  /*3d420*/  LDSM.16.M88.4 R24, [R2+UR16+0xa100] ;  /* 0x00a100100218783b */ /* 0x000e660008000200 */
[C---:B------:R-:W-:Y:S01]  /*3d430*/  HMMA.1688.F32.TF32 R224, R248.reuse, R18, R232 ;  /* 0x00000012f8e0723c */ /* 0x040fe200000810e8 */
[----:B------:R-:W1:Y:S04]  /*3d440*/  LDSM.16.M88.4 R20, [R2+UR16+0xb100] ;  /* 0x00b100100214783b */ /* 0x000e680008000200 */
[----:B------:R-:W1:Y:S03]  /*3d450*/  LDSM.16.M88.4 R16, [R2+UR16+0xc100] ;  /* 0x00c100100210783b */ /* 0x000e660008000200 */
[----:B------:R-:W-:Y:S01]  /*3d460*/  HMMA.1688.F32.TF32 R248, R248, R14, R236 ;  /* 0x0000000ef8f8723c */ /* 0x000fe200000810ec */
[----:B------:R-:W1:Y:S04]  /*3d470*/  LDSM.16.M88.4 R12, [R2+UR16+0xd100] ;  /* 0x00d10010020c783b */ /* 0x000e680008000200 */
[----:B------:R-:W-:Y:S04]  /*3d480*/  LDSM.16.M88.4 R8, [R2+UR16+0xe100] ;  /* 0x00e100100208783b */ /* 0x000fe80008000200 */
[----:B------:R-:W-:Y:S04]  /*3d490*/  LDSM.16.M88.4 R4, [R2+UR16+0xf100] ;  /* 0x00f100100204783b */ /* 0x000fe80008000200 */
[----:B------:R-:W1:Y:S04]  /*3d4a0*/  LDSM.16.M88.4 R48, [R2+UR16+0x4100] ;  /* 0x004100100230783b */ /* 0x000e680008000200 */
[----:B------:R-:W-:Y:S04]  /*3d4b0*/  STL [R1+0x23e0], R196 ;  /* 0x0023e0c401007387 */ /* 0x000fe80000100800 */
[----:B------:R-:W-:Y:S04]  /*3d4c0*/  STL [R1+0x23dc], R197 ;  /* 0x0023dcc501007387 */ /* 0x000fe80000100800 */
[----:B------:R-:W-:Y:S01]  /*3d4d0*/  STL [R1+0x23d8], R198 ;  /* 0x0023d8c601007387 */ /* 0x000fe20000100800 */
[----:B------:R-:W-:-:S03]  /*3d4e0*/  IMAD.MOV.U32 R106, RZ, RZ, R53 ;  /* 0x000000ffff6a7224 */ /* 0x000fc600078e0035 */
[----:B------:R-:W-:Y:S01]  /*3d4f0*/  STL [R1+0x23d4], R199 ;  /* 0x0023d4c701007387 */ /* 0x000fe20000100800 */
[----:B------:R-:W-:-:S03]  /*3d500*/  IMAD.MOV.U32 R107, RZ, RZ, R52 ;  /* 0x000000ffff6b7224 */ /* 0x000fc600078e0034 */
[----:B------:R-:W1:Y:S04]  /*3d510*/  LDSM.16.M88.4 R56, [R2+UR16+0x2100] ;  /* 0x002100100238783b */ /* 0x000e680008000200 */
[----:B------:R-:W-:Y:S04]  /*3d520*/  STL [R1+0x23f0], R208 ;  /* 0x0023f0d001007387 */ /* 0x000fe80000100800 */
[----:B------:R-:W-:Y:S04]  /*3d530*/  STL [R1+0x23ec], R209 ;  /* 0x0023ecd101007387 */ /* 0x000fe80000100800 */
[----:B------:R-:W-:Y:S01]  /*3d540*/  STL [R1+0x23e8], R210 ;  /* 0x0023e8d201007387 */ /* 0x000fe20000100800 */
[----:B------:R-:W-:-:S03]  /*3d550*/  IMAD.MOV.U32 R114, RZ, RZ, R45 ;  /* 0x000000ffff727224 */ /* 0x000fc600078e002d */
[----:B------:R-:W-:Y:S01]  /*3d560*/  STL [R1+0x23e4], R211 ;  /* 0x0023e4d301007387 */ /* 0x000fe20000100800 */
[----:B------:R-:W-:-:S03]  /*3d570*/  MOV R115, R44 ;  /* 0x0000002c00737202 */ /* 0x000fc60000000f00 */
[----:B------:R-:W1:Y:S04]  /*3d580*/  LDSM.16.M88.4 R52, [R2+UR16+0x3100] ;  /* 0x003100100234783b */ /* 0x000e680008000200 */
[----:B------:R-:W-:Y:S04]  /*3d590*/  STL [R1+0x23fc], R212 ;  /* 0x0023fcd401007387 */ /* 0x000fe80000100800 */
[----:B------:R-:W-:Y:S04]  /*3d5a0*/  STL [R1+0x23f8], R213 ;  /* 0x0023f8d501007387 */ /* 0x000fe80000100800 */
[----:B------:R-:W-:Y:S04]  /*3d5b0*/  STL [R1+0x23f4], R214 ;  /* 0x0023f4d601007387 */ /* 0x000fe80000100800 */
[----:B------:R-:W-:Y:S04]  /*3d5c0*/  STL [R1+0x23d0], R215 ;  /* 0x0023d0d701007387 */ /* 0x000fe80000100800 */
[----:B------:R-:W3:Y:S04]  /*3d5d0*/  LDSM.16.M88.4 R44, [R2+UR16+0x5100] ;  /* 0x00510010022c783b */ /* 0x000ee80008000200 */
[----:B------:R-:W-:Y:S04]  /*3d5e0*/  STL [R1+0x240c], R216 ;  /* 0x00240cd801007387 */ /* 0x000fe80000100800 */
[----:B------:R-:W-:Y:S04]  /*3d5f0*/  STL [R1+0x2408], R217 ;  /* 0x002408d901007387 */ /* 0x000fe80000100800 */
[----:B------:R-:W-:Y:S04]  /*3d600*/  STL [R1+0x2404], R218 ;  /* 0x002404da01007387 */ /* 0x000fe80000100800 */
[----:B------:R-:W-:Y:S01]  /*3d610*/  STL [R1+0x2400], R219 ;  /* 0x002400db01007387 */ /* 0x000fe20000100800 */
[----:B------:R-:W-:-:S03]  /*3d620*/  MOV R102, R61 ;  /* 0x0000003d00667202 */ /* 0x000fc60000000f00 */
[----:B------:R-:W-:Y:S01]  /*3d630*/  STL [R1+0x23cc], R223 ;  /* 0x0023ccdf01007387 */ /* 0x000fe20000100800 */
[----:B------:R-:W-:-:S03]  /*3d640*/  IMAD.MOV.U32 R103, RZ, RZ, R60 ;  /* 0x000000ffff677224 */ /* 0x000fc600078e003c */
[----:B------:R-:W-:Y:S04]  /*3d650*/  STL [R1+0x23c8], R227 ;  /* 0x0023c8e301007387 */ /* 0x000fe80000100800 */
[----:B------:R-:W-:Y:S01]  /*3d660*/  STL [R1+0x23c4], R251 ;  /* 0x0023c4fb01007387 */ /* 0x000fe20000100800 */
[C---:B-1----:R-:W-:Y:S03]  /*3d670*/  HMMA.1688.F32.TF32 R180, R72.reuse, R64, R180 ;  /* 0x0000004048b4723c */ /* 0x042fe600000810b4 */
[----:B------:R-:W-:Y:S04]  /*3d680*/  STL [R1+0x23c0], R67 ;  /* 0x0023c04301007387 */ /* 0x000fe80000100800 */
[----:B--2---:R-:W-:Y:S01]  /*3d690*/  STL [R1+0x237c], R42 ;  /* 0x00237c2a01007387 */ /* 0x004fe20000100800 */
[C---:B------:R-:W-:Y:S03]  /*3d6a0*/  HMMA.1688.F32.TF32 R104, R72.reuse, R40, R104 ;  /* 0x000000284868723c */ /* 0x040fe60000081068 */
[----:B------:R-:W-:Y:S04]  /*3d6b0*/  STL [R1+0x2378], R43 ;  /* 0x0023782b01007387 */ /* 0x000fe80000100800 */
[----:B---3--:R-:W-:Y:S01]  /*3d6c0*/  STL [R1+0x2370], R38 ;  /* 0x0023702601007387 */ /* 0x008fe20000100800 */
[C---:B------:R-:W-:Y:S03]  /*3d6d0*/  HMMA.1688.F32.TF32 R100, R72.reuse, R36, R100 ;  /* 0x000000244864723c */ /* 0x040fe60000081064 */
[----:B------:R-:W-:Y:S04]  /*3d6e0*/  STL [R1+0x236c], R39 ;  /* 0x00236c2701007387 */ /* 0x000fe80000100800 */
[----:B----4-:R-:W-:Y:S01]  /*3d6f0*/  STL [R1+0x2374], R34 ;  /* 0x0023742201007387 */ /* 0x010fe20000100800 */
[C---:B------:R-:W-:Y:S03]  /*3d700*/  HMMA.1688.F32.TF32 R96, R72.reuse, R32, R96 ;  /* 0x000000204860723c */ /* 0x040fe60000081060 */
[----:B------:R-:W-:Y:S04]  /*3d710*/  STL [R1+0x2368], R35 ;  /* 0x0023682301007387 */ /* 0x000fe80000100800 */
[----:B------:R-:W-:Y:S01]  /*3d720*/  STL [R1+0x2384], R30 ;  /* 0x0023841e01007387 */ /* 0x000fe20000100800 */
[C---:B------:R-:W-:Y:S03]  /*3d730*/  HMMA.1688.F32.TF32 R84, R72.reuse, R28, R84 ;  /* 0x0000001c4854723c */ /* 0x040fe60000081054 */
[----:B------:R-:W-:Y:S04]  /*3d740*/  STL [R1+0x2380], R31 ;  /* 0x0023801f01007387 */ /* 0x000fe80000100800 */
[----:B------:R-:W-:Y:S01]  /*3d750*/  STL [R1+0x238c], R26 ;  /* 0x00238c1a01007387 */ /* 0x000fe20000100800 */
[C---:B------:R-:W-:Y:S03]  /*3d760*/  HMMA.1688.F32.TF32 R76, R72.reuse, R24, R76 ;  /* 0x00000018484c723c */ /* 0x040fe6000008104c */
[----:B------:R-:W-:Y:S04]  /*3d770*/  STL [R1+0x2388], R27 ;  /* 0x0023881b01007387 */ /* 0x000fe80000100800 */
[----:B------:R-:W-:Y:S04]  /*3d780*/  STL [R1+0x2394], R22 ;  /* 0x0023941601007387 */ /* 0x000fe80000100800 */
[----:B------:R-:W-:Y:S04]  /*3d790*/  STL [R1+0x2390], R23 ;  /* 0x0023901701007387 */ /* 0x000fe80000100800 */
[----:B------:R-:W-:Y:S04]  /*3d7a0*/  STL [R1+0x239c], R18 ;  /* 0x00239c1201007387 */ /* 0x000fe80000100800 */
[----:B------:R-:W-:Y:S04]  /*3d7b0*/  STL [R1+0x2398], R19 ;  /* 0x0023981301007387 */ /* 0x000fe80000100800 */
[----:B------:R-:W-:Y:S04]  /*3d7c0*/  STL [R1+0x23a4], R14 ;  /* 0x0023a40e01007387 */ /* 0x000fe80000100800 */
[----:B------:R-:W-:Y:S01]  /*3d7d0*/  STL [R1+0x23a0], R15 ;  /* 0x0023a00f01007387 */ /* 0x000fe20000100800 */
[C---:B------:R-:W-:Y:S03]  /*3d7e0*/  HMMA.1688.F32.TF32 R116, R72.reuse, R48, R116 ;  /* 0x000000304874723c */ /* 0x040fe60000081074 */
[----:B------:R-:W-:Y:S04]  /*3d7f0*/  STL [R1+0x23ac], R10 ;  /* 0x0023ac0a01007387 */ /* 0x000fe80000100800 */
[----:B------:R-:W-:Y:S04]  /*3d800*/  STL [R1+0x23a8], R11 ;  /* 0x0023a80b01007387 */ /* 0x000fe80000100800 */
[----:B------:R-:W-:Y:S04]  /*3d810*/  STL [R1+0x23b4], R6 ;  /* 0x0023b40601007387 */ /* 0x000fe80000100800 */
[----:B------:R-:W-:Y:S01]  /*3d820*/  STL [R1+0x23b0], R7 ;  /* 0x0023b00701007387 */ /* 0x000fe20000100800 */
[C---:B------:R-:W-:Y:S03]  /*3d830*/  HMMA.1688.F32.TF32 R124, R72.reuse, R56, R124 ;  /* 0x00000038487c723c */ /* 0x040fe6000008107c */
[----:B------:R-:W-:Y:S04]  /*3d840*/  STL [R1+0x2098], R2 ;  /* 0x0020980201007387 */ /* 0x000fe80000100800 */
[----:B------:R-:W-:Y:S04]  /*3d850*/  STL.64 [R1+0xe0], R180 ;  /* 0x0000e0b401007387 */ /* 0x000fe80000100a00 */
[----:B------:R-:W-:Y:S04]  /*3d860*/  STL.64 [R1+0xe8], R182 ;  /* 0x0000e8b601007387 */ /* 0x000fe80000100a00 */
[----:B------:R-:W-:Y:S01]  /*3d870*/  STL.64 [R1+0x80], R104 ;  /* 0x0000806801007387 */ /* 0x000fe20000100a00 */
[C---:B------:R-:W-:Y:S03]  /*3d880*/  HMMA.1688.F32.TF32 R120, R72.reuse, R52, R120 ;  /* 0x000000344878723c */ /* 0x040fe60000081078 */
[----:B------:R-:W-:Y:S04]  /*3d890*/  STL.64 [R1+0x88], R106 ;  /* 0x0000886a01007387 */ /* 0x000fe80000100a00 */
[----:B------:R-:W-:Y:S04]  /*3d8a0*/  STL.64 [R1+0x70], R100 ;  /* 0x0000706401007387 */ /* 0x000fe80000100a00 */
[----:B------:R-:W-:Y:S04]  /*3d8b0*/  STL.64 [R1+0x78], R102 ;  /* 0x0000786601007387 */ /* 0x000fe80000100a00 */
[----:B------:R-:W-:Y:S01]  /*3d8c0*/  STL.64 [R1+0x60], R96 ;  /* 0x0000606001007387 */ /* 0x000fe20000100a00 */
[----:B------:R-:W-:Y:S03]  /*3d8d0*/  HMMA.1688.F32.TF32 R112, R72, R44, R112 ;  /* 0x0000002c4870723c */ /* 0x000fe60000081070 */
[----:B------:R-:W-:Y:S04]  /*3d8e0*/  STL.64 [R1+0x68], R98 ;  /* 0x0000686201007387 */ /* 0x000fe80000100a00 */
[----:B------:R1:W-:Y:S04]  /*3d8f0*/  STL.64 [R1+0x50], R84 ;  /* 0x0000505401007387 */ /* 0x0003e80000100a00 */
[----:B------:R2:W-:Y:S04]  /*3d900*/  STL.64 [R1+0x58], R86 ;  /* 0x0000585601007387 */ /* 0x0005e80000100a00 */
[----:B------:R3:W-:Y:S04]  /*3d910*/  STL.64 [R1+0x40], R76 ;  /* 0x0000404c01007387 */ /* 0x0007e80000100a00 */
[----:B-1----:R-:W4:Y:S04]  /*3d920*/  LDL.LU R84, [R1+0x340] ;  /* 0x0003400001547983 */ /* 0x002f280000300800 */
[----:B------:R-:W4:Y:S04]  /*3d930*/  LDL.LU R85, [R1+0x344] ;  /* 0x0003440001557983 */ /* 0x000f280000300800 */
[----:B--2---:R-:W4:Y:S01]  /*3d940*/  LDL.LU R86, [R1+0x348] ;  /* 0x0003480001567983 */ /* 0x004f220000300800 */
[----:B------:R-:W-:-:S03]  /*3d950*/  MOV R223, R116 ;  /* 0x0000007400df7202 */ /* 0x000fc60000000f00 */
[----:B------:R-:W4:Y:S01]  /*3d960*/  LDL.LU R87, [R1+0x34c] ;  /* 0x00034c0001577983 */ /* 0x000f220000300800 */
[----:B------:R-:W-:Y:S01]  /*3d970*/  IMAD.MOV.U32 R227, RZ, RZ, R117 ;  /* 0x000000ffffe37224 */ /* 0x000fe200078e0075 */
[----:B------:R-:W-:Y:S01]  /*3d980*/  MOV R67, R119 ;  /* 0x0000007700437202 */ /* 0x000fe20000000f00 */
[----:B------:R-:W-:Y:S01]  /*3d990*/  IMAD.MOV.U32 R251, RZ, RZ, R118 ;  /* 0x000000fffffb7224 */ /* 0x000fe200078e0076 */
        /* <DEDUP_REMOVED lines=25> */
[----:B------:R-:W2:Y:S04]  /*3db30*/  LDL.LU R113, [R1+0x1f4] ;  /* 0x0001f40001717983 */ /* 0x000ea80000300800 */
[----:B------:R-:W2:Y:S04]  /*3db40*/  LDL.LU R114, [R1+0x1f8] ;  /* 0x0001f80001727983 */ /* 0x000ea80000300800 */
[----:B------:R-:W2:Y:S01]  /*3db50*/  LDL.LU R115, [R1+0x1fc] ;  /* 0x0001fc0001737983 */ /* 0x000ea20000300800 */
[----:B------:R-:W-:Y:S01]  /*3db60*/  IMAD.MOV.U32 R6, RZ, RZ, R78 ;  /* 0x000000ffff067224 */ /* 0x000fe200078e004e */
[----:B------:R-:W-:-:S02]  /*3db70*/  MOV R7, R79 ;  /* 0x0000004f00077202 */ /* 0x000fc40000000f00 */
        /* <DEDUP_REMOVED lines=8> */
[----:B------:R-:W1:Y:S01]  /*3dc00*/  LDSM.16.M88.4 R60, [R2+UR16+0x1100] ;  /* 0x00110010023c783b */ /* 0x000e620008000200 */
[----:B------:R-:W-:-:S02]  /*3dc10*/  LOP3.LUT R246, R0, 0x40, RZ, 0x3c, !PT ;  /* 0x0000004000f67812 */ /* 0x000fc400078e3cff */
[----:B------:R-:W-:Y:S01]  /*3dc20*/  LOP3.LUT R247, R0, 0x60, RZ, 0x3c, !PT ;  /* 0x0000006000f77812 */ /* 0x000fe200078e3cff */
[----:B------:R-:W3:Y:S04]  /*3dc30*/  LDL.LU R100, [R1+0x120] ;  /* 0x0001200001647983 */ /* 0x000ee80000300800 */
[----:B------:R-:W-:Y:S04]  /*3dc40*/  LDS R132, [R246+UR13+0x24000] ;  /* 0x0240000df6847984 */ /* 0x000fe80008000800 */
[----:B------:R-:W-:Y:S04]  /*3dc50*/  LDS R134, [R246+UR13+0x24400] ;  /* 0x0244000df6867984 */ /* 0x000fe80008000800 */
[----:B------:R-:W-:Y:S04]  /*3dc60*/  LDS R133, [R247+UR13+0x24000] ;  /* 0x0240000df7857984 */ /* 0x000fe80008000800 */
[----:B------:R-:W3:Y:S04]  /*3dc70*/  LDS R135, [R247+UR13+0x24400] ;  /* 0x0244000df7877984 */ /* 0x000ee80008000800 */
[----:B------:R-:W3:Y:S04]  /*3dc80*/  LDL.LU R101, [R1+0x124] ;  /* 0x0001240001657983 */ /* 0x000ee80000300800 */
[----:B------:R-:W3:Y:S04]  /*3dc90*/  LDL.LU R102, [R1+0x128] ;  /* 0x0001280001667983 */ /* 0x000ee80000300800 */
[----:B------:R-:W3:Y:S04]  /*3dca0*/  LDL.LU R103, [R1+0x12c] ;  /* 0x00012c0001677983 */ /* 0x000ee80000300800 */
[----:B------:R-:W-:Y:S04]  /*3dcb0*/  STL [R1+0x23bc], R7 ;  /* 0x0023bc0701007387 */ /* 0x000fe80000100800 */
[----:B------:R-:W-:Y:S01]  /*3dcc0*/  STL [R1+0x23b8], R6 ;  /* 0x0023b80601007387 */ /* 0x000fe20000100800 */
[----:B-1----:R-:W-:Y:S03]  /*3dcd0*/  HMMA.1688.F32.TF32 R176, R72, R60, R176 ;  /* 0x0000003c48b0723c */ /* 0x002fe600000810b0 */
[----:B------:R-:W3:Y:S01]  /*3dce0*/  LDL.LU R96, [R1+0x110] ;  /* 0x0001100001607983 */ /* 0x000ee20000300800 */
[----:B------:R-:W-:Y:S01]  /*3dcf0*/  IMAD.MOV.U32 R204, RZ, RZ, R131 ;  /* 0x000000ffffcc7224 */ /* 0x000fe200078e0083 */
[----:B------:R-:W-:Y:S01]  /*3dd00*/  MOV R205, R129 ;  /* 0x0000008100cd7202 */ /* 0x000fe20000000f00 */
[----:B------:R-:W-:Y:S01]  /*3dd10*/  IMAD.MOV.U32 R183, RZ, RZ, R172 ;  /* 0x000000ffffb77224 */ /* 0x000fe200078e00ac */
[----:B------:R-:W-:Y:S01]  /*3dd20*/  MOV R181, R174 ;  /* 0x000000ae00b57202 */ /* 0x000fe20000000f00 */
[----:B------:R-:W-:Y:S01]  /*3dd30*/  IMAD.MOV.U32 R182, RZ, RZ, R173 ;  /* 0x000000ffffb67224 */ /* 0x000fe200078e00ad */
[----:B------:R-:W-:Y:S01]  /*3dd40*/  MOV R187, R168 ;  /* 0x000000a800bb7202 */ /* 0x000fe20000000f00 */
[----:B------:R-:W-:-:S02]  /*3dd50*/  IMAD.MOV.U32 R180, RZ, RZ, R175 ;  /* 0x000000ffffb47224 */ /* 0x000fc400078e00af */
[----:B------:R-:W-:Y:S01]  /*3dd60*/  IMAD.MOV.U32 R186, RZ, RZ, R169 ;  /* 0x000000ffffba7224 */ /* 0x000fe200078e00a9 */
[----:B------:R-:W-:Y:S01]  /*3dd70*/  MOV R184, R171 ;  /* 0x000000ab00b87202 */ /* 0x000fe20000000f00 */
[----:B------:R-:W-:Y:S01]  /*3dd80*/  IMAD.MOV.U32 R185, RZ, RZ, R170 ;  /* 0x000000ffffb97224 */ /* 0x000fe200078e00aa */
[----:B------:R-:W-:Y:S01]  /*3dd90*/  MOV R231, R188 ;  /* 0x000000bc00e77202 */ /* 0x000fe20000000f00 */
        /* <DEDUP_REMOVED lines=8> */
[----:B------:R-:W-:Y:S01]  /*3de20*/  IMAD.MOV.U32 R236, RZ, RZ, R141 ;  /* 0x000000ffffec7224 */ /* 0x000fe200078e008d */
[----:B------:R-:W-:Y:S01]  /*3de30*/  LDS R244, [R246+UR13+0x24080] ;  /* 0x0240800df6f47984 */ /* 0x000fe20008000800 */
[C---:B----4-:R-:W-:Y:S08]  /*3de40*/  HMMA.1688.F32.TF32 R84, R72.reuse, R20, R84 ;  /* 0x000000144854723c */ /* 0x050ff00000081054 */
[C---:B--2---:R-:W-:Y:S08]  /*3de50*/  HMMA.1688.F32.TF32 R116, R72.reuse, R8, R116 ;  /* 0x000000084874723c */ /* 0x044ff00000081074 */
[C---:B------:R-:W-:Y:S03]  /*3de60*/  HMMA.1688.F32.TF32 R124, R72.reuse, R16, R124 ;  /* 0x00000010487c723c */ /* 0x040fe6000008107c */
[----:B------:R1:W-:Y:S04]  /*3de70*/  STL.64 [R1+0x30], R84 ;  /* 0x0000305401007387 */ /* 0x0003e80000100a00 */
[----:B------:R2:W-:Y:S04]  /*3de80*/  STL.64 [R1+0x38], R86 ;  /* 0x0000385601007387 */ /* 0x0005e80000100a00 */
[----:B------:R-:W4:Y:S04]  /*3de90*/  LDL.LU R97, [R1+0x114] ;  /* 0x0001140001617983 */ /* 0x000f280000300800 */
[----:B------:R-:W4:Y:S01]  /*3dea0*/  LDL.LU R98, [R1+0x118] ;  /* 0x0001180001627983 */ /* 0x000f220000300800 */
[C---:B------:R-:W-:Y:S03]  /*3deb0*/  HMMA.1688.F32.TF32 R120, R72.reuse, R12, R120 ;  /* 0x0000000c4878723c */ /* 0x040fe60000081078 */
[----:B------:R-:W4:Y:S04]  /*3dec0*/  LDL.LU R99, [R1+0x11c] ;  /* 0x00011c0001637983 */ /* 0x000f280000300800 */
[----:B-1----:R-:W4:Y:S04]  /*3ded0*/  LDL.LU R84, [R1+0x100] ;  /* 0x0001000001547983 */ /* 0x002f280000300800 */
[----:B------:R-:W4:Y:S04]  /*3dee0*/  LDL.LU R85, [R1+0x104] ;  /* 0x0001040001557983 */ /* 0x000f280000300800 */
[----:B--2---:R-:W2:Y:S01]  /*3def0*/  LDL.LU R86, [R1+0x108] ;  /* 0x0001080001567983 */ /* 0x004ea20000300800 */
[----:B------:R-:W-:Y:S03]  /*3df00*/  HMMA.1688.F32.TF32 R72, R72, R4, R112 ;  /* 0x000000044848723c */ /* 0x000fe60000081070 */
[----:B------:R-:W-:Y:S04]  /*3df10*/  STL.64 [R1+0x20], R124 ;  /* 0x0000207c01007387 */ /* 0x000fe80000100a00 */
[----:B------:R-:W-:Y:S04]  /*3df20*/  STL.64 [R1+0x10], R120 ;  /* 0x0000107801007387 */ /* 0x000fe80000100a00 */
[----:B------:R-:W-:Y:S01]  /*3df30*/  STL.64 [R1+0x18], R122 ;  /* 0x0000187a01007387 */ /* 0x000fe20000100a00 */
[----:B---3--:R-:W-:Y:S01]  /*3df40*/  HMMA.1688.F32.TF32 R76, R132, R64, R76 ;  /* 0x00000040844c723c */ /* 0x008fe2000008104c */
[----:B------:R-:W-:Y:S01]  /*3df50*/  IMAD.MOV.U32 R172, RZ, RZ, R167 ;  /* 0x000000ffffac7224 */ /* 0x000fe200078e00a7 */
[----:B------:R-:W-:-:S05]  /*3df60*/  MOV R174, R165 ;  /* 0x000000a500ae7202 */ /* 0x000fca0000000f00 */
[----:B------:R-:W-:Y:S04]  /*3df70*/  STL.64 [R1+0x22e0], R74 ;  /* 0x0022e04a01007387 */ /* 0x000fe80000100a00 */
[----:B------:R1:W-:Y:S01]  /*3df80*/  STL.64 [R1+0x22d8], R72 ;  /* 0x0022d84801007387 */ /* 0x0003e20000100a00 */
[----:B------:R-:W-:Y:S02]  /*3df90*/  IMAD.MOV.U32 R173, RZ, RZ, R166 ;  /* 0x000000ffffad7224 */ /* 0x000fe400078e00a6 */
[----:B------:R-:W-:Y:S01]  /*3dfa0*/  IMAD.MOV.U32 R175, RZ, RZ, R164 ;  /* 0x000000ffffaf7224 */ /* 0x000fe200078e00a4 */
[----:B------:R-:W-:Y:S01]  /*3dfb0*/  MOV R212, R176 ;  /* 0x000000b000d47202 */ /* 0x000fe20000000f00 */
[----:B------:R-:W-:Y:S01]  /*3dfc0*/  IMAD.MOV.U32 R213, RZ, RZ, R177 ;  /* 0x000000ffffd57224 */ /* 0x000fe200078e00b1 */
[----:B------:R-:W-:Y:S01]  /*3dfd0*/  MOV R208, R179 ;  /* 0x000000b300d07202 */ /* 0x000fe20000000f00 */
[----:B------:R-:W-:Y:S01]  /*3dfe0*/  IMAD.MOV.U32 R214, RZ, RZ, R178 ;  /* 0x000000ffffd67224 */ /* 0x000fe200078e00b2 */
[----:B------:R-:W-:Y:S01]  /*3dff0*/  LDS R246, [R246+UR13+0x24480] ;  /* 0x0244800df6f67984 */ /* 0x000fe20008000800 */
[----:B-1----:R-:W-:Y:S03]  /*3e000*/  HMMA.1688.F32.TF32 R72, R132, R60, R104 ;  /* 0x0000003c8448723c */ /* 0x002fe60000081068 */
[----:B------:R-:W-:Y:S04]  /*3e010*/  STL.64 [R1+0x22f0], R78 ;  /* 0x0022f04e01007387 */ /* 0x000fe80000100a00 */
[----:B------:R-:W-:Y:S01]  /*3e020*/  STL.64 [R1+0x22e8], R76 ;  /* 0x0022e84c01007387 */ /* 0x000fe20000100a00 */
        /* <DEDUP_REMOVED lines=9> */
[----:B------:R-:W-:Y:S02]  /*3e0c0*/  IMAD.MOV.U32 R120, RZ, RZ, R111 ;  /* 0x000000ffff787224 */ /* 0x000fe400078e006f */
[----:B------:R-:W-:Y:S01]  /*3e0d0*/  IMAD.MOV.U32 R121, RZ, RZ, R110 ;  /* 0x000000ffff797224 */ /* 0x000fe200078e006e */
[----:B------:R-:W-:Y:S04]  /*3e0e0*/  STL.64 [R1+0x130], R72 ;  /* 0x0001304801007387 */ /* 0x000fe80000100a00 */
[----:B------:R1:W-:Y:S04]  /*3e0f0*/  STL [R1+0x138], R74 ;  /* 0x0001384a01007387 */ /* 0x0003e80000100800 */
[----:B------:R-:W3:Y:S04]  /*3e100*/  LDL.LU R112, [R1+0xf0] ;  /* 0x0000f00001707983 */ /* 0x000ee80000300800 */
[----:B------:R-:W3:Y:S04]  /*3e110*/  LDL.LU R113, [R1+0xf4] ;  /* 0x0000f40001717983 */ /* 0x000ee80000300800 */
[----:B------:R-:W3:Y:S01]  /*3e120*/  LDL.LU R114, [R1+0xf8] ;  /* 0x0000f80001727983 */ /* 0x000ee20000300800 */
[----:B------:R-:W-:-:S02]  /*3e130*/  IMAD.MOV.U32 R3, RZ, RZ, R75 ;  /* 0x000000ffff037224 */ /* 0x000fc400078e004b */
[----:B-1----:R-:W-:Y:S01]  /*3e140*/  HMMA.1688.F32.TF32 R72, R132, R56, R100 ;  /* 0x000000388448723c */ /* 0x002fe20000081064 */
[----:B------:R-:W-:Y:S02]  /*3e150*/  IMAD.MOV.U32 R123, RZ, RZ, R108 ;  /* 0x000000ffff7b7224 */ /* 0x000fe400078e006c */
[----:B------:R-:W-:Y:S01]  /*3e160*/  IMAD.MOV.U32 R167, RZ, RZ, R160 ;  /* 0x000000ffffa77224 */ /* 0x000fe200078e00a0 */
[----:B------:R-:W-:Y:S01]  /*3e170*/  MOV R165, R162 ;  /* 0x000000a200a57202 */ /* 0x000fe20000000f00 */
[----:B------:R-:W-:Y:S01]  /*3e180*/  IMAD.MOV.U32 R166, RZ, RZ, R161 ;  /* 0x000000ffffa67224 */ /* 0x000fe200078e00a1 */
[----:B------:R-:W-:Y:S01]  /*3e190*/  LDS R176, [R0+UR13+0x24080] ;  /* 0x0240800d00b07984 */ /* 0x000fe20008000800 */
[----:B------:R-:W-:-:S03]  /*3e1a0*/  IMAD.MOV.U32 R164, RZ, RZ, R163 ;  /* 0x000000ffffa47224 */ /* 0x000fc600078e00a3 */
[----:B------:R-:W-:Y:S04]  /*3e1b0*/  LDS R178, [R0+UR13+0x24480] ;  /* 0x0244800d00b27984 */ /* 0x000fe80008000800 */
[----:B------:R-:W-:Y:S04]  /*3e1c0*/  LDS R177, [R245+UR13+0x24080] ;  /* 0x0240800df5b17984 */ /* 0x000fe80008000800 */
[----:B------:R-:W1:Y:S01]  /*3e1d0*/  LDS R179, [R245+UR13+0x24480] ;  /* 0x0244800df5b37984 */ /* 0x000e620008000800 */
        /* <DEDUP_REMOVED lines=16> */
[C---:B----4-:R-:W-:Y:S08]  /*3e2e0*/  HMMA.1688.F32.TF32 R72, R132.reuse, R52, R96 ;  /* 0x000000348448723c */ /* 0x050ff00000081060 */
[----:B------:R-:W-:Y:S01]  /*3e2f0*/  HMMA.1688.F32.TF32 R116, R132, R8, R116 ;  /* 0x000000088474723c */ /* 0x000fe20000081074 */
[----:B------:R-:W-:Y:S01]  /*3e300*/  IMAD.MOV.U32 R159, RZ, RZ, R152 ;  /* 0x000000ffff9f7224 */ /* 0x000fe200078e0098 */
[----:B------:R-:W-:Y:S01]  /*3e310*/  MOV R158, R153 ;  /* 0x00000099009e7202 */ /* 0x000fe20000000f00 */
[----:B------:R-:W-:-:S02]  /*3e320*/  IMAD.MOV.U32 R157, RZ, RZ, R154 ;  /* 0x000000ffff9d7224 */ /* 0x000fc400078e009a */
[----:B------:R-:W-:Y:S02]  /*3e330*/  IMAD.MOV.U32 R156, RZ, RZ, R155 ;  /* 0x000000ffff9c7224 */ /* 0x000fe400078e009b */
[----:B------:R-:W-:Y:S01]  /*3e340*/  IMAD.MOV.U32 R77, RZ, RZ, R138 ;  /* 0x000000ffff4d7224 */ /* 0x000fe200078e008a */
[----:B------:R-:W-:Y:S01]  /*3e350*/  MOV R137, R130 ;  /* 0x0000008200897202 */ /* 0x000fe20000000f00 */
[----:B------:R-:W-:Y:S02]  /*3e360*/  IMAD.MOV.U32 R139, RZ, RZ, R128 ;  /* 0x000000ffff8b7224 */ /* 0x000fe400078e0080 */
[----:B------:R-:W-:Y:S01]  /*3e370*/  IMAD.MOV.U32 R79, RZ, RZ, R136 ;  /* 0x000000ffff4f7224 */ /* 0x000fe200078e0088 */
[----:B------:R-:W-:Y:S01]  /*3e380*/  MOV R35, R73 ;  /* 0x0000004900237202 */ /* 0x000fe20000000f00 */
[----:B------:R-:W-:Y:S02]  /*3e390*/  IMAD.MOV.U32 R39, RZ, RZ, R72 ;  /* 0x000000ffff277224 */ /* 0x000fe400078e0048 */
[----:B------:R-:W-:-:S02]  /*3e3a0*/  IMAD.MOV.U32 R238, RZ, RZ, R143 ;  /* 0x000000ffffee7224 */ /* 0x000fc400078e008f */
[----:B------:R-:W-:Y:S01]  /*3e3b0*/  IMAD.MOV.U32 R239, RZ, RZ, R243 ;  /* 0x000000ffffef7224 */ /* 0x000fe200078e00f3 */
[----:B-1----:R-:W-:Y:S01]  /*3e3c0*/  HMMA.1688.F32.TF32 R120, R176, R64, R120 ;  /* 0x00000040b078723c */ /* 0x002fe20000081078 */
[----:B------:R-:W-:Y:S01]  /*3e3d0*/  IMAD.MOV.U32 R252, RZ, RZ, R74 ;  /* 0x000000fffffc7224 */ /* 0x000fe200078e004a */
[----:B------:R-:W1:Y:S01]  /*3e3e0*/  LDS R247, [R247+UR13+0x24480] ;  /* 0x0244800df7f77984 */ /* 0x000e620008000800 */
[----:B------:R-:W-:-:S05]  /*3e3f0*/  IMAD.MOV.U32 R2, RZ, RZ, R75 ;  /* 0x000000ffff027224 */ /* 0x000fca00078e004b */
[----:B--2---:R-:W-:Y:S01]  /*3e400*/  HMMA.1688.F32.TF32 R72, R132, R48, R84 ;  /* 0x000000308448723c */ /* 0x004fe20000081054 */
[----:B------:R-:W2:Y:S04]  /*3e410*/  LDL.LU R84, [R1+0x1d0] ;  /* 0x0001d00001547983 */ /* 0x000ea80000300800 */
[----:B------:R-:W2:Y:S04]  /*3e420*/  LDL.LU R85, [R1+0x1d4] ;  /* 0x0001d40001557983 */ /* 0x000ea80000300800 */
[----:B------:R-:W2:Y:S04]  /*3e430*/  LDL.LU R86, [R1+0x1d8] ;  /* 0x0001d80001567983 */ /* 0x000ea80000300800 */
[----:B------:R-:W2:Y:S04]  /*3e440*/  LDL.LU R87, [R1+0x1dc] ;  /* 0x0001dc0001577983 */ /* 0x000ea80000300800 */
        /* <DEDUP_REMOVED lines=10> */
[----:B------:R-:W-:-:S03]  /*3e4f0*/  MOV R26, R72 ;  /* 0x00000048001a7202 */ /* 0x000fc60000000f00 */
[----:B------:R-:W4:Y:S01]  /*3e500*/  LDL.LU R102, [R1+0x1b8] ;  /* 0x0001b80001667983 */ /* 0x000f220000300800 */
[----:B------:R-:W-:Y:S01]  /*3e510*/  IMAD.MOV.U32 R27, RZ, RZ, R73 ;  /* 0x000000ffff1b7224 */ /* 0x000fe200078e0049 */
[----:B------:R-:W-:Y:S02]  /*3e520*/  MOV R31, R75 ;  /* 0x0000004b001f7202 */ /* 0x000fe40000000f00 */
[----:B------:R-:W4:Y:S01]  /*3e530*/  LDL.LU R103, [R1+0x1bc] ;  /* 0x0001bc0001677983 */ /* 0x000f220000300800 */
[----:B------:R-:W-:-:S03]  /*3e540*/  IMAD.MOV.U32 R30, RZ, RZ, R74 ;  /* 0x000000ffff1e7224 */ /* 0x000fc600078e004a */
[----:B------:R-:W4:Y:S01]  /*3e550*/  LDL.LU R124, [R1+0x2f0] ;  /* 0x0002f000017c7983 */ /* 0x000f220000300800 */
[----:B---3--:R-:W-:Y:S01]  /*3e560*/  HMMA.1688.F32.TF32 R72, R132, R44, R112 ;  /* 0x0000002c8448723c */ /* 0x008fe20000081070 */
[----:B------:R-:W-:Y:S02]  /*3e570*/  MOV R112, R69 ;  /* 0x0000004500707202 */ /* 0x000fe40000000f00 */
        /* <DEDUP_REMOVED lines=15> */
[C---:B------:R-:W-:Y:S08]  /*3e670*/  HMMA.1688.F32.TF32 R104, R132.reuse, R24, R104 ;  /* 0x000000188468723c */ /* 0x040ff00000081068 */
[C---:B------:R-:W-:Y:S08]  /*3e680*/  HMMA.1688.F32.TF32 R100, R132.reuse, R28, R100 ;  /* 0x0000001c8464723c */ /* 0x040ff00000081064 */
[C---:B---3--:R-:W-:Y:S08]  /*3e690*/  HMMA.1688.F32.TF32 R124, R132.reuse, R12, R124 ;  /* 0x0000000c847c723c */ /* 0x048ff0000008107c */
[C---:B------:R-:W-:Y:S08]  /*3e6a0*/  HMMA.1688.F32.TF32 R68, R132.reuse, R40, R68 ;  /* 0x000000288444723c */ /* 0x040ff00000081044 */
[C---:B------:R-:W-:Y:S08]  /*3e6b0*/  HMMA.1688.F32.TF32 R112, R132.reuse, R16, R112 ;  /* 0x000000108470723c */ /* 0x040ff00000081070 */
[C---:B------:R-:W-:Y:S03]  /*3e6c0*/  HMMA.1688.F32.TF32 R108, R132.reuse, R20, R92 ;  /* 0x00000014846c723c */ /* 0x040fe6000008105c */
[----:B------:R-:W-:Y:S04]  /*3e6d0*/  STL.64 [R1+0x2298], R70 ;  /* 0x0022984601007387 */ /* 0x000fe80000100a00 */
[----:B------:R-:W-:Y:S01]  /*3e6e0*/  STL.64 [R1+0x2290], R68 ;  /* 0x0022904401007387 */ /* 0x000fe20000100a00 */
[----:B------:R-:W-:Y:S03]  /*3e6f0*/  HMMA.1688.F32.TF32 R132, R132, R4, R80 ;  /* 0x000000048484723c */ /* 0x000fe60000081050 */
        /* <DEDUP_REMOVED lines=18> */
[----:B------:R-:W3:Y:S04]  /*3e820*/  LDL.LU R131, [R1+0x2434] ;  /* 0x0024340001837983 */ /* 0x000ee80000300800 */
[----:B------:R-:W4:Y:S04]  /*3e830*/  LDL.LU R129, [R1+0x2430] ;  /* 0x0024300001817983 */ /* 0x000f280000300800 */
[----:B------:R-:W2:Y:S04]  /*3e840*/  LDL.LU R206, [R1+0x268] ;  /* 0x0002680001ce7983 */ /* 0x000ea80000300800 */
[----:B------:R-:W2:Y:S04]  /*3e850*/  LDL.LU R207, [R1+0x26c] ;  /* 0x00026c0001cf7983 */ /* 0x000ea80000300800 */
[----:B------:R-:W2:Y:S04]  /*3e860*/  LDL.LU R152, [R1+0x2a0] ;  /* 0x0002a00001987983 */ /* 0x000ea80000300800 */
        /* <DEDUP_REMOVED lines=8> */
[----:B---3--:R-:W-:Y:S02]  /*3e8f0*/  IMAD.MOV.U32 R136, RZ, RZ, R131 ;  /* 0x000000ffff887224 */ /* 0x008fe400078e0083 */
[----:B----4-:R-:W-:Y:S02]  /*3e900*/  IMAD.MOV.U32 R138, RZ, RZ, R129 ;  /* 0x000000ffff8a7224 */ /* 0x010fe400078e0081 */
[----:B------:R-:W3:Y:S04]  /*3e910*/  LDL.LU R129, [R1+0x2b4] ;  /* 0x0002b40001817983 */ /* 0x000ee80000300800 */
[----:B------:R-:W3:Y:S04]  /*3e920*/  LDL.LU R130, [R1+0x2b8] ;  /* 0x0002b80001827983 */ /* 0x000ee80000300800 */
[----:B------:R-:W3:Y:S04]  /*3e930*/  LDL.LU R131, [R1+0x2bc] ;  /* 0x0002bc0001837983 */ /* 0x000ee80000300800 */
[----:B------:R-:W4:Y:S04]  /*3e940*/  LDL.LU R192, [R1+0x2c0] ;  /* 0x0002c00001c07983 */ /* 0x000f280000300800 */
[----:B------:R-:W4:Y:S04]  /*3e950*/  LDL.LU R193, [R1+0x2c4] ;  /* 0x0002c40001c17983 */ /* 0x000f280000300800 */
[----:B------:R-:W4:Y:S04]  /*3e960*/  LDL.LU R194, [R1+0x2c8] ;  /* 0x0002c80001c27983 */ /* 0x000f280000300800 */
        /* <DEDUP_REMOVED lines=17> */
[----:B------:R-:W1:Y:S04]  /*3ea80*/  LDL.LU R240, [R1+0x242c] ;  /* 0x00242c0001f07983 */ /* 0x000e680000300800 */
[----:B------:R-:W1:Y:S04]  /*3ea90*/  LDL.LU R241, [R1+0x2428] ;  /* 0x0024280001f17983 */ /* 0x000e680000300800 */
[----:B------:R-:W1:Y:S04]  /*3eaa0*/  LDL.LU R242, [R1+0x2424] ;  /* 0x0024240001f27983 */ /* 0x000e680000300800 */
[----:B------:R-:W4:Y:S04]  /*3eab0*/  LDL.LU R140, [R1+0x2420] ;  /* 0x00242000018c7983 */ /* 0x000f280000300800 */
[----:B------:R-:W4:Y:S04]  /*3eac0*/  LDL.LU R141, [R1+0x241c] ;  /* 0x00241c00018d7983 */ /* 0x000f280000300800 */
[----:B------:R-:W4:Y:S04]  /*3ead0*/  LDL.LU R142, [R1+0x2418] ;  /* 0x00241800018e7983 */ /* 0x000f280000300800 */
[----:B------:R-:W4:Y:S04]  /*3eae0*/  LDL.LU R143, [R1+0x2414] ;  /* 0x00241400018f7983 */ /* 0x000f280000300800 */
[----:B------:R-:W1:Y:S04]  /*3eaf0*/  LDL.LU R243, [R1+0x2410] ;  /* 0x0024100001f37983 */ /* 0x000e680000300800 */
[----:B------:R-:W-:Y:S04]  /*3eb00*/  STL.64 [R1+0x2360], R122 ;  /* 0x0023607a01007387 */ /* 0x000fe80000100a00 */
[----:B------:R-:W-:Y:S04]  /*3eb10*/  STL.64 [R1+0x2358], R120 ;  /* 0x0023587801007387 */ /* 0x000fe80000100a00 */
[----:B--2---:R-:W2:Y:S04]  /*3eb20*/  LDL.LU R100, [R1+0xe0] ;  /* 0x0000e00001647983 */ /* 0x004ea80000300800 */
[----:B------:R-:W2:Y:S04]  /*3eb30*/  LDL.LU R101, [R1+0xe4] ;  /* 0x0000e40001657983 */ /* 0x000ea80000300800 */
[----:B------:R-:W2:Y:S04]  /*3eb40*/  LDL.LU R102, [R1+0xe8] ;  /* 0x0000e80001667983 */ /* 0x000ea80000300800 */
[----:B------:R-:W2:Y:S01]  /*3eb50*/  LDL.LU R103, [R1+0xec] ;  /* 0x0000ec0001677983 */ /* 0x000ea20000300800 */
[----:B------:R-:W-:Y:S01]  /*3eb60*/  IMAD.MOV.U32 R96, RZ, RZ, R212 ;  /* 0x000000ffff607224 */ /* 0x000fe200078e00d4 */
[----:B------:R-:W-:Y:S01]  /*3eb70*/  MOV R98, R214 ;  /* 0x000000d600627202 */ /* 0x000fe20000000f00 */
[----:B------:R-:W-:-:S02]  /*3eb80*/  IMAD.MOV.U32 R97, RZ, RZ, R213 ;  /* 0x000000ffff617224 */ /* 0x000fc400078e00d5 */
[----:B------:R-:W-:Y:S01]  /*3eb90*/  IMAD.MOV.U32 R99, RZ, RZ, R208 ;  /* 0x000000ffff637224 */ /* 0x000fe200078e00d0 */
[----:B------:R-:W-:Y:S01]  /*3eba0*/  MOV R85, R210 ;  /* 0x000000d200557202 */ /* 0x000fe20000000f00 */
[----:B------:R-:W-:Y:S02]  /*3ebb0*/  IMAD.MOV.U32 R84, RZ, RZ, R209 ;  /* 0x000000ffff547224 */ /* 0x000fe400078e00d1 */
[----:B------:R-:W-:Y:S01]  /*3ebc0*/  IMAD.MOV.U32 R86, RZ, RZ, R211 ;  /* 0x000000ffff567224 */ /* 0x000fe200078e00d3 */
[----:B------:R-:W-:Y:S01]  /*3ebd0*/  MOV R68, R197 ;  /* 0x000000c500447202 */ /* 0x000fe20000000f00 */
[----:B------:R-:W-:Y:S02]  /*3ebe0*/  IMAD.MOV.U32 R87, RZ, RZ, R196 ;  /* 0x000000ffff577224 */ /* 0x000fe400078e00c4 */
[----:B------:R-:W-:Y:S02]  /*3ebf0*/  IMAD.MOV.U32 R69, RZ, RZ, R198 ;  /* 0x000000ffff457224 */ /* 0x000fe400078e00c6 */
[----:B------:R-:W-:Y:S01]  /*3ec00*/  IMAD.MOV.U32 R70, RZ, RZ, R199 ;  /* 0x000000ffff467224 */ /* 0x000fe200078e00c7 */
[----:B---3--:R-:W-:Y:S01]  /*3ec10*/  HMMA.1688.F32.TF32 R80, R176, R28, R72 ;  /* 0x0000001cb050723c */ /* 0x008fe20000081048 */
[----:B------:R-:W-:Y:S01]  /*3ec20*/  MOV R72, R216 ;  /* 0x000000d800487202 */ /* 0x000fe20000000f00 */
[----:B------:R-:W-:Y:S01]  /*3ec30*/  IMAD.MOV.U32 R73, RZ, RZ, R217 ;  /* 0x000000ffff497224 */ /* 0x000fe200078e00d9 */
[----:B------:R-:W3:Y:S01]  /*3ec40*/  LDL.LU R216, [R1+0x240c] ;  /* 0x00240c0001d87983 */ /* 0x000ee20000300800 */
[----:B------:R-:W-:Y:S01]  /*3ec50*/  IMAD.MOV.U32 R74, RZ, RZ, R218 ;  /* 0x000000ffff4a7224 */ /* 0x000fe200078e00da */
[----:B------:R-:W-:-:S02]  /*3ec60*/  MOV R75, R219 ;  /* 0x000000db004b7202 */ /* 0x000fc40000000f00 */
[----:B------:R-:W3:Y:S04]  /*3ec70*/  LDL.LU R217, [R1+0x2408] ;  /* 0x0024080001d97983 */ /* 0x000ee80000300800 */
[----:B------:R-:W3:Y:S04]  /*3ec80*/  LDL.LU R218, [R1+0x2404] ;  /* 0x0024040001da7983 */ /* 0x000ee80000300800 */
[----:B------:R-:W3:Y:S04]  /*3ec90*/  LDL.LU R219, [R1+0x2400] ;  /* 0x0024000001db7983 */ /* 0x000ee80000300800 */
[----:B------:R-:W2:Y:S04]  /*3eca0*/  LDL.LU R212, [R1+0x23fc] ;  /* 0x0023fc0001d47983 */ /* 0x000ea80000300800 */
        /* <DEDUP_REMOVED lines=9> */
[----:B------:R-:W2:Y:S01]  /*3ed40*/  LDL.LU R199, [R1+0x23d4] ;  /* 0x0023d40001c77983 */ /* 0x000ea20000300800 */
[C---:B----4-:R-:W-:Y:S08]  /*3ed50*/  HMMA.1688.F32.TF32 R192, R176.reuse, R60, R192 ;  /* 0x0000003cb0c0723c */ /* 0x050ff000000810c0 */
[C---:B------:R-:W-:Y:S08]  /*3ed60*/  HMMA.1688.F32.TF32 R128, R176.reuse, R56, R128 ;  /* 0x00000038b080723c */ /* 0x040ff00000081080 */
        /* <DEDUP_REMOVED lines=12> */
[C---:B-1----:R-:W-:Y:S01]  /*3ee30*/  HMMA.1688.F32.TF32 R184, R244.reuse, R60, R240 ;  /* 0x0000003cf4b8723c */ /* 0x042fe200000810f0 */
[----:B------:R-:W-:Y:S01]  /*3ee40*/  LOP3.LUT R61, R0, 0x20, RZ, 0x3c, !PT ;  /* 0x00000020003d7812 */ /* 0x000fe200078e3cff */
[----:B------:R-:W-:Y:S04]  /*3ee50*/  LDS R240, [R0+UR13+0x24800] ;  /* 0x0248000d00f07984 */ /* 0x000fe80008000800 */
[----:B------:R-:W-:Y:S04]  /*3ee60*/  LDS R242, [R0+UR13+0x24c00] ;  /* 0x024c000d00f27984 */ /* 0x000fe80008000800 */
[----:B------:R-:W-:Y:S04]  /*3ee70*/  LDS R241, [R61+UR13+0x24800] ;  /* 0x0248000d3df17984 */ /* 0x000fe80008000800 */
[----:B------:R-:W1:Y:S01]  /*3ee80*/  LDS R243, [R61+UR13+0x24c00] ;  /* 0x024c000d3df37984 */ /* 0x000e620008000800 */
[----:B------:R-:W-:Y:S01]  /*3ee90*/  MOV R71, R215 ;  /* 0x000000d700477202 */ /* 0x000fe20000000f00 */
[----:B------:R-:W-:Y:S01]  /*3eea0*/  IMAD.MOV.U32 R76, RZ, RZ, R223 ;  /* 0x000000ffff4c7224 */ /* 0x000fe200078e00df */
[----:B------:R-:W-:Y:S01]  /*3eeb0*/  MOV R78, R251 ;  /* 0x000000fb004e7202 */ /* 0x000fe20000000f00 */
[----:B------:R-:W-:Y:S01]  /*3eec0*/  IMAD.MOV.U32 R77, RZ, RZ, R227 ;  /* 0x000000ffff4d7224 */ /* 0x000fe200078e00e3 */
[----:B------:R-:W4:Y:S01]  /*3eed0*/  LDL.LU R215, [R1+0x23d0] ;  /* 0x0023d00001d77983 */ /* 0x000f220000300800 */
[----:B------:R-:W-:Y:S01]  /*3eee0*/  IMAD.MOV.U32 R79, RZ, RZ, R67 ;  /* 0x000000ffff4f7224 */ /* 0x000fe200078e0043 */
[----:B------:R-:W-:Y:S02]  /*3eef0*/  HMMA.1688.F32.TF32 R236, R244, R32, R236 ;  /* 0x00000020f4ec723c */ /* 0x000fe400000810ec */
[----:B------:R-:W3:Y:S04]  /*3ef00*/  LDL.LU R223, [R1+0x23cc] ;  /* 0x0023cc0001df7983 */ /* 0x000ee80000300800 */
[----:B------:R-:W3:Y:S04]  /*3ef10*/  LDL.LU R227, [R1+0x23c8] ;  /* 0x0023c80001e37983 */ /* 0x000ee80000300800 */
[----:B------:R-:W3:Y:S04]  /*3ef20*/  LDL.LU R251, [R1+0x23c4] ;  /* 0x0023c40001fb7983 */ /* 0x000ee80000300800 */
[----:B------:R-:W3:Y:S01]  /*3ef30*/  LDL.LU R67, [R1+0x23c0] ;  /* 0x0023c00001437983 */ /* 0x000ee20000300800 */
[----:B-1----:R-:W-:Y:S01]  /*3ef40*/  HMMA.1688.F32.TF32 R68, R240, R54, R68 ;  /* 0x00000036f044723c */ /* 0x002fe20000081044 */
[----:B------:R-:W-:Y:S01]  /*3ef50*/  IMAD.MOV.U32 R106, RZ, RZ, R7 ;  /* 0x000000ffff6a7224 */ /* 0x000fe200078e0007 */
[----:B------:R-:W-:-:S15]  /*3ef60*/  MOV R107, R6 ;  /* 0x00000006006b7202 */ /* 0x000fde0000000f00 */
[----:B------:R-:W-:Y:S02]  /*3ef70*/  NOP ;  /* 0x0000000000007918 */ /* 0x000fe40000000000 */
[----:B------:R-:W-:Y:S01]  /*3ef80*/  IMAD.MOV.U32 R33, RZ, RZ, R68 ;  /* 0x000000ffff217224 */ /* 0x000fe200078e0044 */
[----:B------:R-:W-:Y:S01]  /*3ef90*/  MOV R32, R69 ;  /* 0x0000004500207202 */ /* 0x000fe20000000f00 */
[----:B--2---:R-:W-:Y:S01]  /*3efa0*/  HMMA.1688.F32.TF32 R196, R244, R28, R196 ;  /* 0x0000001cf4c4723c */ /* 0x004fe200000810c4 */
[----:B------:R-:W-:Y:S02]  /*3efb0*/  IMAD.MOV.U32 R29, RZ, RZ, R70 ;  /* 0x000000ffff1d7224 */ /* 0x000fe400078e0046 */
[----:B------:R-:W-:-:S05]  /*3efc0*/  IMAD.MOV.U32 R28, RZ, RZ, R71 ;  /* 0x000000ffff1c7224 */ /* 0x000fca00078e0047 */
[----:B------:R-:W-:Y:S01]  /*3efd0*/  HMMA.1688.F32.TF32 R68, R240, R50, R76 ;  /* 0x00000032f044723c */ /* 0x000fe2000008104c */
        /* <DEDUP_REMOVED lines=10> */
[----:B------:R-:W-:Y:S03]  /*3f080*/  HMMA.1688.F32.TF32 R144, R244, R40, R144 ;  /* 0x00000028f490723c */ /* 0x000fe60000081090 */
[----:B------:R-:W2:Y:S01]  /*3f090*/  LDL.LU R110, [R1+0x38] ;  /* 0x00003800016e7983 */ /* 0x000ea20000300800 */
[----:B------:R-:W-:-:S03]  /*3f0a0*/  MOV R41, R68 ;  /* 0x0000004400297202 */ /* 0x000fc60000000f00 */
[----:B------:R-:W2:Y:S01]  /*3f0b0*/  LDL.LU R111, [R1+0x3c] ;  /* 0x00003c00016f7983 */ /* 0x000ea20000300800 */
[----:B------:R-:W-:Y:S01]  /*3f0c0*/  HMMA.1688.F32.TF32 R148, R244, R36, R148 ;  /* 0x00000024f494723c */ /* 0x000fe20000081094 */
[----:B------:R-:W-:Y:S02]  /*3f0d0*/  IMAD.MOV.U32 R40, RZ, RZ, R69 ;  /* 0x000000ffff287224 */ /* 0x000fe400078e0045 */
[----:B------:R-:W2:Y:S01]  /*3f0e0*/  LDL.LU R124, [R1+0x50] ;  /* 0x00005000017c7983 */ /* 0x000ea20000300800 */
[----:B------:R-:W-:Y:S01]  /*3f0f0*/  IMAD.MOV.U32 R37, RZ, RZ, R70 ;  /* 0x000000ffff257224 */ /* 0x000fe200078e0046 */
[----:B------:R-:W-:Y:S02]  /*3f100*/  MOV R36, R71 ;  /* 0x0000004700247202 */ /* 0x000fe40000000f00 */
[----:B------:R-:W2:Y:S01]  /*3f110*/  LDL.LU R125, [R1+0x54] ;  /* 0x00005400017d7983 */ /* 0x000ea20000300800 */
[C---:B------:R-:W-:Y:S03]  /*3f120*/  HMMA.1688.F32.TF32 R68, R240.reuse, R46, R72 ;  /* 0x0000002ef044723c */ /* 0x040fe60000081048 */
[----:B------:R-:W2:Y:S04]  /*3f130*/  LDL.LU R126, [R1+0x58] ;  /* 0x00005800017e7983 */ /* 0x000ea80000300800 */
[----:B------:R-:W2:Y:S01]  /*3f140*/  LDL.LU R127, [R1+0x5c] ;  /* 0x00005c00017f7983 */ /* 0x000ea20000300800 */
[C---:B------:R-:W-:Y:S03]  /*3f150*/  HMMA.1688.F32.TF32 R84, R240.reuse, R58, R84 ;  /* 0x0000003af054723c */ /* 0x040fe60000081054 */
        /* <DEDUP_REMOVED lines=17> */
[C---:B------:R-:W-:Y:S01]  /*3f270*/  HMMA.1688.F32.TF32 R232, R244.reuse, R48, R232 ;  /* 0x00000030f4e8723c */ /* 0x040fe200000810e8 */
[----:B------:R-:W-:Y:S01]  /*3f280*/  IMAD.MOV.U32 R74, RZ, RZ, R14 ;  /* 0x000000ffff4a7224 */ /* 0x000fe200078e000e */
[----:B------:R-:W-:Y:S01]  /*3f290*/  MOV R75, R15 ;  /* 0x0000000f004b7202 */ /* 0x000fe20000000f00 */
[----:B------:R-:W-:Y:S02]  /*3f2a0*/  IMAD.MOV.U32 R49, RZ, RZ, R68 ;  /* 0x000000ffff317224 */ /* 0x000fe400078e0044 */
[----:B------:R-:W-:Y:S02]  /*3f2b0*/  IMAD.MOV.U32 R48, RZ, RZ, R69 ;  /* 0x000000ffff307224 */ /* 0x000fe400078e0045 */
[----:B------:R-:W-:Y:S01]  /*3f2c0*/  IMAD.MOV.U32 R68, RZ, RZ, R18 ;  /* 0x000000ffff447224 */ /* 0x000fe200078e0012 */
[----:B------:R-:W-:Y:S01]  /*3f2d0*/  HMMA.1688.F32.TF32 R88, R244, R44, R88 ;  /* 0x0000002cf458723c */ /* 0x000fe20000081058 */
[----:B------:R-:W-:-:S07]  /*3f2e0*/  MOV R45, R70 ;  /* 0x00000046002d7202 */ /* 0x000fce0000000f00 */
[----:B---3--:R-:W-:Y:S01]  /*3f2f0*/  HMMA.1688.F32.TF32 R100, R240, R66, R100 ;  /* 0x00000042f064723c */ /* 0x008fe20000081064 */
[----:B------:R-:W-:Y:S01]  /*3f300*/  IMAD.MOV.U32 R69, RZ, RZ, R19 ;  /* 0x000000ffff457224 */ /* 0x000fe200078e0013 */
[----:B------:R-:W-:Y:S01]  /*3f310*/  MOV R70, R22 ;  /* 0x0000001600467202 */ /* 0x000fe20000000f00 */
[----:B------:R-:W-:Y:S02]  /*3f320*/  IMAD.MOV.U32 R44, RZ, RZ, R71 ;  /* 0x000000ffff2c7224 */ /* 0x000fe400078e0047 */
[----:B------:R-:W-:-:S03]  /*3f330*/  IMAD.MOV.U32 R71, RZ, RZ, R23 ;  /* 0x000000ffff477224 */ /* 0x000fc600078e0017 */
[----:B------:R-:W-:Y:S01]  /*3f340*/  HMMA.1688.F32.TF32 R208, R244, R24, R208 ;  /* 0x00000018f4d0723c */ /* 0x000fe200000810d0 */
[----:B------:R-:W-:Y:S02]  /*3f350*/  IMAD.MOV.U32 R25, RZ, RZ, R84 ;  /* 0x000000ffff197224 */ /* 0x000fe400078e0054 */
[----:B------:R-:W-:Y:S01]  /*3f360*/  IMAD.MOV.U32 R24, RZ, RZ, R85 ;  /* 0x000000ffff187224 */ /* 0x000fe200078e0055 */
[----:B------:R-:W-:Y:S01]  /*3f370*/  MOV R85, R27 ;  /* 0x0000001b00557202 */ /* 0x000fe20000000f00 */
[----:B------:R-:W-:-:S03]  /*3f380*/  IMAD.MOV.U32 R84, RZ, RZ, R26 ;  /* 0x000000ffff547224 */ /* 0x000fc600078e001a */
[C---:B----4-:R-:W-:Y:S01]  /*3f390*/  HMMA.1688.F32.TF32 R212, R244.reuse, R20, R212 ;  /* 0x00000014f4d4723c */ /* 0x050fe200000810d4 */
[----:B------:R-:W-:Y:S01]  /*3f3a0*/  MOV R21, R86 ;  /* 0x0000005600157202 */ /* 0x000fe20000000f00 */
[----:B------:R-:W-:Y:S02]  /*3f3b0*/  IMAD.MOV.U32 R20, RZ, RZ, R87 ;  /* 0x000000ffff147224 */ /* 0x000fe400078e0057 */
[----:B------:R-:W-:Y:S02]  /*3f3c0*/  IMAD.MOV.U32 R86, RZ, RZ, R30 ;  /* 0x000000ffff567224 */ /* 0x000fe400078e001e */
[----:B------:R-:W-:Y:S02]  /*3f3d0*/  IMAD.MOV.U32 R87, RZ, RZ, R31 ;  /* 0x000000ffff577224 */ /* 0x000fe400078e001f */
[----:B------:R-:W-:Y:S01]  /*3f3e0*/  HMMA.1688.F32.TF32 R224, R244, R8, R224 ;  /* 0x00000008f4e0723c */ /* 0x000fe200000810e0 */
[----:B------:R-:W-:Y:S01]  /*3f3f0*/  IMAD.MOV.U32 R9, RZ, RZ, R100 ;  /* 0x000000ffff097224 */ /* 0x000fe200078e0064 */
[----:B------:R-:W-:Y:S01]  /*3f400*/  MOV R8, R101 ;  /* 0x0000006500087202 */ /* 0x000fe20000000f00 */
[----:B------:R-:W-:Y:S01]  /*3f410*/  IMAD.MOV.U32 R101, RZ, RZ, R43 ;  /* 0x000000ffff657224 */ /* 0x000fe200078e002b */
[----:B------:R-:W-:-:S04]  /*3f420*/  MOV R100, R42 ;  /* 0x0000002a00647202 */ /* 0x000fc80000000f00 */
[----:B------:R-:W-:Y:S01]  /*3f430*/  HMMA.1688.F32.TF32 R248, R244, R4, R248 ;  /* 0x00000004f4f8723c */ /* 0x000fe200000810f8 */
[----:B------:R-:W-:Y:S02]  /*3f440*/  IMAD.MOV.U32 R5, RZ, RZ, R102 ;  /* 0x000000ffff057224 */ /* 0x000fe400078e0066 */
[----:B------:R-:W-:Y:S01]  /*3f450*/  IMAD.MOV.U32 R4, RZ, RZ, R103 ;  /* 0x000000ffff047224 */ /* 0x000fe200078e0067 */
[----:B------:R-:W-:Y:S01]  /*3f460*/  MOV R103, R38 ;  /* 0x0000002600677202 */ /* 0x000fe20000000f00 */
[----:B------:R-:W-:-:S03]  /*3f470*/  IMAD.MOV.U32 R102, RZ, RZ, R34 ;  /* 0x000000ffff667224 */ /* 0x000fc600078e0022 */
[----:B------:R-:W-:Y:S01]  /*3f480*/  HMMA.1688.F32.TF32 R216, R244, R16, R216 ;  /* 0x00000010f4d8723c */ /* 0x000fe200000810d8 */
[----:B------:R-:W-:Y:S01]  /*3f490*/  MOV R17, R96 ;  /* 0x0000006000117202 */ /* 0x000fe20000000f00 */
[----:B------:R-:W-:Y:S02]  /*3f4a0*/  IMAD.MOV.U32 R96, RZ, RZ, R39 ;  /* 0x000000ffff607224 */ /* 0x000fe400078e0027 */
[----:B------:R-:W-:Y:S02]  /*3f4b0*/  IMAD.MOV.U32 R16, RZ, RZ, R97 ;  /* 0x000000ffff107224 */ /* 0x000fe400078e0061 */
[----:B------:R-:W-:Y:S02]  /*3f4c0*/  IMAD.MOV.U32 R97, RZ, RZ, R35 ;  /* 0x000000ffff617224 */ /* 0x000fe400078e0023 */
[----:B--2---:R-:W-:Y:S02]  /*3f4d0*/  IMAD.MOV.U32 R115, RZ, RZ, R7 ;  /* 0x000000ffff737224 */ /* 0x004fe400078e0007 */
[----:B------:R-:W-:-:S02]  /*3f4e0*/  IMAD.MOV.U32 R114, RZ, RZ, R6 ;  /* 0x000000ffff727224 */ /* 0x000fc400078e0006 */
        /* <DEDUP_REMOVED lines=20> */
[C---:B------:R-:W-:Y:S08]  /*3f630*/  HMMA.1688.F32.TF32 R228, R244.reuse, R52, R228 ;  /* 0x00000034f4e4723c */ /* 0x040ff000000810e4 */
[C---:B------:R-:W-:Y:S08]  /*3f640*/  HMMA.1688.F32.TF32 R188, R244.reuse, R56, R188 ;  /* 0x00000038f4bc723c */ /* 0x040ff000000810bc */
[----:B------:R-:W-:Y:S01]  /*3f650*/  HMMA.1688.F32.TF32 R220, R244, R12, R220 ;  /* 0x0000000cf4dc723c */ /* 0x000fe200000810dc */
[----:B------:R-:W-:Y:S01]  /*3f660*/  IMAD.MOV.U32 R13, RZ, RZ, R98 ;  /* 0x000000ffff0d7224 */ /* 0x000fe200078e0062 */
[----:B------:R-:W-:Y:S01]  /*3f670*/  MOV R12, R99 ;  /* 0x00000063000c7202 */ /* 0x000fe20000000f00 */
[----:B------:R-:W-:Y:S01]  /*3f680*/  IMAD.MOV.U32 R99, RZ, RZ, R2 ;  /* 0x000000ffff637224 */ /* 0x000fe200078e0002 */
[----:B------:R-:W-:-:S04]  /*3f690*/  MOV R98, R252 ;  /* 0x000000fc00627202 */ /* 0x000fc80000000f00 */
[C---:B---3--:R-:W-:Y:S08]  /*3f6a0*/  HMMA.1688.F32.TF32 R72, R240.reuse, R10, R72 ;  /* 0x0000000af048723c */ /* 0x048ff00000081048 */
[C---:B----4-:R-:W-:Y:S08]  /*3f6b0*/  HMMA.1688.F32.TF32 R76, R240.reuse, R14, R76 ;  /* 0x0000000ef04c723c */ /* 0x050ff0000008104c */
[C---:B--2---:R-:W-:Y:S08]  /*3f6c0*/  HMMA.1688.F32.TF32 R104, R240.reuse, R18, R104 ;  /* 0x00000012f068723c */ /* 0x044ff00000081068 */
[C---:B------:R-:W-:Y:S08]  /*3f6d0*/  HMMA.1688.F32.TF32 R108, R240.reuse, R22, R108 ;  /* 0x00000016f06c723c */ /* 0x040ff0000008106c */
[C---:B------:R-:W-:Y:S08]  /*3f6e0*/  HMMA.1688.F32.TF32 R112, R240.reuse, R26, R112 ;  /* 0x0000001af070723c */ /* 0x040ff00000081070 */
[C---:B------:R-:W-:Y:S08]  /*3f6f0*/  HMMA.1688.F32.TF32 R120, R240.reuse, R42, R120 ;  /* 0x0000002af078723c */ /* 0x040ff00000081078 */
[C---:B------:R-:W-:Y:S08]  /*3f700*/  HMMA.1688.F32.TF32 R132, R240.reuse, R38, R132 ;  /* 0x00000026f084723c */ /* 0x040ff00000081084 */
[C---:B------:R-:W-:Y:S08]  /*3f710*/  HMMA.1688.F32.TF32 R116, R240.reuse, R34, R116 ;  /* 0x00000022f074723c */ /* 0x040ff00000081074 */
[----:B------:R-:W-:Y:S01]  /*3f720*/  HMMA.1688.F32.TF32 R124, R240, R30, R124 ;  /* 0x0000001ef07c723c */ /* 0x000fe2000008107c */
[----:B------:R-:W-:Y:S01]  /*3f730*/  IMAD.MOV.U32 R53, RZ, RZ, R122 ;  /* 0x000000ffff357224 */ /* 0x000fe200078e007a */
[----:B------:R-:W-:Y:S01]  /*3f740*/  MOV R56, R121 ;  /* 0x0000007900387202 */ /* 0x000fe20000000f00 */
[----:B------:R-:W-:-:S02]  /*3f750*/  IMAD.MOV.U32 R52, RZ, RZ, R123 ;  /* 0x000000ffff347224 */ /* 0x000fc400078e007b */
[----:B------:R-:W-:Y:S01]  /*3f760*/  IMAD.MOV.U32 R57, RZ, RZ, R120 ;  /* 0x000000ffff397224 */ /* 0x000fe200078e0078 */
[----:B------:R-:W2:Y:S04]  /*3f770*/  LDL.LU.64 R122, [R1+0x2360] ;  /* 0x00236000017a7983 */ /* 0x000ea80000300a00 */
[----:B------:R-:W2:Y:S04]  /*3f780*/  LDL.LU.64 R120, [R1+0x2358] ;  /* 0x0023580001787983 */ /* 0x000ea80000300a00 */
[----:B------:R-:W-:Y:S01]  /*3f790*/  STL.64 [R1+0x3e0], R132 ;  /* 0x0003e08401007387 */ /* 0x000fe20000100a00 */
[----:B------:R-:W-:-:S03]  /*3f7a0*/  MOV R252, R118 ;  /* 0x0000007600fc7202 */ /* 0x000fc60000000f00 */
[----:B------:R1:W-:Y:S01]  /*3f7b0*/  STL.64 [R1+0x3e8], R134 ;  /* 0x0003e88601007387 */ /* 0x0003e20000100a00 */
[----:B------:R-:W-:-:S03]  /*3f7c0*/  IMAD.MOV.U32 R2, RZ, RZ, R119 ;  /* 0x000000ffff027224 */ /* 0x000fc600078e0077 */
[----:B-1----:R-:W3:Y:S04]  /*3f7d0*/  LDL.LU.64 R134, [R1+0x2350] ;  /* 0x0023500001867983 */ /* 0x002ee80000300a00 */
[----:B------:R-:W3:Y:S04]  /*3f7e0*/  LDL.LU.64 R132, [R1+0x2348] ;  /* 0x0023480001847983 */ /* 0x000ee80000300a00 */
[----:B------:R1:W-:Y:S04]  /*3f7f0*/  STL.64 [R1+0x3d0], R116 ;  /* 0x0003d07401007387 */ /* 0x0003e80000100a00 */
[----:B------:R-:W4:Y:S04]  /*3f800*/  LDL.LU.64 R118, [R1+0x2340] ;  /* 0x0023400001767983 */ /* 0x000f280000300a00 */
[----:B-1----:R-:W4:Y:S04]  /*3f810*/  LDL.LU.64 R116, [R1+0x2338] ;  /* 0x0023380001747983 */ /* 0x002f280000300a00 */
        /* <DEDUP_REMOVED lines=23> */
[----:B------:R-:W2:Y:S01]  /*3f990*/  LDL.LU.64 R72, [R1+0x22d8] ;  /* 0x0022d80001487983 */ /* 0x000ea20000300a00 */
[----:B------:R-:W-:Y:S01]  /*3f9a0*/  HMMA.1688.F32.TF32 R180, R244, R64, R180 ;  /* 0x00000040f4b4723c */ /* 0x000fe200000810b4 */
[----:B------:R-:W-:-:S02]  /*3f9b0*/  LOP3.LUT R64, R0, 0x40, RZ, 0x3c, !PT ;  /* 0x0000004000407812 */ /* 0x000fc400078e3cff */
[----:B------:R-:W-:-:S03]  /*3f9c0*/  LOP3.LUT R65, R0, 0x60, RZ, 0x3c, !PT ;  /* 0x0000006000417812 */ /* 0x000fc600078e3cff */
[----:B------:R-:W-:Y:S04]  /*3f9d0*/  LDS R244, [R64+UR13+0x24800] ;  /* 0x0248000d40f47984 */ /* 0x000fe80008000800 */
[----:B------:R-:W-:Y:S04]  /*3f9e0*/  LDS R246, [R64+UR13+0x24c00] ;  /* 0x024c000d40f67984 */ /* 0x000fe80008000800 */
[----:B------:R-:W-:Y:S04]  /*3f9f0*/  LDS R245, [R65+UR13+0x24800] ;  /* 0x0248000d41f57984 */ /* 0x000fe80008000800 */
[----:B------:R-:W1:Y:S01]  /*3fa00*/  LDS R247, [R65+UR13+0x24c00] ;  /* 0x024c000d41f77984 */ /* 0x000e620008000800 */
[----:B--2---:R-:W-:Y:S03]  /*3fa10*/  HMMA.1688.F32.TF32 R72, R240, R6, R72 ;  /* 0x00000006f048723c */ /* 0x004fe60000081048 */
[----:B------:R-:W-:Y:S04]  /*3fa20*/  LDS R240, [R0+UR13+0x24880] ;  /* 0x0248800d00f07984 */ /* 0x000fe80008000800 */
[----:B------:R-:W-:Y:S01]  /*3fa30*/  LDS R242, [R0+UR13+0x24c80] ;  /* 0x024c800d00f27984 */ /* 0x000fe20008000800 */
[C---:B-1----:R-:W-:Y:S03]  /*3fa40*/  HMMA.1688.F32.TF32 R100, R244.reuse, R58, R100 ;  /* 0x0000003af464723c */ /* 0x042fe60000081064 */
[----:B------:R-:W-:Y:S04]  /*3fa50*/  LDS R241, [R61+UR13+0x24880] ;  /* 0x0248800d3df17984 */ /* 0x000fe80008000800 */
[----:B------:R-:W1:Y:S04]  /*3fa60*/  LDS R243, [R61+UR13+0x24c80] ;  /* 0x024c800d3df37984 */ /* 0x000e680008000800 */
[----:B------:R-:W-:Y:S04]  /*3fa70*/  STL.64 [R1+0x260], R72 ;  /* 0x0002604801007387 */ /* 0x000fe80000100a00 */
[----:B------:R2:W-:Y:S02]  /*3fa80*/  STL.64 [R1+0x268], R74 ;  /* 0x0002684a01007387 */ /* 0x0005e40000100a00 */
[----:B--2---:R-:W-:Y:S02]  /*3fa90*/  HMMA.1688.F32.TF32 R72, R244, R66, R76 ;  /* 0x00000042f448723c */ /* 0x004fe4000008104c */
[----:B------:R-:W2:-:S15]  /*3faa0*/  LDL.LU R76, [R1+0x130] ;  /* 0x00013000014c7983 */ /* 0x000e9e0000300800 */
[----:B------:R-:W-:Y:S02]  /*3fab0*/  NOP ;  /* 0x0000000000007918 */ /* 0x000fe40000000000 */
[----:B------:R-:W-:Y:S04]  /*3fac0*/  STL.64 [R1+0x250], R72 ;  /* 0x0002504801007387 */ /* 0x000fe80000100a00 */
[----:B------:R-:W-:Y:S04]  /*3fad0*/  STL.64 [R1+0x258], R74 ;  /* 0x0002584a01007387 */ /* 0x000fe80000100a00 */
[----:B------:R-:W2:Y:S04]  /*3fae0*/  LDL.LU R77, [R1+0x134] ;  /* 0x00013400014d7983 */ /* 0x000ea80000300800 */
[----:B------:R-:W2:Y:S01]  /*3faf0*/  LDL.LU R78, [R1+0x138] ;  /* 0x00013800014e7983 */ /* 0x000ea20000300800 */
[----:B------:R-:W-:Y:S01]  /*3fb00*/  IMAD.MOV.U32 R79, RZ, RZ, R3 ;  /* 0x000000ffff4f7224 */ /* 0x000fe200078e0003 */
[C---:B------:R-:W-:Y:S02]  /*3fb10*/  HMMA.1688.F32.TF32 R96, R244.reuse, R54, R96 ;  /* 0x00000036f460723c */ /* 0x040fe40000081060 */
[----:B------:R-:W3:Y:S04]  /*3fb20*/  LDL.LU R3, [R1+0x22d0] ;  /* 0x0022d00001037983 */ /* 0x000ee80000300800 */
[----:B------:R-:W-:Y:S02]  /*3fb30*/  LDS R72, [R64+UR13+0x24880] ;  /* 0x0248800d40487984 */ /* 0x000fe40008000800 */
[C---:B------:R-:W-:Y:S02]  /*3fb40*/  HMMA.1688.F32.TF32 R84, R244.reuse, R50, R84 ;  /* 0x00000032f454723c */ /* 0x040fe40000081054 */
[----:B------:R-:W-:Y:S04]  /*3fb50*/  LDS R74, [R64+UR13+0x24c80] ;  /* 0x024c800d404a7984 */ /* 0x000fe80008000800 */
[----:B------:R-:W-:Y:S02]  /*3fb60*/  LDS R73, [R65+UR13+0x24880] ;  /* 0x0248800d41497984 */ /* 0x000fe40008000800 */
[C---:B------:R-:W-:Y:S02]  /*3fb70*/  HMMA.1688.F32.TF32 R68, R244.reuse, R46, R68 ;  /* 0x0000002ef444723c */ /* 0x040fe40000081044 */
[----:B------:R-:W1:Y:S06]  /*3fb80*/  LDS R75, [R65+UR13+0x24c80] ;  /* 0x024c800d414b7984 */ /* 0x000e6c0008000800 */
[----:B--2---:R-:W-:-:S15]  /*3fb90*/  HMMA.1688.F32.TF32 R76, R244, R62, R76 ;  /* 0x0000003ef44c723c */ /* 0x004fde000008104c */
[----:B------:R-:W-:-:S04]  /*3fba0*/  NOP ;  /* 0x0000000000007918 */ /* 0x000fc80000000000 */
[----:B------:R2:W-:Y:S04]  /*3fbb0*/  STL.64 [R1+0xe0], R76 ;  /* 0x0000e04c01007387 */ /* 0x0005e80000100a00 */
[----:B------:R1:W-:Y:S01]  /*3fbc0*/  STL.64 [R1+0xe8], R78 ;  /* 0x0000e84e01007387 */ /* 0x0003e20000100a00 */
[----:B--2---:R-:W-:Y:S01]  /*3fbd0*/  IMAD.MOV.U32 R77, RZ, RZ, R102 ;  /* 0x000000ffff4d7224 */ /* 0x004fe200078e0066 */
[----:B------:R-:W-:Y:S02]  /*3fbe0*/  MOV R76, R103 ;  /* 0x00000067004c7202 */ /* 0x000fe40000000f00 */
[----:B------:R-:W2:Y:S01]  /*3fbf0*/  LDL.LU.64 R102, [R1+0x22c8] ;  /* 0x0022c80001667983 */ /* 0x000ea20000300a00 */
[----:B-1----:R-:W-:Y:S01]  /*3fc00*/  MOV R79, R100 ;  /* 0x00000064004f7202 */ /* 0x002fe20000000f00 */
[----:B------:R-:W-:-:S02]  /*3fc10*/  IMAD.MOV.U32 R78, RZ, RZ, R101 ;  /* 0x000000ffff4e7224 */ /* 0x000fc400078e0065 */
        /* <DEDUP_REMOVED lines=17> */
[C---:B-1----:R-:W-:Y:S08]  /*3fd30*/  HMMA.1688.F32.TF32 R68, R244.reuse, R34, R96 ;  /* 0x00000022f444723c */ /* 0x042ff00000081060 */
[----:B------:R-:W-:Y:S11]  /*3fd40*/  HMMA.1688.F32.TF32 R84, R244, R38, R84 ;  /* 0x00000026f454723c */ /* 0x000ff60000081054 */
[----:B------:R-:W-:Y:S01]  /*3fd50*/  IMAD.MOV.U32 R99, RZ, RZ, R68 ;  /* 0x000000ffff637224 */ /* 0x000fe200078e0044 */
[----:B------:R-:W-:Y:S01]  /*3fd60*/  MOV R97, R70 ;  /* 0x0000004600617202 */ /* 0x000fe20000000f00 */
[----:B------:R-:W-:-:S02]  /*3fd70*/  IMAD.MOV.U32 R98, RZ, RZ, R69 ;  /* 0x000000ffff627224 */ /* 0x000fc400078e0045 */
[----:B------:R-:W-:Y:S02]  /*3fd80*/  IMAD.MOV.U32 R96, RZ, RZ, R71 ;  /* 0x000000ffff607224 */ /* 0x000fe400078e0047 */
[C---:B------:R-:W-:Y:S02]  /*3fd90*/  HMMA.1688.F32.TF32 R68, R244.reuse, R26, R104 ;  /* 0x0000001af444723c */ /* 0x040fe40000081068 */
[----:B------:R-:W-:Y:S04]  /*3fda0*/  STL.64 [R1+0x200], R84 ;  /* 0x0002005401007387 */ /* 0x000fe80000100a00 */
[----:B------:R1:W-:Y:S02]  /*3fdb0*/  STL.64 [R1+0x208], R86 ;  /* 0x0002085601007387 */ /* 0x0003e40000100a00 */
[----:B-1----:R-:W-:Y:S11]  /*3fdc0*/  HMMA.1688.F32.TF32 R84, R244, R30, R100 ;  /* 0x0000001ef454723c */ /* 0x002ff60000081064 */
[----:B------:R-:W-:Y:S01]  /*3fdd0*/  IMAD.MOV.U32 R103, RZ, RZ, R68 ;  /* 0x000000ffff677224 */ /* 0x000fe200078e0044 */
[----:B------:R-:W-:Y:S01]  /*3fde0*/  MOV R102, R69 ;  /* 0x0000004500667202 */ /* 0x000fe20000000f00 */
[----:B------:R-:W-:-:S02]  /*3fdf0*/  IMAD.MOV.U32 R101, RZ, RZ, R70 ;  /* 0x000000ffff657224 */ /* 0x000fc400078e0046 */
[----:B------:R-:W-:Y:S02]  /*3fe00*/  IMAD.MOV.U32 R100, RZ, RZ, R71 ;  /* 0x000000ffff647224 */ /* 0x000fe400078e0047 */
[C---:B------:R-:W-:Y:S08]  /*3fe10*/  HMMA.1688.F32.TF32 R68, R244.reuse, R22, R108 ;  /* 0x00000016f444723c */ /* 0x040ff0000008106c */
[----:B------:R-:W-:Y:S01]  /*3fe20*/  HMMA.1688.F32.TF32 R108, R244, R18, R112 ;  /* 0x00000012f46c723c */ /* 0x000fe20000081070 */
[----:B------:R-:W-:Y:S04]  /*3fe30*/  STL.64 [R1+0x1e0], R84 ;  /* 0x0001e05401007387 */ /* 0x000fe80000100a00 */
[----:B------:R1:W-:Y:S06]  /*3fe40*/  STL.64 [R1+0x1e8], R86 ;  /* 0x0001e85601007387 */ /* 0x0003ec0000100a00 */
[----:B------:R-:W-:Y:S01]  /*3fe50*/  MOV R107, R68 ;  /* 0x00000044006b7202 */ /* 0x000fe20000000f00 */
[----:B------:R-:W-:Y:S01]  /*3fe60*/  IMAD.MOV.U32 R106, RZ, RZ, R69 ;  /* 0x000000ffff6a7224 */ /* 0x000fe200078e0045 */
[----:B------:R-:W-:Y:S01]  /*3fe70*/  MOV R104, R71 ;  /* 0x0000004700687202 */ /* 0x000fe20000000f00 */
[----:B------:R-:W-:-:S02]  /*3fe80*/  IMAD.MOV.U32 R105, RZ, RZ, R70 ;  /* 0x000000ffff697224 */ /* 0x000fc400078e0046 */
[C---:B----4-:R-:W-:Y:S08]  /*3fe90*/  HMMA.1688.F32.TF32 R68, R244.reuse, R10, R116 ;  /* 0x0000000af444723c */ /* 0x050ff00000081074 */
[----:B-1----:R-:W-:Y:S01]  /*3fea0*/  HMMA.1688.F32.TF32 R84, R244, R14, R124 ;  /* 0x0000000ef454723c */ /* 0x002fe2000008107c */
[----:B------:R1:W-:Y:S04]  /*3feb0*/  STL.64 [R1+0x360], R108 ;  /* 0x0003606c01007387 */ /* 0x0003e80000100a00 */
[----:B------:R2:W-:Y:S06]  /*3fec0*/  STL.64 [R1+0x368], R110 ;  /* 0x0003686e01007387 */ /* 0x0005ec0000100a00 */
[----:B-1----:R-:W-:Y:S01]  /*3fed0*/  MOV R109, R70 ;  /* 0x00000046006d7202 */ /* 0x002fe20000000f00 */
[----:B------:R-:W-:-:S07]  /*3fee0*/  IMAD.MOV.U32 R108, RZ, RZ, R71 ;  /* 0x000000ffff6c7224 */ /* 0x000fce00078e0047 */
[----:B------:R-:W-:Y:S01]  /*3fef0*/  STL.64 [R1+0x350], R84 ;  /* 0x0003505401007387 */ /* 0x000fe20000100a00 */
[----:B--2---:R-:W-:-:S03]  /*3ff00*/  IMAD.MOV.U32 R111, RZ, RZ, R68 ;  /* 0x000000ffff6f7224 */ /* 0x004fc600078e0044 */
[----:B------:R3:W-:Y:S01]  /*3ff10*/  STL.64 [R1+0x358], R86 ;  /* 0x0003585601007387 */ /* 0x0007e20000100a00 */
[----:B------:R-:W-:Y:S02]  /*3ff20*/  IMAD.MOV.U32 R110, RZ, RZ, R69 ;  /* 0x000000ffff6e7224 */ /* 0x000fe400078e0045 */
[----:B------:R-:W-:Y:S08]  /*3ff30*/  HMMA.1688.F32.TF32 R68, R240, R66, R120 ;  /* 0x00000042f044723c */ /* 0x000ff00000081078 */
[----:B---3--:R-:W-:-:S15]  /*3ff40*/  HMMA.1688.F32.TF32 R84, R244, R6, R132 ;  /* 0x00000006f454723c */ /* 0x008fde0000081084 */
[----:B------:R-:W-:-:S04]  /*3ff50*/  NOP ;  /* 0x0000000000007918 */ /* 0x000fc80000000000 */
[----:B------:R-:W-:Y:S04]  /*3ff60*/  STL.64 [R1+0x1b0], R84 ;  /* 0x0001b05401007387 */ /* 0x000fe80000100a00 */
[----:B------:R-:W-:Y:S04]  /*3ff70*/  STL.64 [R1+0x1b8], R86 ;  /* 0x0001b85601007387 */ /* 0x000fe80000100a00 */
[----:B------:R-:W-:Y:S04]  /*3ff80*/  STL.64 [R1+0x330], R68 ;  /* 0x0003304401007387 */ /* 0x000fe80000100a00 */
[----:B------:R1:W-:Y:S02]  /*3ff90*/  STL.64 [R1+0x338], R70 ;  /* 0x0003384601007387 */ /* 0x0003e40000100a00 */
[C---:B-1----:R-:W-:Y:S08]  /*3ffa0*/  HMMA.1688.F32.TF32 R68, R240.reuse, R54, R152 ;  /* 0x00000036f044723c */ /* 0x042ff00000081098 */
[C---:B------:R-:W-:Y:S08]  /*3ffb0*/  HMMA.1688.F32.TF32 R112, R240.reuse, R62, R192 ;  /* 0x0000003ef070723c */ /* 0x040ff000000810c0 */
[----:B------:R-:W-:Y:S03]  /*3ffc0*/  HMMA.1688.F32.TF32 R84, R240, R58, R128 ;  /* 0x0000003af054723c */ /* 0x000fe60000081080 */
[----:B------:R-:W-:Y:S01]  /*3ffd0*/  IMAD.MOV.U32 R155, RZ, RZ, R68 ;  /* 0x000000ffff9b7224 */ /* 0x000fe200078e0044 */
[----:B------:R-:W-:Y:S01]  /*3ffe0*/  MOV R154, R69 ;  /* 0x00000045009a7202 */ /* 0x000fe20000000f00 */
[----:B------:R-:W-:-:S02]  /*3fff0*/  IMAD.MOV.U32 R153, RZ, RZ, R70 ;  /* 0x000000ffff997224 */ /* 0x000fc400078e0046 */
[----:B------:R-:W-:Y:S02]  /*40000*/  IMAD.MOV.U32 R152, RZ, RZ, R71 ;  /* 0x000000ffff987224 */ /* 0x000fe400078e0047 */
[----:B------:R-:W-:Y:S02]  /*40010*/  HMMA.1688.F32.TF32 R68, R240, R50, R136 ;  /* 0x00000032f044723c */ /* 0x000fe40000081088 */
[----:B------:R-:W-:Y:S04]  /*40020*/  STL.64 [R1+0x320], R112 ;  /* 0x0003207001007387 */ /* 0x000fe80000100a00 */
[----:B------:R-:W-:Y:S04]  /*40030*/  STL.64 [R1+0x328], R114 ;  /* 0x0003287201007387 */ /* 0x000fe80000100a00 */
[----:B------:R-:W-:Y:S04]  /*40040*/  STL.64 [R1+0x310], R84 ;  /* 0x0003105401007387 */ /* 0x000fe80000100a00 */
[----:B------:R-:W-:Y:S04]  /*40050*/  STL.64 [R1+0x318], R86 ;  /* 0x0003185601007387 */ /* 0x000fe80000100a00 */
[----:B------:R-:W-:Y:S04]  /*40060*/  STL [R1+0x2278], R152 ;  /* 0x0022789801007387 */ /* 0x000fe80000100800 */
[----:B------:R-:W-:Y:S04]  /*40070*/  STL [R1+0x2274], R154 ;  /* 0x0022749a01007387 */ /* 0x000fe80000100800 */
[----:B------:R-:W-:Y:S04]  /*40080*/  STL [R1+0x2270], R155 ;  /* 0x0022709b01007387 */ /* 0x000fe80000100800 */
[----:B------:R-:W-:Y:S04]  /*40090*/  STL [R1+0x226c], R153 ;  /* 0x00226c9901007387 */ /* 0x000fe80000100800 */
[----:B------:R-:W-:Y:S04]  /*400a0*/  STL.64 [R1+0x2f0], R68 ;  /* 0x0002f04401007387 */ /* 0x000fe80000100a00 */
[----:B------:R1:W-:Y:S01]  /*400b0*/  STL.64 [R1+0x2f8], R70 ;  /* 0x0002f84601007387 */ /* 0x0003e20000100a00 */
[----:B------:R-:W-:Y:S08]  /*400c0*/  HMMA.1688.F32.TF32 R60, R72, R62, R184 ;  /* 0x0000003e483c723c */ /* 0x000ff000000810b8 */
[----:B------:R-:W-:Y:S08]  /*400d0*/  HMMA.1688.F32.TF32 R192, R240, R18, R164 ;  /* 0x00000012f0c0723c */ /* 0x000ff000000810a4 */
[----:B------:R-:W-:Y:S01]  /*400e0*/  HMMA.1688.F32.TF32 R244, R72, R34, R236 ;  /* 0x0000002248f4723c */ /* 0x000fe200000810ec */
[----:B------:R-:W-:Y:S01]  /*400f0*/  MOV R130, R13 ;  /* 0x0000000d00827202 */ /* 0x000fe20000000f00 */
[----:B------:R-:W-:Y:S01]  /*40100*/  IMAD.MOV.U32 R131, RZ, RZ, R12 ;  /* 0x000000ffff837224 */ /* 0x000fe200078e000c */
[----:B------:R-:W-:Y:S01]  /*40110*/  MOV R123, R20 ;  /* 0x00000014007b7202 */ /* 0x000fe20000000f00 */
[----:B------:R-:W-:-:S02]  /*40120*/  IMAD.MOV.U32 R128, RZ, RZ, R17 ;  /* 0x000000ffff807224 */ /* 0x000fc400078e0011 */
[----:B------:R-:W-:Y:S01]  /*40130*/  IMAD.MOV.U32 R122, RZ, RZ, R21 ;  /* 0x000000ffff7a7224 */ /* 0x000fe200078e0015 */
[----:B------:R-:W-:Y:S01]  /*40140*/  MOV R120, R25 ;  /* 0x0000001900787202 */ /* 0x000fe20000000f00 */
[C---:B-1----:R-:W-:Y:S01]  /*40150*/  HMMA.1688.F32.TF32 R68, R240.reuse, R38, R140 ;  /* 0x00000026f044723c */ /* 0x042fe2000008108c */
[----:B------:R-:W-:Y:S02]  /*40160*/  IMAD.MOV.U32 R129, RZ, RZ, R16 ;  /* 0x000000ffff817224 */ /* 0x000fe400078e0010 */
[----:B------:R-:W-:Y:S01]  /*40170*/  IMAD.MOV.U32 R121, RZ, RZ, R24 ;  /* 0x000000ffff797224 */ /* 0x000fe200078e0018 */
[----:B------:R-:W-:Y:S01]  /*40180*/  MOV R133, R32 ;  /* 0x0000002000857202 */ /* 0x000fe20000000f00 */
[----:B------:R-:W-:Y:S01]  /*40190*/  IMAD.MOV.U32 R134, RZ, RZ, R29 ;  /* 0x000000ffff867224 */ /* 0x000fe200078e001d */
[----:B------:R-:W-:Y:S01]  /*401a0*/  MOV R118, R37 ;  /* 0x0000002500767202 */ /* 0x000fe20000000f00 */
[----:B------:R-:W-:Y:S01]  /*401b0*/  IMAD.MOV.U32 R135, RZ, RZ, R28 ;  /* 0x000000ffff877224 */ /* 0x000fe200078e001c */
[----:B------:R-:W-:Y:S01]  /*401c0*/  HMMA.1688.F32.TF32 R112, R240, R46, R200 ;  /* 0x0000002ef070723c */ /* 0x000fe200000810c8 */
[----:B------:R-:W-:-:S02]  /*401d0*/  IMAD.MOV.U32 R132, RZ, RZ, R33 ;  /* 0x000000ffff847224 */ /* 0x000fc400078e0021 */
[----:B------:R-:W-:Y:S02]  /*401e0*/  IMAD.MOV.U32 R119, RZ, RZ, R36 ;  /* 0x000000ffff777224 */ /* 0x000fe400078e0024 */
[----:B------:R-:W-:Y:S02]  /*401f0*/  IMAD.MOV.U32 R116, RZ, RZ, R41 ;  /* 0x000000ffff747224 */ /* 0x000fe400078e0029 */
[----:B------:R-:W-:Y:S01]  /*40200*/  IMAD.MOV.U32 R117, RZ, RZ, R40 ;  /* 0x000000ffff757224 */ /* 0x000fe200078e0028 */
[C---:B------:R-:W-:Y:S01]  /*40210*/  HMMA.1688.F32.TF32 R84, R240.reuse, R42, R92 ;  /* 0x0000002af054723c */ /* 0x040fe2000008105c */
[----:B------:R-:W-:Y:S01]  /*40220*/  IMAD.MOV.U32 R126, RZ, RZ, R45 ;  /* 0x000000ffff7e7224 */ /* 0x000fe200078e002d */
[----:B------:R-:W-:Y:S01]  /*40230*/  MOV R127, R44 ;  /* 0x0000002c007f7202 */ /* 0x000fe20000000f00 */
[----:B------:R-:W-:Y:S01]  /*40240*/  IMAD.MOV.U32 R154, RZ, RZ, R69 ;  /* 0x000000ffff9a7224 */ /* 0x000fe200078e0045 */
[----:B------:R-:W-:Y:S01]  /*40250*/  MOV R152, R68 ;  /* 0x0000004400987202 */ /* 0x000fe20000000f00 */
[----:B------:R-:W-:Y:S01]  /*40260*/  IMAD.MOV.U32 R155, RZ, RZ, R70 ;  /* 0x000000ffff9b7224 */ /* 0x000fe200078e0046 */
[----:B------:R-:W-:Y:S01]  /*40270*/  MOV R153, R71 ;  /* 0x0000004700997202 */ /* 0x000fe20000000f00 */
[----:B------:R-:W-:Y:S01]  /*40280*/  IMAD.MOV.U32 R125, RZ, RZ, R48 ;  /* 0x000000ffff7d7224 */ /* 0x000fe200078e0030 */
[----:B------:R-:W-:Y:S01]  /*40290*/  HMMA.1688.F32.TF32 R68, R240, R30, R80 ;  /* 0x0000001ef044723c */ /* 0x000fe20000081050 */
[----:B------:R-:W-:Y:S01]  /*402a0*/  MOV R124, R49 ;  /* 0x00000031007c7202 */ /* 0x000fe20000000f00 */
[----:B------:R-:W-:Y:S04]  /*402b0*/  LDS R136, [R64+UR13+0x25000] ;  /* 0x0250000d40887984 */ /* 0x000fe80008000800 */
[----:B------:R-:W-:Y:S04]  /*402c0*/  STL.64 [R1+0x2e0], R112 ;  /* 0x0002e07001007387 */ /* 0x000fe80000100a00 */
[----:B------:R-:W-:Y:S04]  /*402d0*/  STL.64 [R1+0x2e8], R114 ;  /* 0x0002e87201007387 */ /* 0x000fe80000100a00 */
[----:B------:R-:W-:Y:S04]  /*402e0*/  STL.64 [R1+0x2d0], R84 ;  /* 0x0002d05401007387 */ /* 0x000fe80000100a00 */
[----:B------:R-:W-:Y:S04]  /*402f0*/  STL.64 [R1+0x2d8], R86 ;  /* 0x0002d85601007387 */ /* 0x000fe80000100a00 */
[----:B------:R1:W-:Y:S04]  /*40300*/  STL [R1+0x2288], R153 ;  /* 0x0022889901007387 */ /* 0x0003e80000100800 */
[----:B------:R2:W-:Y:S04]  /*40310*/  STL [R1+0x2284], R155 ;  /* 0x0022849b01007387 */ /* 0x0005e80000100800 */
[----:B------:R3:W-:Y:S01]  /*40320*/  STL [R1+0x2280], R152 ;  /* 0x0022809801007387 */ /* 0x0007e20000100800 */
[----:B-1----:R-:W-:-:S03]  /*40330*/  IMAD.MOV.U32 R153, RZ, RZ, R68 ;  /* 0x000000ffff997224 */ /* 0x002fc600078e0044 */
[----:B------:R1:W-:Y:S01]  /*40340*/  STL [R1+0x227c], R154 ;  /* 0x00227c9a01007387 */ /* 0x0003e20000100800 */
[----:B--2---:R-:W-:-:S03]  /*40350*/  IMAD.MOV.U32 R155, RZ, RZ, R69 ;  /* 0x000000ffff9b7224 */ /* 0x004fc600078e0045 */
[----:B------:R-:W-:Y:S01]  /*40360*/  LDS R138, [R64+UR13+0x25400] ;  /* 0x0254000d408a7984 */ /* 0x000fe20008000800 */
[----:B---3--:R-:W-:-:S03]  /*40370*/  MOV R152, R70 ;  /* 0x0000004600987202 */ /* 0x008fc60000000f00 */
[----:B------:R-:W-:Y:S01]  /*40380*/  LDS R137, [R65+UR13+0x25000] ;  /* 0x0250000d41897984 */ /* 0x000fe20008000800 */
[----:B-1----:R-:W-:Y:S02]  /*40390*/  IMAD.MOV.U32 R154, RZ, RZ, R71 ;  /* 0x000000ffff9a7224 */ /* 0x002fe400078e0047 */
[C---:B------:R-:W-:Y:S01]  /*403a0*/  HMMA.1688.F32.TF32 R68, R240.reuse, R22, R160 ;  /* 0x00000016f044723c */ /* 0x040fe200000810a0 */
[----:B------:R-:W-:Y:S07]  /*403b0*/  LDS R139, [R65+UR13+0x25400] ;  /* 0x0254000d418b7984 */ /* 0x000fee0008000800 */
[----:B------:R-:W-:Y:S11]  /*403c0*/  HMMA.1688.F32.TF32 R80, R240, R26, R156 ;  /* 0x0000001af050723c */ /* 0x000ff6000008109c */
[----:B------:R-:W-:Y:S01]  /*403d0*/  IMAD.MOV.U32 R159, RZ, RZ, R68 ;  /* 0x000000ffff9f7224 */ /* 0x000fe200078e0044 */
[----:B------:R-:W-:Y:S01]  /*403e0*/  MOV R158, R69 ;  /* 0x00000045009e7202 */ /* 0x000fe20000000f00 */
[----:B------:R-:W-:-:S02]  /*403f0*/  IMAD.MOV.U32 R157, RZ, RZ, R70 ;  /* 0x000000ffff9d7224 */ /* 0x000fc400078e0046 */
[----:B------:R-:W-:Y:S02]  /*40400*/  IMAD.MOV.U32 R156, RZ, RZ, R71 ;  /* 0x000000ffff9c7224 */ /* 0x000fe400078e0047 */
[----:B------:R-:W-:Y:S01]  /*40410*/  HMMA.1688.F32.TF32 R68, R240, R14, R168 ;  /* 0x0000000ef044723c */ /* 0x000fe200000810a8 */
[----:B------:R-:W-:Y:S01]  /*40420*/  IMAD.MOV.U32 R171, RZ, RZ, R60 ;  /* 0x000000ffffab7224 */ /* 0x000fe200078e003c */
[----:B------:R-:W-:Y:S01]  /*40430*/  MOV R170, R61 ;  /* 0x0000003d00aa7202 */ /* 0x000fe20000000f00 */
[----:B------:R-:W-:Y:S02]  /*40440*/  IMAD.MOV.U32 R169, RZ, RZ, R62 ;  /* 0x000000ffffa97224 */ /* 0x000fe400078e003e */
[----:B------:R-:W-:-:S03]  /*40450*/  IMAD.MOV.U32 R168, RZ, RZ, R63 ;  /* 0x000000ffffa87224 */ /* 0x000fc600078e003f */
[----:B------:R-:W-:Y:S08]  /*40460*/  HMMA.1688.F32.TF32 R60, R72, R58, R188 ;  /* 0x0000003a483c723c */ /* 0x000ff000000810bc */
[C---:B------:R-:W-:Y:S01]  /*40470*/  HMMA.1688.F32.TF32 R84, R240.reuse, R34, R204 ;  /* 0x00000022f054723c */ /* 0x040fe200000810cc */
[----:B------:R-:W-:Y:S07]  /*40480*/  LDSM.16.M88.4 R32, [R3+UR16+0x7100] ;  /* 0x007100100320783b */ /* 0x000fee0008000200 */
[----:B------:R-:W-:Y:S03]  /*40490*/  HMMA.1688.F32.TF32 R200, R240, R10, R172 ;  /* 0x0000000af0c8723c */ /* 0x000fe600000810ac */
[----:B------:R-:W-:Y:S01]  /*404a0*/  MOV R143, R60 ;  /* 0x0000003c008f7202 */ /* 0x000fe20000000f00 */
[----:B------:R-:W-:Y:S01]  /*404b0*/  IMAD.MOV.U32 R142, RZ, RZ, R61 ;  /* 0x000000ffff8e7224 */ /* 0x000fe200078e003d */
[----:B------:R-:W-:Y:S01]  /*404c0*/  MOV R140, R63 ;  /* 0x0000003f008c7202 */ /* 0x000fe20000000f00 */
[----:B------:R-:W-:-:S02]  /*404d0*/  IMAD.MOV.U32 R141, RZ, RZ, R62 ;  /* 0x000000ffff8d7224 */ /* 0x000fc400078e003e */
[----:B------:R-:W-:Y:S03]  /*404e0*/  HMMA.1688.F32.TF32 R60, R72, R54, R228 ;  /* 0x00000036483c723c */ /* 0x000fe600000810e4 */
[----:B------:R-:W-:Y:S04]  /*404f0*/  STL.64 [R1+0x2b0], R84 ;  /* 0x0002b05401007387 */ /* 0x000fe80000100a00 */
[----:B------:R-:W-:Y:S04]  /*40500*/  STL.64 [R1+0x2b8], R86 ;  /* 0x0002b85601007387 */ /* 0x000fe80000100a00 */
[----:B------:R-:W-:Y:S04]  /*40510*/  STL.64 [R1+0x290], R80 ;  /* 0x0002905001007387 */ /* 0x000fe80000100a00 */
[----:B------:R-:W-:Y:S04]  /*40520*/  STL.64 [R1+0x298], R82 ;  /* 0x0002985201007387 */ /* 0x000fe80000100a00 */
[----:B------:R1:W-:Y:S04]  /*40530*/  STL [R1+0x225c], R192 ;  /* 0x00225cc001007387 */ /* 0x0003e80000100800 */
[----:B------:R-:W-:Y:S04]  /*40540*/  STL [R1+0x2258], R193 ;  /* 0x002258c101007387 */ /* 0x000fe80000100800 */
[----:B------:R-:W-:Y:S04]  /*40550*/  STL [R1+0x2254], R194 ;  /* 0x002254c201007387 */ /* 0x000fe80000100800 */
[----:B------:R-:W-:Y:S01]  /*40560*/  STL [R1+0x2250], R195 ;  /* 0x002250c301007387 */ /* 0x000fe20000100800 */
[----:B-1----:R-:W-:-:S03]  /*40570*/  IMAD.MOV.U32 R192, RZ, RZ, R63 ;  /* 0x000000ffffc07224 */ /* 0x002fc600078e003f */
[----:B------:R1:W-:Y:S04]  /*40580*/  STL [R1+0x2268], R200 ;  /* 0x002268c801007387 */ /* 0x0003e80000100800 */
[----:B------:R2:W-:Y:S04]  /*40590*/  STL [R1+0x2264], R201 ;  /* 0x002264c901007387 */ /* 0x0005e80000100800 */
[----:B------:R3:W-:Y:S01]  /*405a0*/  STL [R1+0x2260], R202 ;  /* 0x002260ca01007387 */ /* 0x0007e20000100800 */
[----:B-1----:R-:W-:Y:S02]  /*405b0*/  IMAD.MOV.U32 R200, RZ, RZ, R60 ;  /* 0x000000ffffc87224 */ /* 0x002fe400078e003c */
[----:B--2---:R-:W-:Y:S01]  /*405c0*/  IMAD.MOV.U32 R201, RZ, RZ, R61 ;  /* 0x000000ffffc97224 */ /* 0x004fe200078e003d */
[----:B---3--:R-:W-:-:S02]  /*405d0*/  MOV R202, R62 ;  /* 0x0000003e00ca7202 */ /* 0x008fc40000000f00 */
[----:B------:R-:W-:Y:S08]  /*405e0*/  HMMA.1688.F32.TF32 R60, R72, R42, R144 ;  /* 0x0000002a483c723c */ /* 0x000ff00000081090 */
[----:B------:R-:W-:Y:S01]  /*405f0*/  HMMA.1688.F32.TF32 R80, R240, R6, R176 ;  /* 0x00000006f050723c */ /* 0x000fe200000810b0 */
[----:B------:R1:W-:Y:S01]  /*40600*/  STL [R1+0x224c], R203 ;  /* 0x00224ccb01007387 */ /* 0x0003e20000100800 */
[----:B------:R-:W-:Y:S01]  /*40610*/  MOV R163, R68 ;  /* 0x0000004400a37202 */ /* 0x000fe20000000f00 */
[----:B------:R-:W-:Y:S01]  /*40620*/  IMAD.MOV.U32 R162, RZ, RZ, R69 ;  /* 0x000000ffffa27224 */ /* 0x000fe200078e0045 */
[----:B------:R-:W-:Y:S01]  /*40630*/  MOV R160, R71 ;  /* 0x0000004700a07202 */ /* 0x000fe20000000f00 */
[----:B------:R-:W-:Y:S01]  /*40640*/  IMAD.MOV.U32 R161, RZ, RZ, R70 ;  /* 0x000000ffffa17224 */ /* 0x000fe200078e0046 */
[----:B------:R-:W-:Y:S02]  /*40650*/  LDSM.16.M88.4 R40, [R3+UR16+0x9100] ;  /* 0x009100100328783b */ /* 0x000fe40008000200 */
[----:B------:R-:W-:Y:S02]  /*40660*/  HMMA.1688.F32.TF32 R240, R72, R38, R148 ;  /* 0x0000002648f0723c */ /* 0x000fe40000081094 */
[----:B------:R-:W-:Y:S01]  /*40670*/  LDSM.16.M88.4 R36, [R3+UR16+0x8100] ;  /* 0x008100100324783b */ /* 0x000fe20008000200 */
[----:B------:R-:W-:Y:S01]  /*40680*/  IMAD.MOV.U32 R193, RZ, RZ, R60 ;  /* 0x000000ffffc17224 */ /* 0x000fe200078e003c */
[----:B------:R-:W-:Y:S01]  /*40690*/  MOV R194, R61 ;  /* 0x0000003d00c27202 */ /* 0x000fe20000000f00 */
[----:B------:R-:W-:-:S02]  /*406a0*/  IMAD.MOV.U32 R195, RZ, RZ, R62 ;  /* 0x000000ffffc37224 */ /* 0x000fc400078e003e */
[----:B-1----:R-:W-:Y:S02]  /*406b0*/  IMAD.MOV.U32 R203, RZ, RZ, R63 ;  /* 0x000000ffffcb7224 */ /* 0x002fe400078e003f */
[C---:B------:R-:W-:Y:S01]  /*406c0*/  HMMA.1688.F32.TF32 R60, R72.reuse, R30, R196 ;  /* 0x0000001e483c723c */ /* 0x040fe200000810c4 */
[----:B------:R-:W-:Y:S04]  /*406d0*/  LDSM.16.M88.4 R28, [R3+UR16+0x6100] ;  /* 0x00610010031c783b */ /* 0x000fe80008000200 */
[----:B------:R-:W-:Y:S04]  /*406e0*/  STL.64 [R1+0x1a0], R80 ;  /* 0x0001a05001007387 */ /* 0x000fe80000100a00 */
[----:B------:R1:W-:Y:S04]  /*406f0*/  STL.64 [R1+0x1a8], R82 ;  /* 0x0001a85201007387 */ /* 0x0003e80000100a00 */
        /* <DEDUP_REMOVED lines=10> */
[----:B------:R2:W-:Y:S01]  /*407a0*/  STL.64 [R1+0x148], R62 ;  /* 0x0001483e01007387 */ /* 0x0005e20000100a00 */
[C---:B-1----:R-:W-:Y:S01]  /*407b0*/  HMMA.1688.F32.TF32 R80, R72.reuse, R26, R208 ;  /* 0x0000001a4850723c */ /* 0x042fe200000810d0 */
[----:B------:R-:W-:Y:S01]  /*407c0*/  IMAD.MOV.U32 R167, RZ, RZ, R68 ;  /* 0x000000ffffa77224 */ /* 0x000fe200078e0044 */
[----:B------:R-:W-:Y:S01]  /*407d0*/  MOV R165, R70 ;  /* 0x0000004600a57202 */ /* 0x000fe20000000f00 */
[----:B------:R-:W-:Y:S01]  /*407e0*/  IMAD.MOV.U32 R166, RZ, RZ, R69 ;  /* 0x000000ffffa67224 */ /* 0x000fe200078e0045 */
[----:B------:R-:W-:Y:S04]  /*407f0*/  LDSM.16.M88.4 R24, [R3+UR16+0x5100] ;  /* 0x005100100318783b */ /* 0x000fe80008000200 */
[----:B------:R-:W-:Y:S01]  /*40800*/  HMMA.1688.F32.TF32 R228, R72, R50, R232 ;  /* 0x0000003248e4723c */ /* 0x000fe200000810e8 */
[----:B------:R-:W-:Y:S01]  /*40810*/  IMAD.MOV.U32 R164, RZ, RZ, R71 ;  /* 0x000000ffffa47224 */ /* 0x000fe200078e0047 */
[----:B------:R-:W-:Y:S01]  /*40820*/  LDSM.16.M88.4 R48, [R3+UR16+0xb100] ;  /* 0x00b100100330783b */ /* 0x000fe20008000200 */
[----:B------:R-:W-:-:S02]  /*40830*/  IMAD.MOV.U32 R114, RZ, RZ, R53 ;  /* 0x000000ffff727224 */ /* 0x000fc400078e0035 */
[----:B------:R-:W-:Y:S01]  /*40840*/  IMAD.MOV.U32 R115, RZ, RZ, R52 ;  /* 0x000000ffff737224 */ /* 0x000fe200078e0034 */
[----:B------:R-:W-:Y:S01]  /*40850*/  MOV R113, R56 ;  /* 0x0000003800717202 */ /* 0x000fe20000000f00 */
[----:B------:R-:W-:Y:S01]  /*40860*/  LDSM.16.M88.4 R52, [R3+UR16+0xc100] ;  /* 0x00c100100334783b */ /* 0x000fe20008000200 */
[C---:B--2---:R-:W-:Y:S03]  /*40870*/  HMMA.1688.F32.TF32 R60, R72.reuse, R18, R216 ;  /* 0x00000012483c723c */ /* 0x044fe600000810d8 */
[----:B------:R-:W-:Y:S04]  /*40880*/  STL.64 [R1+0x130], R80 ;  /* 0x0001305001007387 */ /* 0x000fe80000100a00 */
[----:B------:R-:W-:Y:S01]  /*40890*/  LDSM.16.M88.4 R16, [R3+UR16+0x3100] ;  /* 0x003100100310783b */ /* 0x000fe20008000200 */
[----:B------:R-:W-:Y:S01]  /*408a0*/  HMMA.1688.F32.TF32 R68, R72, R22, R212 ;  /* 0x000000164844723c */ /* 0x000fe200000810d4 */
[----:B------:R-:W-:-:S02]  /*408b0*/  IMAD.MOV.U32 R112, RZ, RZ, R57 ;  /* 0x000000ffff707224 */ /* 0x000fc400078e0039 */
[----:B------:R-:W-:Y:S05]  /*408c0*/  LDSM.16.M88.4 R64, [R3+UR16+0xf100] ;  /* 0x00f100100340783b */ /* 0x000fea0008000200 */
[C---:B------:R-:W-:Y:S01]  /*408d0*/  HMMA.1688.F32.TF32 R232, R72.reuse, R46, R88 ;  /* 0x0000002e48e8723c */ /* 0x040fe20000081058 */
[----:B------:R-:W-:Y:S01]  /*408e0*/  MOV R180, R153 ;  /* 0x0000009900b47202 */ /* 0x000fe20000000f00 */
[----:B------:R-:W-:Y:S01]  /*408f0*/  IMAD.MOV.U32 R181, RZ, RZ, R155 ;  /* 0x000000ffffb57224 */ /* 0x000fe200078e009b */
[----:B------:R-:W-:Y:S01]  /*40900*/  MOV R245, R60 ;  /* 0x0000003c00f57202 */ /* 0x000fe20000000f00 */
[----:B------:R-:W-:Y:S01]  /*40910*/  IMAD.MOV.U32 R240, RZ, RZ, R61 ;  /* 0x000000fffff07224 */ /* 0x000fe200078e003d */
[----:B------:R-:W-:Y:S01]  /*40920*/  MOV R242, R63 ;  /* 0x0000003f00f27202 */ /* 0x000fe20000000f00 */
[----:B------:R-:W-:Y:S01]  /*40930*/  IMAD.MOV.U32 R241, RZ, RZ, R62 ;  /* 0x000000fffff17224 */ /* 0x000fe200078e003e */
[----:B------:R-:W-:Y:S01]  /*40940*/  STL.64 [R1+0x138], R82 ;  /* 0x0001385201007387 */ /* 0x000fe20000100a00 */
[----:B------:R-:W-:Y:S03]  /*40950*/  HMMA.1688.F32.TF32 R60, R72, R14, R220 ;  /* 0x0000000e483c723c */ /* 0x000fe600000810dc */
[----:B------:R-:W-:Y:S04]  /*40960*/  STL.64 [R1+0x120], R68 ;  /* 0x0001204401007387 */ /* 0x000fe80000100a00 */
[----:B------:R-:W-:Y:S04]  /*40970*/  STL.64 [R1+0x128], R70 ;  /* 0x0001284601007387 */ /* 0x000fe80000100a00 */
[----:B------:R-:W-:Y:S04]  /*40980*/  STL [R1+0x2240], R240 ;  /* 0x002240f001007387 */ /* 0x000fe80000100800 */
[----:B------:R-:W-:Y:S04]  /*40990*/  STL [R1+0x223c], R245 ;  /* 0x00223cf501007387 */ /* 0x000fe80000100800 */
[----:B------:R-:W-:Y:S01]  /*409a0*/  STL [R1+0x2238], R241 ;  /* 0x002238f101007387 */ /* 0x000fe20000100800 */
[----:B------:R-:W-:Y:S01]  /*409b0*/  IMAD.MOV.U32 R243, RZ, RZ, R60 ;  /* 0x000000fffff37224 */ /* 0x000fe200078e003c */
[----:B------:R-:W-:Y:S01]  /*409c0*/  MOV R247, R62 ;  /* 0x0000003e00f77202 */ /* 0x000fe20000000f00 */
[----:B------:R-:W-:Y:S01]  /*409d0*/  IMAD.MOV.U32 R246, RZ, RZ, R61 ;  /* 0x000000fffff67224 */ /* 0x000fe200078e003d */
[----:B------:R-:W-:Y:S04]  /*409e0*/  STL [R1+0x2234], R242 ;  /* 0x002234f201007387 */ /* 0x000fe80000100800 */
[----:B------:R1:W-:Y:S04]  /*409f0*/  STL [R1+0x10c], R63 ;  /* 0x00010c3f01007387 */ /* 0x0003e80000100800 */
[----:B------:R-:W-:Y:S01]  /*40a00*/  LDSM.16.M88.4 R12, [R3+UR16+0x2100] ;  /* 0x00210010030c783b */ /* 0x000fe20008000200 */
[----:B------:R-:W-:-:S03]  /*40a10*/  LOP3.LUT R219, R0, 0x20, RZ, 0x3c, !PT ;  /* 0x0000002000db7812 */ /* 0x000fc600078e3cff */
[----:B------:R-:W-:Y:S01]  /*40a20*/  LDSM.16.M88.4 R20, [R3+UR16+0x4100] ;  /* 0x004100100314783b */ /* 0x000fe20008000200 */
[----:B-1----:R-:W-:Y:S03]  /*40a30*/  HMMA.1688.F32.TF32 R60, R72, R10, R224 ;  /* 0x0000000a483c723c */ /* 0x002fe600000810e0 */
[----:B------:R-:W-:Y:S01]  /*40a40*/  STL [R1+0x2248], R246 ;  /* 0x002248f601007387 */ /* 0x000fe20000100800 */
[----:B------:R-:W-:-:S03]  /*40a50*/  IMAD.MOV.U32 R70, RZ, RZ, R5 ;  /* 0x000000ffff467224 */ /* 0x000fc600078e0005 */
[----:B------:R-:W-:Y:S01]  /*40a60*/  STL [R1+0x2244], R243 ;  /* 0x002244f301007387 */ /* 0x000fe20000100800 */
[----:B------:R-:W-:-:S03]  /*40a70*/  IMAD.MOV.U32 R71, RZ, RZ, R4 ;  /* 0x000000ffff477224 */ /* 0x000fc600078e0004 */
[----:B------:R-:W-:Y:S04]  /*40a80*/  LDS R80, [R0+UR13+0x25000] ;  /* 0x0250000d00507984 */ /* 0x000fe80008000800 */
[----:B------:R-:W-:Y:S04]  /*40a90*/  LDS R82, [R0+UR13+0x25400] ;  /* 0x0254000d00527984 */ /* 0x000fe80008000800 */
[----:B------:R-:W-:Y:S01]  /*40aa0*/  LDS R81, [R219+UR13+0x25000] ;  /* 0x0250000ddb517984 */ /* 0x000fe20008000800 */
[----:B------:R-:W-:Y:S01]  /*40ab0*/  IMAD.MOV.U32 R241, RZ, RZ, R60 ;  /* 0x000000fffff17224 */ /* 0x000fe200078e003c */
[----:B------:R-:W-:Y:S01]  /*40ac0*/  MOV R244, R63 ;  /* 0x0000003f00f47202 */ /* 0x000fe20000000f00 */
[----:B------:R-:W-:Y:S01]  /*40ad0*/  IMAD.MOV.U32 R242, RZ, RZ, R61 ;  /* 0x000000fffff27224 */ /* 0x000fe200078e003d */
[----:B------:R1:W-:Y:S04]  /*40ae0*/  STL [R1+0xf8], R62 ;  /* 0x0000f83e01007387 */ /* 0x0003e80000100800 */
[----:B------:R-:W-:Y:S04]  /*40af0*/  LDS R83, [R219+UR13+0x25400] ;  /* 0x0254000ddb537984 */ /* 0x000fe80008000800 */
[----:B------:R-:W-:Y:S01]  /*40b00*/  LDSM.16.M88.4 R44, [R3+UR16+0xa100] ;  /* 0x00a10010032c783b */ /* 0x000fe20008000200 */
[----:B-1----:R-:W-:Y:S03]  /*40b10*/  HMMA.1688.F32.TF32 R60, R72, R6, R248 ;  /* 0x00000006483c723c */ /* 0x002fe600000810f8 */
[----:B------:R-:W1:Y:S04]  /*40b20*/  LDSM.16.M88.4 R4, [R3+UR16+0x100] ;  /* 0x000100100304783b */ /* 0x000e680008000200 */
[----:B------:R-:W2:Y:S01]  /*40b30*/  LDSM.16.M88.4 R56, [R3+UR16+0xd100] ;  /* 0x00d100100338783b */ /* 0x000ea20008000200 */
[----:B------:R-:W-:Y:S01]  /*40b40*/  IMAD.MOV.U32 R68, RZ, RZ, R9 ;  /* 0x000000ffff447224 */ /* 0x000fe200078e0009 */
[----:B------:R-:W-:-:S02]  /*40b50*/  MOV R69, R8 ;  /* 0x0000000800457202 */ /* 0x000fc40000000f00 */
[----:B------:R-:W-:Y:S01]  /*40b60*/  LDSM.16.M88.4 R8, [R3+UR16+0x1100] ;  /* 0x001100100308783b */ /* 0x000fe20008000200 */
        /* <DEDUP_REMOVED lines=16> */
[----:B------:R-:W3:Y:S01]  /*40c70*/  LDSM.16.M88.4 R60, [R3+UR16+0xe100] ;  /* 0x00e10010033c783b */ /* 0x000ee20008000200 */
        /* <DEDUP_REMOVED lines=12> */
[----:B-1----:R-:W-:Y:S04]  /*40d40*/  STL [R1+0x2210], R7 ;  /* 0x0022100701007387 */ /* 0x002fe80000100800 */
        /* <DEDUP_REMOVED lines=23> */
[----:B--2---:R-:W-:Y:S04]  /*40ec0*/  STL [R1+0x21ec], R58 ;  /* 0x0021ec3a01007387 */ /* 0x004fe80000100800 */
[----:B------:R-:W-:Y:S04]  /*40ed0*/  STL [R1+0x21e8], R59 ;  /* 0x0021e83b01007387 */ /* 0x000fe80000100800 */
[----:B---3--:R-:W-:Y:S04]  /*40ee0*/  STL [R1+0x21f4], R62 ;  /* 0x0021f43e01007387 */ /* 0x008fe80000100800 */
[----:B------:R-:W-:Y:S04]  /*40ef0*/  STL [R1+0x21f0], R63 ;  /* 0x0021f03f01007387 */ /* 0x000fe80000100800 */
[----:B------:R-:W-:Y:S04]  /*40f00*/  STL [R1+0x21fc], R66 ;  /* 0x0021fc4201007387 */ /* 0x000fe80000100800 */
[----:B------:R-:W-:Y:S04]  /*40f10*/  STL [R1+0x21f8], R67 ;  /* 0x0021f84301007387 */ /* 0x000fe80000100800 */
[----:B------:R-:W-:Y:S04]  /*40f20*/  STL [R1+0x1f8c], R3 ;  /* 0x001f8c0301007387 */ /* 0x000fe80000100800 */
[----:B------:R-:W2:Y:S04]  /*40f30*/  LDL.LU R84, [R1+0x3e0] ;  /* 0x0003e00001547983 */ /* 0x000ea80000300800 */
[----:B------:R1:W-:Y:S04]  /*40f40*/  STL.64 [R1+0xc0], R68 ;  /* 0x0000c04401007387 */ /* 0x0003e80000100a00 */
[----:B------:R3:W-:Y:S04]  /*40f50*/  STL.64 [R1+0xc8], R70 ;  /* 0x0000c84601007387 */ /* 0x0007e80000100a00 */
[----:B------:R-:W2:Y:S04]  /*40f60*/  LDL.LU R85, [R1+0x3e4] ;  /* 0x0003e40001557983 */ /* 0x000ea80000300800 */
[----:B------:R-:W2:Y:S04]  /*40f70*/  LDL.LU R86, [R1+0x3e8] ;  /* 0x0003e80001567983 */ /* 0x000ea80000300800 */
[----:B------:R-:W2:Y:S04]  /*40f80*/  LDL.LU R87, [R1+0x3ec] ;  /* 0x0003ec0001577983 */ /* 0x000ea80000300800 */
[----:B-1----:R-:W4:Y:S04]  /*40f90*/  LDL.LU R68, [R1+0x3d0] ;  /* 0x0003d00001447983 */ /* 0x002f280000300800 */
[----:B------:R-:W4:Y:S01]  /*40fa0*/  LDL.LU R69, [R1+0x3d4] ;  /* 0x0003d40001457983 */ /* 0x000f220000300800 */
[C---:B------:R-:W-:Y:S01]  /*40fb0*/  HMMA.1688.F32.TF32 R72, R80.reuse, R8, R128 ;  /* 0x000000085048723c */ /* 0x040fe20000081080 */
[----:B---3--:R-:W-:Y:S01]  /*40fc0*/  MOV R70, R252 ;  /* 0x000000fc00467202 */ /* 0x008fe20000000f00 */
[----:B------:R-:W-:Y:S01]  /*40fd0*/  IMAD.MOV.U32 R71, RZ, RZ, R2 ;  /* 0x000000ffff477224 */ /* 0x000fe200078e0002 */
[----:B------:R-:W-:Y:S01]  /*40fe0*/  MOV R222, R141 ;  /* 0x0000008d00de7202 */ /* 0x000fe20000000f00 */
[----:B------:R-:W-:Y:S01]  /*40ff0*/  IMAD.MOV.U32 R223, RZ, RZ, R140 ;  /* 0x000000ffffdf7224 */ /* 0x000fe200078e008c */
[----:B------:R-:W-:Y:S03]  /*41000*/  LDS R217, [R219+UR13+0x25800] ;  /* 0x0258000ddbd97984 */ /* 0x000fe60008000800 */
[----:B------:R-:W-:Y:S01]  /*41010*/  HMMA.1688.F32.TF32 R92, R80, R12, R120 ;  /* 0x0000000c505c723c */ /* 0x000fe20000081078 */
[----:B------:R-:W-:Y:S04]  /*41020*/  LDS R216, [R0+UR13+0x25800] ;  /* 0x0258000d00d87984 */ /* 0x000fe80008000800 */
[----:B------:R-:W-:Y:S06]  /*41030*/  LDS R218, [R0+UR13+0x25c00] ;  /* 0x025c000d00da7984 */ /* 0x000fec0008000800 */
[----:B------:R-:W-:Y:S01]  /*41040*/  MOV R7, R72 ;  /* 0x0000004800077202 */ /* 0x000fe20000000f00 */
[----:B------:R-:W-:Y:S01]  /*41050*/  IMAD.MOV.U32 R252, RZ, RZ, R73 ;  /* 0x000000fffffc7224 */ /* 0x000fe200078e0049 */
[----:B------:R-:W-:Y:S01]  /*41060*/  MOV R3, R74 ;  /* 0x0000004a00037202 */ /* 0x000fe20000000f00 */
[----:B------:R-:W-:-:S02]  /*41070*/  IMAD.MOV.U32 R2, RZ, RZ, R75 ;  /* 0x000000ffff027224 */ /* 0x000fc400078e004b */
[C---:B------:R-:W-:Y:S08]  /*41080*/  HMMA.1688.F32.TF32 R72, R80.reuse, R20, R116 ;  /* 0x000000145048723c */ /* 0x040ff00000081074 */
[----:B------:R-:W-:Y:S01]  /*41090*/  HMMA.1688.F32.TF32 R88, R80, R16, R132 ;  /* 0x000000105058723c */ /* 0x000fe20000081084 */
[----:B------:R1:W-:Y:S04]  /*410a0*/  STL.64 [R1+0xa0], R92 ;  /* 0x0000a05c01007387 */ /* 0x0003e80000100a00 */
[----:B------:R3:W-:Y:S06]  /*410b0*/  STL.64 [R1+0xa8], R94 ;  /* 0x0000a85e01007387 */ /* 0x0007ec0000100a00 */
[----:B------:R-:W-:Y:S01]  /*410c0*/  IMAD.MOV.U32 R55, RZ, RZ, R75 ;  /* 0x000000ffff377224 */ /* 0x000fe200078e004b */
[----:B------:R-:W-:Y:S01]  /*410d0*/  MOV R54, R74 ;  /* 0x0000004a00367202 */ /* 0x000fe20000000f00 */
[----:B------:R-:W-:Y:S01]  /*410e0*/  IMAD.MOV.U32 R59, RZ, RZ, R73 ;  /* 0x000000ffff3b7224 */ /* 0x000fe200078e0049 */
[----:B------:R-:W-:-:S05]  /*410f0*/  MOV R58, R72 ;  /* 0x00000048003a7202 */ /* 0x000fca0000000f00 */
[----:B------:R-:W-:Y:S04]  /*41100*/  STL.64 [R1+0x90], R88 ;  /* 0x0000905801007387 */ /* 0x000fe80000100a00 */
[----:B------:R-:W-:Y:S04]  /*41110*/  STL.64 [R1+0x98], R90 ;  /* 0x0000985a01007387 */ /* 0x000fe80000100a00 */
[----:B------:R1:W-:Y:S04]  /*41120*/  STL [R1+0x220c], R55 ;  /* 0x00220c3701007387 */ /* 0x0003e80000100800 */
[----:B------:R1:W-:Y:S04]  /*41130*/  STL [R1+0x2208], R54 ;  /* 0x0022083601007387 */ /* 0x0003e80000100800 */
[----:B------:R2:W-:Y:S04]  /*41140*/  STL [R1+0x2204], R59 ;  /* 0x0022043b01007387 */ /* 0x0005e80000100800 */
[----:B------:R2:W-:Y:S04]  /*41150*/  STL [R1+0x2200], R58 ;  /* 0x0022003a01007387 */ /* 0x0005e80000100800 */
[----:B-1----:R-:W2:Y:S04]  /*41160*/  LDL.LU R92, [R1+0x3c0] ;  /* 0x0003c000015c7983 */ /* 0x002ea80000300800 */
[----:B------:R-:W2:Y:S04]  /*41170*/  LDL.LU R93, [R1+0x3c4] ;  /* 0x0003c400015d7983 */ /* 0x000ea80000300800 */
[----:B---3--:R-:W3:Y:S04]  /*41180*/  LDL.LU R94, [R1+0x3c8] ;  /* 0x0003c800015e7983 */ /* 0x008ee80000300800 */
[----:B------:R-:W3:Y:S01]  /*41190*/  LDL.LU R95, [R1+0x3cc] ;  /* 0x0003cc00015f7983 */ /* 0x000ee20000300800 */
[----:B------:R-:W-:Y:S03]  /*411a0*/  HMMA.1688.F32.TF32 R72, R80, R24, R124 ;  /* 0x000000185048723c */ /* 0x000fe6000008107c */
[----:B------:R-:W3:Y:S04]  /*411b0*/  LDL.LU R128, [R1+0x3b0] ;  /* 0x0003b00001807983 */ /* 0x000ee80000300800 */
[----:B------:R-:W3:Y:S04]  /*411c0*/  LDL.LU R129, [R1+0x3b4] ;  /* 0x0003b40001817983 */ /* 0x000ee80000300800 */
[----:B------:R-:W3:Y:S04]  /*411d0*/  LDL.LU R130, [R1+0x3b8] ;  /* 0x0003b80001827983 */ /* 0x000ee80000300800 */
[----:B------:R-:W3:Y:S04]  /*411e0*/  LDL.LU R131, [R1+0x3bc] ;  /* 0x0003bc0001837983 */ /* 0x000ee80000300800 */
[----:B------:R-:W-:Y:S01]  /*411f0*/  MOV R50, R72 ;  /* 0x0000004800327202 */ /* 0x000fe20000000f00 */
[----:B------:R-:W-:Y:S01]  /*41200*/  IMAD.MOV.U32 R51, RZ, RZ, R73 ;  /* 0x000000ffff337224 */ /* 0x000fe200078e0049 */
[----:B------:R-:W-:Y:S01]  /*41210*/  MOV R46, R74 ;  /* 0x0000004a002e7202 */ /* 0x000fe20000000f00 */
[----:B------:R-:W-:-:S02]  /*41220*/  IMAD.MOV.U32 R47, RZ, RZ, R75 ;  /* 0x000000ffff2f7224 */ /* 0x000fc400078e004b */
[C---:B------:R-:W-:Y:S01]  /*41230*/  HMMA.1688.F32.TF32 R72, R80.reuse, R28, R112 ;  /* 0x0000001c5048723c */ /* 0x040fe20000081070 */
[----:B------:R-:W-:Y:S01]  /*41240*/  IMAD.MOV.U32 R115, RZ, RZ, R76 ;  /* 0x000000ffff737224 */ /* 0x000fe200078e004c */
[----:B------:R-:W-:Y:S01]  /*41250*/  MOV R114, R77 ;  /* 0x0000004d00727202 */ /* 0x000fe20000000f00 */
[----:B------:R-:W3:Y:S01]  /*41260*/  LDL.LU R76, [R1+0x370] ;  /* 0x00037000014c7983 */ /* 0x000ee20000300800 */
[----:B------:R-:W-:Y:S01]  /*41270*/  IMAD.MOV.U32 R113, RZ, RZ, R78 ;  /* 0x000000ffff717224 */ /* 0x000fe200078e004e */
[----:B------:R-:W-:Y:S02]  /*41280*/  MOV R112, R79 ;  /* 0x0000004f00707202 */ /* 0x000fe40000000f00 */
[----:B------:R-:W3:Y:S04]  /*41290*/  LDL.LU R77, [R1+0x374] ;  /* 0x00037400014d7983 */ /* 0x000ee80000300800 */
[----:B------:R-:W3:Y:S04]  /*412a0*/  LDL.LU R78, [R1+0x378] ;  /* 0x00037800014e7983 */ /* 0x000ee80000300800 */
[----:B------:R-:W3:Y:S04]  /*412b0*/  LDL.LU R79, [R1+0x37c] ;  /* 0x00037c00014f7983 */ /* 0x000ee80000300800 */
[----:B------:R-:W3:Y:S04]  /*412c0*/  LDL.LU R120, [R1+0x3a0] ;  /* 0x0003a00001787983 */ /* 0x000ee80000300800 */
[----:B------:R-:W3:Y:S04]  /*412d0*/  LDL.LU R121, [R1+0x3a4] ;  /* 0x0003a40001797983 */ /* 0x000ee80000300800 */
[----:B------:R-:W3:Y:S04]  /*412e0*/  LDL.LU R122, [R1+0x3a8] ;  /* 0x0003a800017a7983 */ /* 0x000ee80000300800 */
[----:B------:R-:W3:Y:S01]  /*412f0*/  LDL.LU R123, [R1+0x3ac] ;  /* 0x0003ac00017b7983 */ /* 0x000ee20000300800 */
[----:B------:R-:W-:Y:S01]  /*41300*/  MOV R42, R72 ;  /* 0x00000048002a7202 */ /* 0x000fe20000000f00 */
[----:B------:R-:W-:Y:S01]  /*41310*/  IMAD.MOV.U32 R43, RZ, RZ, R73 ;  /* 0x000000ffff2b7224 */ /* 0x000fe200078e0049 */
[----:B------:R-:W-:Y:S01]  /*41320*/  MOV R38, R74 ;  /* 0x0000004a00267202 */ /* 0x000fe20000000f00 */
[----:B------:R-:W-:Y:S01]  /*41330*/  IMAD.MOV.U32 R39, RZ, RZ, R75 ;  /* 0x000000ffff277224 */ /* 0x000fe200078e004b */
[----:B----4-:R-:W-:-:S15]  /*41340*/  HMMA.1688.F32.TF32 R68, R80, R36, R68 ;  /* 0x000000245044723c */ /* 0x010fde0000081044 */
[----:B------:R-:W-:-:S04]  /*41350*/  NOP ;  /* 0x0000000000007918 */ /* 0x000fc80000000000 */
[----:B------:R-:W-:Y:S01]  /*41360*/  MOV R18, R68 ;  /* 0x0000004400127202 */ /* 0x000fe20000000f00 */
[----:B------:R-:W-:Y:S01]  /*41370*/  IMAD.MOV.U32 R19, RZ, RZ, R69 ;  /* 0x000000ffff137224 */ /* 0x000fe200078e0045 */
[----:B------:R-:W4:Y:S01]  /*41380*/  LDL.LU R68, [R1+0x390] ;  /* 0x0003900001447983 */ /* 0x000f220000300800 */
[----:B------:R-:W-:Y:S01]  /*41390*/  MOV R22, R70 ;  /* 0x0000004600167202 */ /* 0x000fe20000000f00 */
[----:B------:R-:W-:Y:S02]  /*413a0*/  IMAD.MOV.U32 R23, RZ, RZ, R71 ;  /* 0x000000ffff177224 */ /* 0x000fe400078e0047 */
[----:B------:R-:W4:Y:S04]  /*413b0*/  LDL.LU R69, [R1+0x394] ;  /* 0x0003940001457983 */ /* 0x000f280000300800 */
[----:B------:R-:W4:Y:S04]  /*413c0*/  LDL.LU R70, [R1+0x398] ;  /* 0x0003980001467983 */ /* 0x000f280000300800 */
[----:B------:R-:W4:Y:S04]  /*413d0*/  LDL.LU R71, [R1+0x39c] ;  /* 0x00039c0001477983 */ /* 0x000f280000300800 */
[----:B------:R-:W4:Y:S04]  /*413e0*/  LDL.LU R132, [R1+0x380] ;  /* 0x0003800001847983 */ /* 0x000f280000300800 */
[----:B------:R-:W4:Y:S04]  /*413f0*/  LDL.LU R133, [R1+0x384] ;  /* 0x0003840001857983 */ /* 0x000f280000300800 */
[----:B------:R-:W4:Y:S04]  /*41400*/  LDL.LU R134, [R1+0x388] ;  /* 0x0003880001867983 */ /* 0x000f280000300800 */
[----:B------:R-:W4:Y:S01]  /*41410*/  LDL.LU R135, [R1+0x38c] ;  /* 0x00038c0001877983 */ /* 0x000f220000300800 */
[----:B--2---:R-:W-:Y:S03]  /*41420*/  HMMA.1688.F32.TF32 R72, R80, R32, R84 ;  /* 0x000000205048723c */ /* 0x004fe60000081054 */
        /* <DEDUP_REMOVED lines=12> */
[----:B------:R-:W-:Y:S01]  /*414f0*/  MOV R34, R72 ;  /* 0x0000004800227202 */ /* 0x000fe20000000f00 */
[----:B------:R-:W-:Y:S01]  /*41500*/  IMAD.MOV.U32 R35, RZ, RZ, R73 ;  /* 0x000000ffff237224 */ /* 0x000fe200078e0049 */
[----:B------:R-:W-:Y:S01]  /*41510*/  MOV R30, R74 ;  /* 0x0000004a001e7202 */ /* 0x000fe20000000f00 */
[----:B------:R-:W-:-:S02]  /*41520*/  IMAD.MOV.U32 R31, RZ, RZ, R75 ;  /* 0x000000ffff1f7224 */ /* 0x000fc400078e004b */
[----:B---3--:R-:W-:-:S15]  /*41530*/  HMMA.1688.F32.TF32 R72, R80, R40, R92 ;  /* 0x000000285048723c */ /* 0x008fde000008105c */
[----:B------:R-:W-:-:S04]  /*41540*/  NOP ;  /* 0x0000000000007918 */ /* 0x000fc80000000000 */
[----:B------:R-:W-:Y:S01]  /*41550*/  MOV R26, R72 ;  /* 0x00000048001a7202 */ /* 0x000fe20000000f00 */
[----:B------:R-:W-:Y:S01]  /*41560*/  IMAD.MOV.U32 R14, RZ, RZ, R73 ;  /* 0x000000ffff0e7224 */ /* 0x000fe200078e0049 */
[----:B------:R-:W-:Y:S01]  /*41570*/  MOV R15, R74 ;  /* 0x0000004a000f7202 */ /* 0x000fe20000000f00 */
        /* <DEDUP_REMOVED lines=17> */
[----:B------:R-:W-:-:S04]  /*41690*/  MOV R120, R107 ;  /* 0x0000006b00787202 */ /* 0x000fc80000000f00 */
[C---:B----4-:R-:W-:Y:S08]  /*416a0*/  HMMA.1688.F32.TF32 R68, R80.reuse, R52, R68 ;  /* 0x000000345044723c */ /* 0x050ff00000081044 */
[C---:B------:R-:W-:Y:S11]  /*416b0*/  HMMA.1688.F32.TF32 R72, R80.reuse, R56, R132 ;  /* 0x000000385048723c */ /* 0x040ff60000081084 */
[----:B------:R-:W-:Y:S04]  /*416c0*/  STL.64 [R1+0x20f8], R70 ;  /* 0x0020f84601007387 */ /* 0x000fe80000100a00 */
[----:B------:R-:W-:Y:S01]  /*416d0*/  STL.64 [R1+0x20f0], R68 ;  /* 0x0020f04401007387 */ /* 0x000fe20000100a00 */
[----:B--2---:R-:W-:Y:S03]  /*416e0*/  HMMA.1688.F32.TF32 R80, R80, R64, R116 ;  /* 0x000000405050723c */ /* 0x004fe60000081074 */
[----:B------:R-:W-:Y:S04]  /*416f0*/  STL.64 [R1+0x2108], R74 ;  /* 0x0021084a01007387 */ /* 0x000fe80000100a00 */
[----:B------:R1:W-:Y:S01]  /*41700*/  STL.64 [R1+0x2100], R72 ;  /* 0x0021004801007387 */ /* 0x0003e20000100a00 */
[C---:B------:R-:W-:Y:S03]  /*41710*/  HMMA.1688.F32.TF32 R84, R136.reuse, R4, R84 ;  /* 0x000000048854723c */ /* 0x040fe60000081054 */
[----:B------:R-:W-:Y:S05]  /*41720*/  STL.64 [R1+0x2118], R78 ;  /* 0x0021184e01007387 */ /* 0x000fea0000100a00 */
[----:B-1----:R-:W-:Y:S01]  /*41730*/  HMMA.1688.F32.TF32 R72, R136, R8, R124 ;  /* 0x000000088848723c */ /* 0x002fe2000008107c */
[----:B------:R-:W-:Y:S04]  /*41740*/  STL.64 [R1+0x2110], R76 ;  /* 0x0021104c01007387 */ /* 0x000fe80000100a00 */
[----:B------:R-:W-:Y:S04]  /*41750*/  STL.64 [R1+0x2128], R82 ;  /* 0x0021285201007387 */ /* 0x000fe80000100a00 */
[----:B------:R-:W-:Y:S04]  /*41760*/  STL.64 [R1+0x2120], R80 ;  /* 0x0021205001007387 */ /* 0x000fe80000100a00 */
[----:B------:R-:W-:Y:S04]  /*41770*/  STL [R1+0x20ec], R84 ;  /* 0x0020ec5401007387 */ /* 0x000fe80000100800 */
[----:B------:R-:W-:Y:S04]  /*41780*/  STL [R1+0x20e8], R85 ;  /* 0x0020e85501007387 */ /* 0x000fe80000100800 */
[----:B------:R1:W-:Y:S04]  /*41790*/  STL [R1+0x20e4], R86 ;  /* 0x0020e45601007387 */ /* 0x0003e80000100800 */
[----:B------:R2:W-:Y:S04]  /*417a0*/  STL [R1+0x20e0], R87 ;  /* 0x0020e05701007387 */ /* 0x0005e80000100800 */
[----:B------:R-:W-:Y:S04]  /*417b0*/  STL.64 [R1+0xe0], R72 ;  /* 0x0000e04801007387 */ /* 0x000fe80000100a00 */
[----:B------:R-:W-:Y:S04]  /*417c0*/  STL.64 [R1+0xe8], R74 ;  /* 0x0000e84a01007387 */ /* 0x000fe80000100a00 */
[----:B------:R-:W3:Y:S04]  /*417d0*/  LDL.LU R92, [R1+0x230] ;  /* 0x00023000015c7983 */ /* 0x000ee80000300800 */
[----:B------:R-:W3:Y:S04]  /*417e0*/  LDL.LU R93, [R1+0x234] ;  /* 0x00023400015d7983 */ /* 0x000ee80000300800 */
[----:B------:R-:W3:Y:S01]  /*417f0*/  LDL.LU R94, [R1+0x238] ;  /* 0x00023800015e7983 */ /* 0x000ee20000300800 */
[----:B------:R-:W-:-:S03]  /*41800*/  MOV R132, R111 ;  /* 0x0000006f00847202 */ /* 0x000fc60000000f00 */
[----:B------:R-:W3:Y:S01]  /*41810*/  LDL.LU R95, [R1+0x23c] ;  /* 0x00023c00015f7983 */ /* 0x000ee20000300800 */
[----:B------:R-:W-:-:S03]  /*41820*/  IMAD.MOV.U32 R133, RZ, RZ, R110 ;  /* 0x000000ffff857224 */ /* 0x000fc600078e006e */
[----:B------:R-:W4:Y:S01]  /*41830*/  LDL.LU R204, [R1+0x240] ;  /* 0x0002400001cc7983 */ /* 0x000f220000300800 */
[----:B------:R-:W-:-:S03]  /*41840*/  IMAD.MOV.U32 R111, RZ, RZ, R96 ;  /* 0x000000ffff6f7224 */ /* 0x000fc600078e0060 */
[----:B------:R-:W4:Y:S01]  /*41850*/  LDL.LU R205, [R1+0x244] ;  /* 0x0002440001cd7983 */ /* 0x000f220000300800 */
[----:B------:R-:W-:-:S03]  /*41860*/  MOV R134, R109 ;  /* 0x0000006d00867202 */ /* 0x000fc60000000f00 */
[----:B------:R-:W4:Y:S01]  /*41870*/  LDL.LU R206, [R1+0x248] ;  /* 0x0002480001ce7983 */ /* 0x000f220000300800 */
[----:B------:R-:W-:Y:S01]  /*41880*/  MOV R110, R97 ;  /* 0x00000061006e7202 */ /* 0x000fe20000000f00 */
[----:B------:R-:W-:Y:S02]  /*41890*/  IMAD.MOV.U32 R135, RZ, RZ, R108 ;  /* 0x000000ffff877224 */ /* 0x000fe400078e006c */
[----:B------:R-:W4:Y:S01]  /*418a0*/  LDL.LU R207, [R1+0x24c] ;  /* 0x00024c0001cf7983 */ /* 0x000f220000300800 */
[----:B------:R-:W-:Y:S01]  /*418b0*/  IMAD.MOV.U32 R109, RZ, RZ, R98 ;  /* 0x000000ffff6d7224 */ /* 0x000fe200078e0062 */
[----:B------:R-:W-:Y:S02]  /*418c0*/  MOV R108, R99 ;  /* 0x00000063006c7202 */ /* 0x000fe40000000f00 */
[----:B------:R-:W4:Y:S01]  /*418d0*/  LDL.LU R96, [R1+0x220] ;  /* 0x0002200001607983 */ /* 0x000f220000300800 */
[----:B------:R-:W-:-:S03]  /*418e0*/  IMAD.MOV.U32 R119, RZ, RZ, R100 ;  /* 0x000000ffff777224 */ /* 0x000fc600078e0064 */
[----:B------:R-:W4:Y:S01]  /*418f0*/  LDL.LU R97, [R1+0x224] ;  /* 0x0002240001617983 */ /* 0x000f220000300800 */
[----:B------:R-:W-:-:S03]  /*41900*/  MOV R118, R101 ;  /* 0x0000006500767202 */ /* 0x000fc60000000f00 */
[----:B------:R-:W4:Y:S01]  /*41910*/  LDL.LU R98, [R1+0x228] ;  /* 0x0002280001627983 */ /* 0x000f220000300800 */
[----:B------:R-:W-:-:S03]  /*41920*/  IMAD.MOV.U32 R117, RZ, RZ, R102 ;  /* 0x000000ffff757224 */ /* 0x000fc600078e0066 */
[----:B------:R-:W4:Y:S01]  /*41930*/  LDL.LU R99, [R1+0x22c] ;  /* 0x00022c0001637983 */ /* 0x000f220000300800 */
[----:B------:R-:W-:-:S03]  /*41940*/  MOV R116, R103 ;  /* 0x0000006700747202 */ /* 0x000fc60000000f00 */
        /* <DEDUP_REMOVED lines=17> */
[----:B-1----:R-:W-:-:S03]  /*41a60*/  MOV R86, R70 ;  /* 0x0000004600567202 */ /* 0x002fc60000000f00 */
[----:B------:R-:W4:Y:S01]  /*41a70*/  LDL.LU R128, [R1+0x350] ;  /* 0x0003500001807983 */ /* 0x000f220000300800 */
[----:B--2---:R-:W-:-:S03]  /*41a80*/  IMAD.MOV.U32 R87, RZ, RZ, R71 ;  /* 0x000000ffff577224 */ /* 0x004fc600078e0047 */
[----:B------:R-:W2:Y:S01]  /*41a90*/  LDL.LU R129, [R1+0x354] ;  /* 0x0003540001817983 */ /* 0x000ea20000300800 */
[----:B------:R-:W-:Y:S01]  /*41aa0*/  MOV R84, R68 ;  /* 0x0000004400547202 */ /* 0x000fe20000000f00 */
[----:B------:R-:W-:Y:S02]  /*41ab0*/  IMAD.MOV.U32 R85, RZ, RZ, R69 ;  /* 0x000000ffff557224 */ /* 0x000fe400078e0045 */
[----:B------:R-:W2:Y:S04]  /*41ac0*/  LDL.LU R130, [R1+0x358] ;  /* 0x0003580001827983 */ /* 0x000ea80000300800 */
[----:B------:R-:W2:Y:S04]  /*41ad0*/  LDL.LU R131, [R1+0x35c] ;  /* 0x00035c0001837983 */ /* 0x000ea80000300800 */
[----:B------:R-:W2:Y:S04]  /*41ae0*/  LDL.LU R172, [R1+0x1b0] ;  /* 0x0001b00001ac7983 */ /* 0x000ea80000300800 */
[----:B------:R-:W2:Y:S04]  /*41af0*/  LDL.LU R173, [R1+0x1b4] ;  /* 0x0001b40001ad7983 */ /* 0x000ea80000300800 */
[----:B------:R-:W2:Y:S04]  /*41b00*/  LDL.LU R174, [R1+0x1b8] ;  /* 0x0001b80001ae7983 */ /* 0x000ea80000300800 */
[----:B------:R-:W2:Y:S04]  /*41b10*/  LDL.LU R175, [R1+0x1bc] ;  /* 0x0001bc0001af7983 */ /* 0x000ea80000300800 */
[----:B------:R-:W-:Y:S04]  /*41b20*/  STL.64 [R1+0x2138], R86 ;  /* 0x0021385601007387 */ /* 0x000fe80000100a00 */
[----:B------:R1:W-:Y:S01]  /*41b30*/  STL.64 [R1+0x2130], R84 ;  /* 0x0021305401007387 */ /* 0x0003e20000100a00 */
[C---:B---3--:R-:W-:Y:S08]  /*41b40*/  HMMA.1688.F32.TF32 R92, R136.reuse, R20, R92 ;  /* 0x00000014885c723c */ /* 0x048ff0000008105c */
[C---:B----4-:R-:W-:Y:S08]  /*41b50*/  HMMA.1688.F32.TF32 R88, R136.reuse, R16, R204 ;  /* 0x000000108858723c */ /* 0x050ff000000810cc */
[C---:B------:R-:W-:Y:S01]  /*41b60*/  HMMA.1688.F32.TF32 R120, R136.reuse, R48, R120 ;  /* 0x000000308878723c */ /* 0x040fe20000081078 */
[----:B------:R-:W-:Y:S01]  /*41b70*/  MOV R224, R200 ;  /* 0x000000c800e07202 */ /* 0x000fe20000000f00 */
[----:B------:R-:W-:Y:S01]  /*41b80*/  IMAD.MOV.U32 R225, RZ, RZ, R201 ;  /* 0x000000ffffe17224 */ /* 0x000fe200078e00c9 */
[----:B------:R-:W-:Y:S01]  /*41b90*/  MOV R226, R202 ;  /* 0x000000ca00e27202 */ /* 0x000fe20000000f00 */
[----:B------:R-:W-:Y:S01]  /*41ba0*/  IMAD.MOV.U32 R227, RZ, RZ, R192 ;  /* 0x000000ffffe37224 */ /* 0x000fe200078e00c0 */
[C---:B------:R-:W-:Y:S01]  /*41bb0*/  LOP3.LUT R78, R0.reuse, 0x40, RZ, 0x3c, !PT ;  /* 0x00000040004e7812 */ /* 0x040fe200078e3cff */
[----:B------:R-:W-:Y:S02]  /*41bc0*/  LDS R204, [R0+UR13+0x25080] ;  /* 0x0250800d00cc7984 */ /* 0x000fe40008000800 */
[C---:B------:R-:W-:Y:S01]  /*41bd0*/  HMMA.1688.F32.TF32 R96, R136.reuse, R24, R96 ;  /* 0x000000188860723c */ /* 0x040fe20000081060 */
[----:B------:R-:W-:Y:S01]  /*41be0*/  LOP3.LUT R79, R0, 0x60, RZ, 0x3c, !PT ;  /* 0x00000060004f7812 */ /* 0x000fe200078e3cff */
[----:B------:R-:W-:Y:S06]  /*41bf0*/  LDS R140, [R78+UR13+0x25080] ;  /* 0x0250800d4e8c7984 */ /* 0x000fec0008000800 */
[C---:B------:R-:W-:Y:S01]  /*41c00*/  HMMA.1688.F32.TF32 R100, R136.reuse, R28, R100 ;  /* 0x0000001c8864723c */ /* 0x040fe20000081064 */
[----:B------:R3:W-:Y:S07]  /*41c10*/  STL.64 [R1+0x2148], R90 ;  /* 0x0021485a01007387 */ /* 0x0007ee0000100a00 */
[C---:B------:R-:W-:Y:S01]  /*41c20*/  HMMA.1688.F32.TF32 R104, R136.reuse, R32, R104 ;  /* 0x000000208868723c */ /* 0x040fe20000081068 */
        /* <DEDUP_REMOVED lines=9> */
[----:B------:R-:W4:Y:S04]  /*41cc0*/  LDL.LU R153, [R1+0x2288] ;  /* 0x0022880001997983 */ /* 0x000f280000300800 */
[----:B------:R-:W4:Y:S04]  /*41cd0*/  LDL.LU R155, [R1+0x2284] ;  /* 0x00228400019b7983 */ /* 0x000f280000300800 */
[----:B------:R-:W4:Y:S04]  /*41ce0*/  LDL.LU R152, [R1+0x2280] ;  /* 0x0022800001987983 */ /* 0x000f280000300800 */
[----:B------:R-:W4:Y:S01]  /*41cf0*/  LDL.LU R154, [R1+0x227c] ;  /* 0x00227c00019a7983 */ /* 0x000f220000300800 */
[C---:B------:R-:W-:Y:S03]  /*41d00*/  HMMA.1688.F32.TF32 R108, R136.reuse, R36, R108 ;  /* 0x00000024886c723c */ /* 0x040fe6000008106c */
[----:B------:R-:W4:Y:S04]  /*41d10*/  LDL.LU R176, [R1+0x2b0] ;  /* 0x0002b00001b07983 */ /* 0x000f280000300800 */
[----:B------:R-:W4:Y:S01]  /*41d20*/  LDL.LU R177, [R1+0x2b4] ;  /* 0x0002b40001b17983 */ /* 0x000f220000300800 */
[C---:B------:R-:W-:Y:S03]  /*41d30*/  HMMA.1688.F32.TF32 R112, R136.reuse, R40, R112 ;  /* 0x000000288870723c */ /* 0x040fe60000081070 */
[----:B------:R-:W4:Y:S04]  /*41d40*/  LDL.LU R178, [R1+0x2b8] ;  /* 0x0002b80001b27983 */ /* 0x000f280000300800 */
[----:B------:R-:W4:Y:S01]  /*41d50*/  LDL.LU R179, [R1+0x2bc] ;  /* 0x0002bc0001b37983 */ /* 0x000f220000300800 */
[C---:B------:R-:W-:Y:S03]  /*41d60*/  HMMA.1688.F32.TF32 R116, R136.reuse, R44, R116 ;  /* 0x0000002c8874723c */ /* 0x040fe60000081074 */
[----:B------:R-:W-:Y:S04]  /*41d70*/  LDS R142, [R78+UR13+0x25480] ;  /* 0x0254800d4e8e7984 */ /* 0x000fe80008000800 */
[----:B------:R-:W-:Y:S01]  /*41d80*/  LDS R141, [R79+UR13+0x25080] ;  /* 0x0250800d4f8d7984 */ /* 0x000fe20008000800 */
[C---:B------:R-:W-:Y:S03]  /*41d90*/  HMMA.1688.F32.TF32 R124, R136.reuse, R52, R124 ;  /* 0x00000034887c723c */ /* 0x040fe6000008107c */
[----:B------:R-:W4:Y:S04]  /*41da0*/  LDS R143, [R79+UR13+0x25480] ;  /* 0x0254800d4f8f7984 */ /* 0x000f280008000800 */
[----:B------:R-:W-:Y:S01]  /*41db0*/  LDS R206, [R0+UR13+0x25480] ;  /* 0x0254800d00ce7984 */ /* 0x000fe20008000800 */
[C---:B--2---:R-:W-:Y:S03]  /*41dc0*/  HMMA.1688.F32.TF32 R128, R136.reuse, R56, R128 ;  /* 0x000000388880723c */ /* 0x044fe60000081080 */
[----:B------:R-:W-:Y:S04]  /*41dd0*/  LDS R205, [R219+UR13+0x25080] ;  /* 0x0250800ddbcd7984 */ /* 0x000fe80008000800 */
[----:B------:R-:W2:Y:S01]  /*41de0*/  LDS R207, [R219+UR13+0x25480] ;  /* 0x0254800ddbcf7984 */ /* 0x000ea20008000800 */
[C---:B------:R-:W-:Y:S01]  /*41df0*/  HMMA.1688.F32.TF32 R132, R136.reuse, R60, R132 ;  /* 0x0000003c8884723c */ /* 0x040fe20000081084 */
[----:B------:R-:W-:Y:S01]  /*41e00*/  MOV R80, R246 ;  /* 0x000000f600507202 */ /* 0x000fe20000000f00 */
[----:B------:R-:W-:Y:S01]  /*41e10*/  IMAD.MOV.U32 R81, RZ, RZ, R243 ;  /* 0x000000ffff517224 */ /* 0x000fe200078e00f3 */
[----:B------:R-:W-:Y:S01]  /*41e20*/  MOV R82, R240 ;  /* 0x000000f000527202 */ /* 0x000fe20000000f00 */
[----:B------:R-:W-:Y:S01]  /*41e30*/  IMAD.MOV.U32 R83, RZ, RZ, R245 ;  /* 0x000000ffff537224 */ /* 0x000fe200078e00f5 */
[----:B-1----:R-:W-:Y:S01]  /*41e40*/  MOV R84, R241 ;  /* 0x000000f100547202 */ /* 0x002fe20000000f00 */
[----:B------:R-:W-:Y:S01]  /*41e50*/  IMAD.MOV.U32 R85, RZ, RZ, R242 ;  /* 0x000000ffff557224 */ /* 0x000fe200078e00f2 */
[----:B------:R-:W-:Y:S01]  /*41e60*/  MOV R87, R244 ;  /* 0x000000f400577202 */ /* 0x000fe20000000f00 */
[----:B------:R-:W-:Y:S01]  /*41e70*/  HMMA.1688.F32.TF32 R136, R136, R64, R172 ;  /* 0x000000408888723c */ /* 0x000fe200000810ac */
[----:B---3--:R-:W-:Y:S01]  /*41e80*/  IMAD.MOV.U32 R90, RZ, RZ, R247 ;  /* 0x000000ffff5a7224 */ /* 0x008fe200078e00f7 */
[----:B------:R-:W1:Y:S01]  /*41e90*/  LDS R219, [R219+UR13+0x25c00] ;  /* 0x025c000ddbdb7984 */ /* 0x000e620008000800 */
[----:B----4-:R-:W-:Y:S01]  /*41ea0*/  IMAD.MOV.U32 R175, RZ, RZ, R153 ;  /* 0x000000ffffaf7224 */ /* 0x010fe200078e0099 */
[----:B------:R-:W-:-:S02]  /*41eb0*/  MOV R174, R155 ;  /* 0x0000009b00ae7202 */ /* 0x000fc40000000f00 */
[----:B------:R-:W-:Y:S02]  /*41ec0*/  MOV R172, R152 ;  /* 0x0000009800ac7202 */ /* 0x000fe40000000f00 */
[----:B------:R-:W3:Y:S01]  /*41ed0*/  LDL.LU R152, [R1+0x2278] ;  /* 0x0022780001987983 */ /* 0x000ee20000300800 */
[----:B------:R-:W-:-:S03]  /*41ee0*/  IMAD.MOV.U32 R173, RZ, RZ, R154 ;  /* 0x000000ffffad7224 */ /* 0x000fc600078e009a */
        /* <DEDUP_REMOVED lines=15> */
[----:B---3--:R-:W-:-:S03]  /*41fe0*/  IMAD.MOV.U32 R159, RZ, RZ, R152 ;  /* 0x000000ffff9f7224 */ /* 0x008fc600078e0098 */
[----:B------:R-:W3:Y:S01]  /*41ff0*/  LDL.LU R152, [R1+0x310] ;  /* 0x0003100001987983 */ /* 0x000ee20000300800 */
[----:B----4-:R-:W-:Y:S01]  /*42000*/  IMAD.MOV.U32 R157, RZ, RZ, R154 ;  /* 0x000000ffff9d7224 */ /* 0x010fe200078e009a */
[----:B--2---:R-:W-:Y:S02]  /*42010*/  MOV R156, R155 ;  /* 0x0000009b009c7202 */ /* 0x004fe40000000f00 */
[----:B------:R-:W-:Y:S02]  /*42020*/  MOV R158, R153 ;  /* 0x00000099009e7202 */ /* 0x000fe40000000f00 */
[----:B------:R-:W3:Y:S04]  /*42030*/  LDL.LU R153, [R1+0x314] ;  /* 0x0003140001997983 */ /* 0x000ee80000300800 */
[----:B------:R-:W3:Y:S04]  /*42040*/  LDL.LU R154, [R1+0x318] ;  /* 0x00031800019a7983 */ /* 0x000ee80000300800 */
[----:B------:R-:W3:Y:S04]  /*42050*/  LDL.LU R155, [R1+0x31c] ;  /* 0x00031c00019b7983 */ /* 0x000ee80000300800 */
        /* <DEDUP_REMOVED lines=24> */
[C---:B------:R-:W-:Y:S08]  /*421e0*/  HMMA.1688.F32.TF32 R228, R140.reuse, R20, R228 ;  /* 0x000000148ce4723c */ /* 0x040ff000000810e4 */
[----:B------:R-:W-:Y:S11]  /*421f0*/  HMMA.1688.F32.TF32 R232, R140, R24, R232 ;  /* 0x000000188ce8723c */ /* 0x000ff600000810e8 */
        /* <DEDUP_REMOVED lines=9> */
[----:B------:R-:W4:Y:S01]  /*42290*/  LDL.LU R68, [R1+0x130] ;  /* 0x0001300001447983 */ /* 0x000f220000300800 */
[C---:B------:R-:W-:Y:S03]  /*422a0*/  HMMA.1688.F32.TF32 R148, R204.reuse, R8, R148 ;  /* 0x00000008cc94723c */ /* 0x040fe60000081094 */
[----:B------:R-:W4:Y:S04]  /*422b0*/  LDL.LU R69, [R1+0x134] ;  /* 0x0001340001457983 */ /* 0x000f280000300800 */
[----:B------:R-:W4:Y:S01]  /*422c0*/  LDL.LU R70, [R1+0x138] ;  /* 0x0001380001467983 */ /* 0x000f220000300800 */
[C---:B------:R-:W-:Y:S03]  /*422d0*/  HMMA.1688.F32.TF32 R156, R204.reuse, R16, R156 ;  /* 0x00000010cc9c723c */ /* 0x040fe6000008109c */
[----:B------:R-:W4:Y:S05]  /*422e0*/  LDL.LU R71, [R1+0x13c] ;  /* 0x00013c0001477983 */ /* 0x000f2a0000300800 */
[C---:B------:R-:W-:Y:S08]  /*422f0*/  HMMA.1688.F32.TF32 R164, R204.reuse, R24, R164 ;  /* 0x00000018cca4723c */ /* 0x040ff000000810a4 */
[C---:B------:R-:W-:Y:S08]  /*42300*/  HMMA.1688.F32.TF32 R172, R204.reuse, R32, R172 ;  /* 0x00000020ccac723c */ /* 0x040ff000000810ac */
[C---:B------:R-:W-:Y:S08]  /*42310*/  HMMA.1688.F32.TF32 R176, R204.reuse, R36, R176 ;  /* 0x00000024ccb0723c */ /* 0x040ff000000810b0 */
[C---:B------:R-:W-:Y:S08]  /*42320*/  HMMA.1688.F32.TF32 R180, R204.reuse, R40, R180 ;  /* 0x00000028ccb4723c */ /* 0x040ff000000810b4 */
[C---:B------:R-:W-:Y:S08]  /*42330*/  HMMA.1688.F32.TF32 R188, R204.reuse, R48, R188 ;  /* 0x00000030ccbc723c */ /* 0x040ff000000810bc */
[C---:B------:R-:W-:Y:S08]  /*42340*/  HMMA.1688.F32.TF32 R196, R204.reuse, R56, R196 ;  /* 0x00000038ccc4723c */ /* 0x040ff000000810c4 */
[C---:B---3--:R-:W-:Y:S08]  /*42350*/  HMMA.1688.F32.TF32 R152, R204.reuse, R12, R152 ;  /* 0x0000000ccc98723c */ /* 0x048ff00000081098 */
[C---:B--2---:R-:W-:Y:S08]  /*42360*/  HMMA.1688.F32.TF32 R160, R204.reuse, R20, R160 ;  /* 0x00000014cca0723c */ /* 0x044ff000000810a0 */
[C---:B----4-:R-:W-:Y:S08]  /*42370*/  HMMA.1688.F32.TF32 R168, R204.reuse, R28, R168 ;  /* 0x0000001ccca8723c */ /* 0x050ff000000810a8 */
[C---:B------:R-:W-:Y:S08]  /*42380*/  HMMA.1688.F32.TF32 R184, R204.reuse, R44, R184 ;  /* 0x0000002cccb8723c */ /* 0x040ff000000810b8 */
[C---:B------:R-:W-:Y:S08]  /*42390*/  HMMA.1688.F32.TF32 R192, R204.reuse, R52, R192 ;  /* 0x00000034ccc0723c */ /* 0x040ff000000810c0 */
[C---:B------:R-:W-:Y:S08]  /*423a0*/  HMMA.1688.F32.TF32 R200, R204.reuse, R60, R200 ;  /* 0x0000003cccc8723c */ /* 0x040ff000000810c8 */
[----:B------:R-:W-:Y:S01]  /*423b0*/  HMMA.1688.F32.TF32 R204, R204, R64, R248 ;  /* 0x00000040cccc723c */ /* 0x000fe200000810f8 */
[----:B------:R-:W2:Y:S04]  /*423c0*/  LDL.LU R248, [R1+0x140] ;  /* 0x0001400001f87983 */ /* 0x000ea80000300800 */
[----:B------:R-:W2:Y:S04]  /*423d0*/  LDL.LU R249, [R1+0x144] ;  /* 0x0001440001f97983 */ /* 0x000ea80000300800 */
[----:B------:R-:W2:Y:S04]  /*423e0*/  LDL.LU R250, [R1+0x148] ;  /* 0x0001480001fa7983 */ /* 0x000ea80000300800 */
[----:B------:R-:W2:Y:S04]  /*423f0*/  LDL.LU R251, [R1+0x14c] ;  /* 0x00014c0001fb7983 */ /* 0x000ea80000300800 */
        /* <DEDUP_REMOVED lines=12> */
[----:B---3--:R-:W-:Y:S01]  /*424c0*/  MOV R89, R246 ;  /* 0x000000f600597202 */ /* 0x008fe20000000f00 */
[----:B----4-:R-:W-:Y:S01]  /*424d0*/  IMAD.MOV.U32 R88, RZ, RZ, R243 ;  /* 0x000000ffff587224 */ /* 0x010fe200078e00f3 */
[----:B--2---:R-:W-:Y:S01]  /*424e0*/  MOV R93, R240 ;  /* 0x000000f0005d7202 */ /* 0x004fe20000000f00 */
[----:B------:R-:W-:-:S02]  /*424f0*/  IMAD.MOV.U32 R92, RZ, RZ, R245 ;  /* 0x000000ffff5c7224 */ /* 0x000fc400078e00f5 */
[----:B------:R-:W2:Y:S04]  /*42500*/  LDL.LU R245, [R1+0x222c] ;  /* 0x00222c0001f57983 */ /* 0x000ea80000300800 */
[----:B------:R-:W3:Y:S01]  /*42510*/  LDL.LU R240, [R1+0x2228] ;  /* 0x0022280001f07983 */ /* 0x000ee20000300800 */
[----:B------:R-:W-:-:S03]  /*42520*/  IMAD.MOV.U32 R94, RZ, RZ, R241 ;  /* 0x000000ffff5e7224 */ /* 0x000fc600078e00f1 */
[----:B------:R-:W3:Y:S01]  /*42530*/  LDL.LU R241, [R1+0x2224] ;  /* 0x0022240001f17983 */ /* 0x000ee20000300800 */
[----:B------:R-:W-:-:S03]  /*42540*/  MOV R95, R242 ;  /* 0x000000f2005f7202 */ /* 0x000fc60000000f00 */
[----:B------:R-:W3:Y:S04]  /*42550*/  LDL.LU R242, [R1+0x2220] ;  /* 0x0022200001f27983 */ /* 0x000ee80000300800 */
[----:B------:R-:W3:Y:S04]  /*42560*/  LDL.LU R243, [R1+0x221c] ;  /* 0x00221c0001f37983 */ /* 0x000ee80000300800 */
[----:B------:R-:W2:Y:S04]  /*42570*/  LDL.LU R246, [R1+0x2218] ;  /* 0x0022180001f67983 */ /* 0x000ea80000300800 */
[----:B------:R-:W2:Y:S01]  /*42580*/  LDL.LU R247, [R1+0x2214] ;  /* 0x0022140001f77983 */ /* 0x000ea20000300800 */
[C---:B------:R-:W-:Y:S03]  /*42590*/  HMMA.1688.F32.TF32 R236, R140.reuse, R28, R236 ;  /* 0x0000001c8cec723c */ /* 0x040fe600000810ec */
[----:B------:R-:W4:Y:S05]  /*425a0*/  LDL.LU R91, [R1+0x10c] ;  /* 0x00010c00015b7983 */ /* 0x000f2a0000300800 */
[C---:B------:R-:W-:Y:S11]  /*425b0*/  HMMA.1688.F32.TF32 R68, R140.reuse, R44, R68 ;  /* 0x0000002c8c44723c */ /* 0x040ff60000081044 */
[----:B------:R-:W-:Y:S04]  /*425c0*/  STL [R1+0x20d0], R236 ;  /* 0x0020d0ec01007387 */ /* 0x000fe80000100800 */
[----:B------:R-:W-:Y:S04]  /*425d0*/  STL [R1+0x20cc], R237 ;  /* 0x0020cced01007387 */ /* 0x000fe80000100800 */
[----:B------:R-:W-:Y:S04]  /*425e0*/  STL [R1+0x20c8], R238 ;  /* 0x0020c8ee01007387 */ /* 0x000fe80000100800 */
[----:B------:R-:W-:Y:S01]  /*425f0*/  STL [R1+0x20a4], R239 ;  /* 0x0020a4ef01007387 */ /* 0x000fe20000100800 */
[C---:B------:R-:W-:Y:S08]  /*42600*/  HMMA.1688.F32.TF32 R224, R140.reuse, R16, R224 ;  /* 0x000000108ce0723c */ /* 0x040ff000000810e0 */
[C---:B------:R-:W-:Y:S08]  /*42610*/  HMMA.1688.F32.TF32 R220, R140.reuse, R12, R220 ;  /* 0x0000000c8cdc723c */ /* 0x040ff000000810dc */
[C---:B---3--:R-:W-:Y:S08]  /*42620*/  HMMA.1688.F32.TF32 R240, R140.reuse, R32, R240 ;  /* 0x000000208cf0723c */ /* 0x048ff000000810f0 */
[----:B--2---:R-:W-:Y:S11]  /*42630*/  HMMA.1688.F32.TF32 R244, R140, R36, R244 ;  /* 0x000000248cf4723c */ /* 0x004ff600000810f4 */
[----:B------:R-:W-:Y:S04]  /*42640*/  STL [R1+0x20dc], R240 ;  /* 0x0020dcf001007387 */ /* 0x000fe80000100800 */
[----:B------:R-:W-:Y:S04]  /*42650*/  STL [R1+0x20d8], R241 ;  /* 0x0020d8f101007387 */ /* 0x000fe80000100800 */
[----:B------:R-:W-:Y:S04]  /*42660*/  STL [R1+0x20d4], R242 ;  /* 0x0020d4f201007387 */ /* 0x000fe80000100800 */
[----:B------:R-:W-:Y:S04]  /*42670*/  STL [R1+0x20a0], R243 ;  /* 0x0020a0f301007387 */ /* 0x000fe80000100800 */
[----:B------:R-:W-:Y:S04]  /*42680*/  STL [R1+0x209c], R247 ;  /* 0x00209cf701007387 */ /* 0x000fe80000100800 */
[----:B------:R-:W2:Y:S04]  /*42690*/  LDL.LU R72, [R1+0xc0] ;  /* 0x0000c00001487983 */ /* 0x000ea80000300800 */
[----:B------:R3:W-:Y:S04]  /*426a0*/  STL.64 [R1+0x130], R68 ;  /* 0x0001304401007387 */ /* 0x0007e80000100a00 */
[----:B------:R1:W-:Y:S04]  /*426b0*/  STL.64 [R1+0x138], R70 ;  /* 0x0001384601007387 */ /* 0x0003e80000100a00 */
[----:B------:R-:W2:Y:S01]  /*426c0*/  LDL.LU R73, [R1+0xc4] ;  /* 0x0000c40001497983 */ /* 0x000ea20000300800 */
[----:B---3--:R-:W-:Y:S01]  /*426d0*/  MOV R68, R7 ;  /* 0x0000000700447202 */ /* 0x008fe20000000f00 */
[----:B------:R-:W-:-:S02]  /*426e0*/  IMAD.MOV.U32 R69, RZ, RZ, R252 ;  /* 0x000000ffff457224 */ /* 0x000fc400078e00fc */
[----:B------:R-:W2:Y:S01]  /*426f0*/  LDL.LU R74, [R1+0xc8] ;  /* 0x0000c800014a7983 */ /* 0x000ea20000300800 */
[----:B-1----:R-:W-:Y:S01]  /*42700*/  MOV R70, R3 ;  /* 0x0000000300467202 */ /* 0x002fe20000000f00 */
[----:B------:R-:W-:Y:S02]  /*42710*/  IMAD.MOV.U32 R71, RZ, RZ, R2 ;  /* 0x000000ffff477224 */ /* 0x000fe400078e0002 */
[----:B------:R-:W2:Y:S04]  /*42720*/  LDL.LU R75, [R1+0xcc] ;  /* 0x0000cc00014b7983 */ /* 0x000ea80000300800 */
[----:B------:R-:W2:Y:S01]  /*42730*/  LDL.LU R7, [R1+0x2210] ;  /* 0x0022100001077983 */ /* 0x000ea20000300800 */
[----:B------:R-:W-:-:S15]  /*42740*/  HMMA.1688.F32.TF32 R68, R216, R10, R68 ;  /* 0x0000000ad844723c */ /* 0x000fde0000081044 */
[----:B------:R-:W-:-:S04]  /*42750*/  NOP ;  /* 0x0000000000007918 */ /* 0x000fc80000000000 */
[----:B------:R-:W-:Y:S01]  /*42760*/  MOV R17, R68 ;  /* 0x0000004400117202 */ /* 0x000fe20000000f00 */
[----:B------:R-:W-:Y:S01]  /*42770*/  IMAD.MOV.U32 R16, RZ, RZ, R69 ;  /* 0x000000ffff107224 */ /* 0x000fe200078e0045 */
[----:B------:R-:W-:Y:S01]  /*42780*/  MOV R68, R55 ;  /* 0x0000003700447202 */ /* 0x000fe20000000f00 */
[----:B------:R-:W-:Y:S01]  /*42790*/  IMAD.MOV.U32 R69, RZ, RZ, R54 ;  /* 0x000000ffff457224 */ /* 0x000fe200078e0036 */
[----:B------:R-:W-:Y:S01]  /*427a0*/  MOV R13, R70 ;  /* 0x00000046000d7202 */ /* 0x000fe20000000f00 */
[----:B------:R-:W3:Y:S01]  /*427b0*/  LDL.LU R55, [R1+0x220c] ;  /* 0x00220c0001377983 */ /* 0x000ee20000300800 */
[----:B------:R-:W-:Y:S01]  /*427c0*/  IMAD.MOV.U32 R12, RZ, RZ, R71 ;  /* 0x000000ffff0c7224 */ /* 0x000fe200078e0047 */
[----:B------:R-:W-:Y:S01]  /*427d0*/  MOV R70, R59 ;  /* 0x0000003b00467202 */ /* 0x000fe20000000f00 */
[----:B------:R-:W-:Y:S01]  /*427e0*/  IMAD.MOV.U32 R71, RZ, RZ, R58 ;  /* 0x000000ffff477224 */ /* 0x000fe200078e003a */
[----:B------:R-:W3:Y:S04]  /*427f0*/  LDL.LU R54, [R1+0x2208] ;  /* 0x0022080001367983 */ /* 0x000ee80000300800 */
[----:B------:R-:W3:Y:S04]  /*42800*/  LDL.LU R59, [R1+0x2204] ;  /* 0x00220400013b7983 */ /* 0x000ee80000300800 */
[----:B------:R-:W3:Y:S01]  /*42810*/  LDL.LU R58, [R1+0x2200] ;  /* 0x00220000013a7983 */ /* 0x000ee20000300800 */
[C---:B------:R-:W-:Y:S03]  /*42820*/  HMMA.1688.F32.TF32 R96, R140.reuse, R48, R96 ;  /* 0x000000308c60723c */ /* 0x040fe60000081060 */
[----:B------:R-:W3:Y:S04]  /*42830*/  LDL.LU R104, [R1+0xa0] ;  /* 0x0000a00001687983 */ /* 0x000ee80000300800 */
[----:B------:R-:W3:Y:S01]  /*42840*/  LDL.LU R105, [R1+0xa4] ;  /* 0x0000a40001697983 */ /* 0x000ee20000300800 */
[C---:B------:R-:W-:Y:S03]  /*42850*/  HMMA.1688.F32.TF32 R92, R140.reuse, R52, R92 ;  /* 0x000000348c5c723c */ /* 0x040fe6000008105c */
[----:B------:R-:W3:Y:S04]  /*42860*/  LDL.LU R106, [R1+0xa8] ;  /* 0x0000a800016a7983 */ /* 0x000ee80000300800 */
[----:B------:R-:W3:Y:S01]  /*42870*/  LDL.LU R107, [R1+0xac] ;  /* 0x0000ac00016b7983 */ /* 0x000ee20000300800 */
[C---:B----4-:R-:W-:Y:S03]  /*42880*/  HMMA.1688.F32.TF32 R88, R140.reuse, R56, R88 ;  /* 0x000000388c58723c */ /* 0x050fe60000081058 */
[----:B------:R-:W4:Y:S04]  /*42890*/  LDL.LU R100, [R1+0x90] ;  /* 0x0000900001647983 */ /* 0x000f280000300800 */
[----:B------:R-:W4:Y:S01]  /*428a0*/  LDL.LU R101, [R1+0x94] ;  /* 0x0000940001657983 */ /* 0x000f220000300800 */
[C---:B------:R-:W-:Y:S03]  /*428b0*/  HMMA.1688.F32.TF32 R84, R140.reuse, R60, R84 ;  /* 0x0000003c8c54723c */ /* 0x040fe60000081054 */
[----:B------:R-:W4:Y:S05]  /*428c0*/  LDL.LU R102, [R1+0x98] ;  /* 0x0000980001667983 */ /* 0x000f2a0000300800 */
[----:B------:R-:W-:Y:S01]  /*428d0*/  HMMA.1688.F32.TF32 R212, R140, R8, R212 ;  /* 0x000000088cd4723c */ /* 0x000fe200000810d4 */
[----:B------:R-:W4:Y:S01]  /*428e0*/  LDL.LU R103, [R1+0x9c] ;  /* 0x00009c0001677983 */ /* 0x000f220000300800 */
[----:B------:R-:W-:Y:S01]  /*428f0*/  MOV R237, R96 ;  /* 0x0000006000ed7202 */ /* 0x000fe20000000f00 */
[----:B------:R-:W-:-:S05]  /*42900*/  IMAD.MOV.U32 R238, RZ, RZ, R97 ;  /* 0x000000ffffee7224 */ /* 0x000fca00078e0061 */
[----:B------:R-:W-:Y:S01]  /*42910*/  HMMA.1688.F32.TF32 R208, R140, R4, R208 ;  /* 0x000000048cd0723c */ /* 0x000fe200000810d0 */
[----:B------:R-:W-:Y:S01]  /*42920*/  MOV R232, R98 ;  /* 0x0000006200e87202 */ /* 0x000fe20000000f00 */
[----:B------:R-:W-:Y:S01]  /*42930*/  IMAD.MOV.U32 R233, RZ, RZ, R99 ;  /* 0x000000ffffe97224 */ /* 0x000fe200078e0063 */
[----:B------:R-:W-:Y:S01]  /*42940*/  MOV R240, R92 ;  /* 0x0000005c00f07202 */ /* 0x000fe20000000f00 */
[----:B------:R-:W-:-:S04]  /*42950*/  IMAD.MOV.U32 R241, RZ, RZ, R93 ;  /* 0x000000fffff17224 */ /* 0x000fc800078e005d */
[C---:B------:R-:W-:Y:S01]  /*42960*/  HMMA.1688.F32.TF32 R80, R140.reuse, R64, R80 ;  /* 0x000000408c50723c */ /* 0x040fe20000081050 */
        /* <DEDUP_REMOVED lines=24> */
[----:B------:R-:W-:Y:S01]  /*42af0*/  LDS R140, [R78+UR13+0x25800] ;  /* 0x0258000d4e8c7984 */ /* 0x000fe20008000800 */
[----:B------:R-:W-:Y:S01]  /*42b00*/  IMAD.MOV.U32 R77, RZ, RZ, R14 ;  /* 0x000000ffff4d7224 */ /* 0x000fe200078e000e */
[----:B------:R-:W-:-:S02]  /*42b10*/  MOV R247, R80 ;  /* 0x0000005000f77202 */ /* 0x000fc40000000f00 */
[----:B------:R1:W-:Y:S01]  /*42b20*/  LDS R142, [R78+UR13+0x25c00] ;  /* 0x025c000d4e8e7984 */ /* 0x0003e20008000800 */
[----:B------:R-:W-:Y:S01]  /*42b30*/  IMAD.MOV.U32 R2, RZ, RZ, R81 ;  /* 0x000000ffff027224 */ /* 0x000fe200078e0051 */
[----:B------:R-:W-:Y:S02]  /*42b40*/  MOV R80, R18 ;  /* 0x0000001200507202 */ /* 0x000fe40000000f00 */
[----:B------:R-:W-:Y:S01]  /*42b50*/  LDS R141, [R79+UR13+0x25800] ;  /* 0x0258000d4f8d7984 */ /* 0x000fe20008000800 */
[----:B------:R-:W-:-:S03]  /*42b60*/  MOV R252, R82 ;  /* 0x0000005200fc7202 */ /* 0x000fc60000000f00 */
[----:B------:R1:W2:Y:S02]  /*42b70*/  LDS R143, [R79+UR13+0x25c00] ;  /* 0x025c000d4f8f7984 */ /* 0x0002a40008000800 */
[----:B-1----:R-:W-:Y:S01]  /*42b80*/  MOV R78, R15 ;  /* 0x0000000f004e7202 */ /* 0x002fe20000000f00 */
[----:B------:R-:W-:Y:S01]  /*42b90*/  IMAD.MOV.U32 R81, RZ, RZ, R19 ;  /* 0x000000ffff517224 */ /* 0x000fe200078e0013 */
[----:B------:R-:W-:Y:S01]  /*42ba0*/  MOV R82, R22 ;  /* 0x0000001600527202 */ /* 0x000fe20000000f00 */
[----:B------:R-:W-:Y:S02]  /*42bb0*/  IMAD.MOV.U32 R3, RZ, RZ, R83 ;  /* 0x000000ffff037224 */ /* 0x000fe400078e0053 */
[----:B------:R-:W-:Y:S02]  /*42bc0*/  IMAD.MOV.U32 R79, RZ, RZ, R27 ;  /* 0x000000ffff4f7224 */ /* 0x000fe400078e001b */
[----:B------:R-:W-:Y:S01]  /*42bd0*/  IMAD.MOV.U32 R83, RZ, RZ, R23 ;  /* 0x000000ffff537224 */ /* 0x000fe200078e0017 */
[----:B--2---:R-:W-:-:S15]  /*42be0*/  HMMA.1688.F32.TF32 R72, R216, R6, R72 ;  /* 0x00000006d848723c */ /* 0x004fde0000081048 */
[----:B------:R-:W-:-:S04]  /*42bf0*/  NOP ;  /* 0x0000000000007918 */ /* 0x000fc80000000000 */
[----:B------:R-:W-:Y:S01]  /*42c00*/  MOV R9, R72 ;  /* 0x0000004800097202 */ /* 0x000fe20000000f00 */
[----:B------:R-:W-:Y:S01]  /*42c10*/  IMAD.MOV.U32 R8, RZ, RZ, R73 ;  /* 0x000000ffff087224 */ /* 0x000fe200078e0049 */
[----:B------:R-:W-:Y:S01]  /*42c20*/  MOV R72, R66 ;  /* 0x0000004200487202 */ /* 0x000fe20000000f00 */
[----:B------:R-:W-:Y:S01]  /*42c30*/  IMAD.MOV.U32 R73, RZ, RZ, R67 ;  /* 0x000000ffff497224 */ /* 0x000fe200078e0043 */
[----:B------:R-:W-:Y:S01]  /*42c40*/  MOV R5, R74 ;  /* 0x0000004a00057202 */ /* 0x000fe20000000f00 */
[----:B------:R-:W2:Y:S01]  /*42c50*/  LDL.LU R66, [R1+0x21fc] ;  /* 0x0021fc0001427983 */ /* 0x000ea20000300800 */
[----:B------:R-:W-:Y:S01]  /*42c60*/  IMAD.MOV.U32 R4, RZ, RZ, R75 ;  /* 0x000000ffff047224 */ /* 0x000fe200078e004b */
[----:B------:R-:W-:Y:S01]  /*42c70*/  MOV R74, R62 ;  /* 0x0000003e004a7202 */ /* 0x000fe20000000f00 */
[----:B------:R-:W-:Y:S01]  /*42c80*/  IMAD.MOV.U32 R75, RZ, RZ, R63 ;  /* 0x000000ffff4b7224 */ /* 0x000fe200078e003f */
[----:B------:R-:W2:Y:S04]  /*42c90*/  LDL.LU R67, [R1+0x21f8] ;  /* 0x0021f80001437983 */ /* 0x000ea80000300800 */
[----:B------:R-:W2:Y:S01]  /*42ca0*/  LDL.LU R62, [R1+0x21f4] ;  /* 0x0021f400013e7983 */ /* 0x000ea20000300800 */
[----:B---3--:R-:W-:Y:S01]  /*42cb0*/  MOV R98, R54 ;  /* 0x0000003600627202 */ /* 0x008fe20000000f00 */
[----:B------:R-:W-:-:S02]  /*42cc0*/  IMAD.MOV.U32 R97, RZ, RZ, R59 ;  /* 0x000000ffff617224 */ /* 0x000fc400078e003b */
[----:B------:R-:W2:Y:S01]  /*42cd0*/  LDL.LU R63, [R1+0x21f0] ;  /* 0x0021f000013f7983 */ /* 0x000ea20000300800 */
[----:B------:R-:W-:-:S03]  /*42ce0*/  MOV R96, R58 ;  /* 0x0000003a00607202 */ /* 0x000fc60000000f00 */
[----:B------:R-:W3:Y:S01]  /*42cf0*/  LDL.LU R58, [R1+0x21ec] ;  /* 0x0021ec00013a7983 */ /* 0x000ee20000300800 */
[----:B------:R-:W-:-:S03]  /*42d00*/  IMAD.MOV.U32 R99, RZ, RZ, R55 ;  /* 0x000000ffff637224 */ /* 0x000fc600078e0037 */
[----:B------:R-:W3:Y:S04]  /*42d10*/  LDL.LU R59, [R1+0x21e8] ;  /* 0x0021e800013b7983 */ /* 0x000ee80000300800 */
[----:B------:R-:W2:Y:S04]  /*42d20*/  LDL.LU R54, [R1+0x21e4] ;  /* 0x0021e40001367983 */ /* 0x000ea80000300800 */
[----:B------:R-:W2:Y:S04]  /*42d30*/  LDL.LU R55, [R1+0x21e0] ;  /* 0x0021e00001377983 */ /* 0x000ea80000300800 */
        /* <DEDUP_REMOVED lines=28> */
[C---:B------:R-:W-:Y:S08]  /*42f00*/  HMMA.1688.F32.TF32 R100, R216.reuse, R18, R100 ;  /* 0x00000012d864723c */ /* 0x040ff00000081064 */
[----:B------:R-:W-:Y:S01]  /*42f10*/  HMMA.1688.F32.TF32 R96, R216, R22, R96 ;  /* 0x00000016d860723c */ /* 0x000fe20000081060 */
[----:B------:R-:W-:Y:S01]  /*42f20*/  MOV R21, R106 ;  /* 0x0000006a00157202 */ /* 0x000fe20000000f00 */
[----:B------:R-:W-:Y:S01]  /*42f30*/  IMAD.MOV.U32 R20, RZ, RZ, R107 ;  /* 0x000000ffff147224 */ /* 0x000fe200078e006b */
[----:B------:R-:W-:Y:S01]  /*42f40*/  MOV R25, R104 ;  /* 0x0000006800197202 */ /* 0x000fe20000000f00 */
[----:B------:R-:W-:Y:S01]  /*42f50*/  IMAD.MOV.U32 R24, RZ, RZ, R105 ;  /* 0x000000ffff187224 */ /* 0x000fe200078e0069 */
[----:B------:R-:W2:Y:S04]  /*42f60*/  LDL.LU.64 R106, [R1+0x2188] ;  /* 0x00218800016a7983 */ /* 0x000ea80000300a00 */
[----:B------:R-:W2:Y:S02]  /*42f70*/  LDL.LU.64 R104, [R1+0x2180] ;  /* 0x0021800001687983 */ /* 0x000ea40000300a00 */
[----:B------:R-:W-:Y:S01]  /*42f80*/  MOV R29, R102 ;  /* 0x00000066001d7202 */ /* 0x000fe20000000f00 */
[----:B------:R-:W-:Y:S01]  /*42f90*/  IMAD.MOV.U32 R28, RZ, RZ, R103 ;  /* 0x000000ffff1c7224 */ /* 0x000fe200078e0067 */
[----:B------:R-:W-:Y:S01]  /*42fa0*/  MOV R33, R100 ;  /* 0x0000006400217202 */ /* 0x000fe20000000f00 */
[----:B------:R-:W-:Y:S01]  /*42fb0*/  IMAD.MOV.U32 R32, RZ, RZ, R101 ;  /* 0x000000ffff207224 */ /* 0x000fe200078e0065 */
[----:B------:R-:W3:Y:S01]  /*42fc0*/  LDL.LU.64 R102, [R1+0x2178] ;  /* 0x0021780001667983 */ /* 0x000ee20000300a00 */
[----:B------:R-:W-:Y:S01]  /*42fd0*/  MOV R45, R94 ;  /* 0x0000005e002d7202 */ /* 0x000fe20000000f00 */
[----:B------:R-:W-:-:S02]  /*42fe0*/  IMAD.MOV.U32 R44, RZ, RZ, R95 ;  /* 0x000000ffff2c7224 */ /* 0x000fc400078e005f */
[----:B------:R-:W3:Y:S01]  /*42ff0*/  LDL.LU.64 R100, [R1+0x2170] ;  /* 0x0021700001647983 */ /* 0x000ee20000300a00 */
[----:B------:R-:W-:Y:S01]  /*43000*/  MOV R37, R98 ;  /* 0x0000006200257202 */ /* 0x000fe20000000f00 */
[----:B------:R-:W-:Y:S01]  /*43010*/  IMAD.MOV.U32 R36, RZ, RZ, R99 ;  /* 0x000000ffff247224 */ /* 0x000fe200078e0063 */
[----:B------:R-:W-:Y:S01]  /*43020*/  MOV R41, R96 ;  /* 0x0000006000297202 */ /* 0x000fe20000000f00 */
[----:B------:R-:W-:Y:S01]  /*43030*/  IMAD.MOV.U32 R40, RZ, RZ, R97 ;  /* 0x000000ffff287224 */ /* 0x000fe200078e0061 */
[----:B------:R-:W4:Y:S01]  /*43040*/  LDL.LU.64 R98, [R1+0x2168] ;  /* 0x0021680001627983 */ /* 0x000f220000300a00 */
[----:B------:R-:W-:Y:S01]  /*43050*/  MOV R49, R92 ;  /* 0x0000005c00317202 */ /* 0x000fe20000000f00 */
[----:B------:R-:W-:Y:S02]  /*43060*/  IMAD.MOV.U32 R48, RZ, RZ, R93 ;  /* 0x000000ffff307224 */ /* 0x000fe400078e005d */
[----:B------:R-:W4:Y:S01]  /*43070*/  LDL.LU.64 R96, [R1+0x2160] ;  /* 0x0021600001607983 */ /* 0x000f220000300a00 */
[----:B------:R-:W-:Y:S01]  /*43080*/  MOV R53, R90 ;  /* 0x0000005a00357202 */ /* 0x000fe20000000f00 */
[----:B------:R-:W-:-:S02]  /*43090*/  IMAD.MOV.U32 R52, RZ, RZ, R91 ;  /* 0x000000ffff347224 */ /* 0x000fc400078e005b */
[----:B------:R-:W2:Y:S01]  /*430a0*/  LDL.LU.64 R94, [R1+0x2158] ;  /* 0x00215800015e7983 */ /* 0x000ea20000300a00 */
[----:B------:R-:W-:Y:S01]  /*430b0*/  MOV R57, R88 ;  /* 0x0000005800397202 */ /* 0x000fe20000000f00 */
[----:B------:R-:W-:Y:S02]  /*430c0*/  IMAD.MOV.U32 R56, RZ, RZ, R89 ;  /* 0x000000ffff387224 */ /* 0x000fe400078e0059 */
[----:B------:R-:W2:Y:S01]  /*430d0*/  LDL.LU.64 R92, [R1+0x2150] ;  /* 0x00215000015c7983 */ /* 0x000ea20000300a00 */
[----:B------:R-:W-:Y:S01]  /*430e0*/  MOV R61, R86 ;  /* 0x00000056003d7202 */ /* 0x000fe20000000f00 */
[----:B------:R-:W-:Y:S02]  /*430f0*/  IMAD.MOV.U32 R60, RZ, RZ, R87 ;  /* 0x000000ffff3c7224 */ /* 0x000fe400078e0057 */
[----:B------:R-:W2:Y:S01]  /*43100*/  LDL.LU.64 R90, [R1+0x2148] ;  /* 0x00214800015a7983 */ /* 0x000ea20000300a00 */
[----:B------:R-:W-:Y:S01]  /*43110*/  MOV R65, R84 ;  /* 0x0000005400417202 */ /* 0x000fe20000000f00 */
[----:B------:R-:W-:-:S02]  /*43120*/  IMAD.MOV.U32 R64, RZ, RZ, R85 ;  /* 0x000000ffff407224 */ /* 0x000fc400078e0055 */
[----:B------:R-:W2:Y:S04]  /*43130*/  LDL.LU.64 R88, [R1+0x2140] ;  /* 0x0021400001587983 */ /* 0x000ea80000300a00 */
[----:B------:R-:W2:Y:S04]  /*43140*/  LDL.LU.64 R86, [R1+0x2138] ;  /* 0x0021380001567983 */ /* 0x000ea80000300a00 */
        /* <DEDUP_REMOVED lines=15> */
[----:B-1----:R-:W3:Y:S04]  /*43240*/  LDL.LU.64 R70, [R1+0x20f8] ;  /* 0x0020f80001467983 */ /* 0x002ee80000300a00 */
[----:B------:R-:W3:Y:S01]  /*43250*/  LDL.LU.64 R68, [R1+0x20f0] ;  /* 0x0020f00001447983 */ /* 0x000ee20000300a00 */
[C---:B--2---:R-:W-:Y:S08]  /*43260*/  HMMA.1688.F32.TF32 R72, R216.reuse, R58, R72 ;  /* 0x0000003ad848723c */ /* 0x044ff00000081048 */
[----:B---3--:R-:W-:-:S15]  /*43270*/  HMMA.1688.F32.TF32 R68, R216, R54, R68 ;  /* 0x00000036d844723c */ /* 0x008fde0000081044 */
[----:B------:R-:W-:-:S04]  /*43280*/  NOP ;  /* 0x0000000000007918 */ /* 0x000fc80000000000 */
[----:B------:R-:W-:Y:S04]  /*43290*/  STL.64 [R1+0x3b0], R68 ;  /* 0x0003b04401007387 */ /* 0x000fe80000100a00 */
[----:B------:R1:W-:Y:S02]  /*432a0*/  STL.64 [R1+0x3b8], R70 ;  /* 0x0003b84601007387 */ /* 0x0003e40000100a00 */
[----:B-1----:R-:W-:Y:S02]  /*432b0*/  HMMA.1688.F32.TF32 R68, R216, R62, R76 ;  /* 0x0000003ed844723c */ /* 0x002fe4000008104c */
[----:B------:R-:W-:Y:S01]  /*432c0*/  STL.64 [R1+0x3a0], R72 ;  /* 0x0003a04801007387 */ /* 0x000fe20000100a00 */
[----:B------:R-:W-:-:S03]  /*432d0*/  MOV R76, R84 ;  /* 0x00000054004c7202 */ /* 0x000fc60000000f00 */
[----:B------:R-:W-:Y:S04]  /*432e0*/  STL.64 [R1+0x3a8], R74 ;  /* 0x0003a84a01007387 */ /* 0x000fe80000100a00 */
[----:B------:R-:W2:Y:S01]  /*432f0*/  LDL.LU R84, [R1+0x20ec] ;  /* 0x0020ec0001547983 */ /* 0x000ea20000300800 */
[----:B------:R-:W-:Y:S01]  /*43300*/  IMAD.MOV.U32 R77, RZ, RZ, R85 ;  /* 0x000000ffff4d7224 */ /* 0x000fe200078e0055 */
[----:B------:R-:W-:Y:S01]  /*43310*/  MOV R78, R86 ;  /* 0x00000056004e7202 */ /* 0x000fe20000000f00 */
[----:B------:R-:W-:Y:S01]  /*43320*/  IMAD.MOV.U32 R79, RZ, RZ, R87 ;  /* 0x000000ffff4f7224 */ /* 0x000fe200078e0057 */
[----:B------:R-:W-:Y:S04]  /*43330*/  LDS R72, [R0+UR13+0x25880] ;  /* 0x0258800d00487984 */ /* 0x000fe80008000800 */
[----:B------:R-:W-:Y:S04]  /*43340*/  LDS R74, [R0+UR13+0x25c80] ;  /* 0x025c800d004a7984 */ /* 0x000fe80008000800 */
[----:B------:R-:W-:Y:S04]  /*43350*/  STL.64 [R1+0x390], R68 ;  /* 0x0003904401007387 */ /* 0x000fe80000100a00 */
[----:B------:R1:W-:Y:S04]  /*43360*/  STL.64 [R1+0x398], R70 ;  /* 0x0003984601007387 */ /* 0x0003e80000100a00 */
[----:B------:R-:W2:Y:S04]  /*43370*/  LDL.LU R85, [R1+0x20e8] ;  /* 0x0020e80001557983 */ /* 0x000ea80000300800 */
[----:B------:R-:W2:Y:S01]  /*43380*/  LDL.LU R86, [R1+0x20e4] ;  /* 0x0020e40001567983 */ /* 0x000ea20000300800 */
[----:B-1----:R-:W-:Y:S03]  /*43390*/  HMMA.1688.F32.TF32 R68, R216, R66, R80 ;  /* 0x00000042d844723c */ /* 0x002fe60000081050 */
[----:B------:R-:W2:Y:S04]  /*433a0*/  LDL.LU R87, [R1+0x20e0] ;  /* 0x0020e00001577983 */ /* 0x000ea80000300800 */
[----:B------:R-:W3:-:S12]  /*433b0*/  LDL.LU R80, [R1+0xe0] ;  /* 0x0000e00001507983 */ /* 0x000ed80000300800 */
[----:B------:R-:W-:Y:S04]  /*433c0*/  STL.64 [R1+0x260], R68 ;  /* 0x0002604401007387 */ /* 0x000fe80000100a00 */
[----:B------:R1:W-:Y:S04]  /*433d0*/  STL.64 [R1+0x268], R70 ;  /* 0x0002684601007387 */ /* 0x0003e80000100a00 */
[----:B------:R-:W3:Y:S04]  /*433e0*/  LDL.LU R81, [R1+0xe4] ;  /* 0x0000e40001517983 */ /* 0x000ee80000300800 */
[----:B------:R-:W3:Y:S04]  /*433f0*/  LDL.LU R82, [R1+0xe8] ;  /* 0x0000e80001527983 */ /* 0x000ee80000300800 */
[----:B------:R-:W3:Y:S01]  /*43400*/  LDL.LU R83, [R1+0xec] ;  /* 0x0000ec0001537983 */ /* 0x000ee20000300800 */
[----:B-1----:R-:W-:-:S05]  /*43410*/  LOP3.LUT R71, R0, 0x20, RZ, 0x3c, !PT ;  /* 0x0000002000477812 */ /* 0x002fca00078e3cff */
[----:B------:R-:W-:Y:S04]  /*43420*/  LDS R73, [R71+UR13+0x25880] ;  /* 0x0258800d47497984 */ /* 0x000fe80008000800 */
[----:B------:R-:W1:Y:S01]  /*43430*/  LDS R75, [R71+UR13+0x25c80] ;  /* 0x025c800d474b7984 */ /* 0x000e620008000800 */
[C---:B------:R-:W-:Y:S08]  /*43440*/  HMMA.1688.F32.TF32 R216, R140.reuse, R66, R136 ;  /* 0x000000428cd8723c */ /* 0x040ff00000081088 */
[C---:B--2---:R-:W-:Y:S08]  /*43450*/  HMMA.1688.F32.TF32 R84, R140.reuse, R6, R84 ;  /* 0x000000068c54723c */ /* 0x044ff00000081054 */
[----:B---3--:R-:W-:Y:S11]  /*43460*/  HMMA.1688.F32.TF32 R80, R140, R10, R80 ;  /* 0x0000000a8c50723c */ /* 0x008ff60000081050 */
[----:B------:R-:W-:Y:S04]  /*43470*/  STL.64 [R1+0x250], R84 ;  /* 0x0002505401007387 */ /* 0x000fe80000100a00 */
[----:B------:R2:W-:Y:S04]  /*43480*/  STL.64 [R1+0x258], R86 ;  /* 0x0002585601007387 */ /* 0x0005e80000100a00 */
[----:B--2---:R-:W-:Y:S01]  /*43490*/  MOV R87, R80 ;  /* 0x0000005000577202 */ /* 0x004fe20000000f00 */
[----:B------:R-:W-:Y:S01]  /*434a0*/  IMAD.MOV.U32 R86, RZ, RZ, R81 ;  /* 0x000000ffff567224 */ /* 0x000fe200078e0051 */
[----:B------:R-:W-:Y:S01]  /*434b0*/  MOV R85, R82 ;  /* 0x0000005200557202 */ /* 0x000fe20000000f00 */
[----:B------:R-:W-:-:S02]  /*434c0*/  IMAD.MOV.U32 R84, RZ, RZ, R83 ;  /* 0x000000ffff547224 */ /* 0x000fc400078e0053 */
[C---:B------:R-:W-:Y:S08]  /*434d0*/  HMMA.1688.F32.TF32 R80, R140.reuse, R14, R76 ;  /* 0x0000000e8c50723c */ /* 0x040ff0000008104c */
[----:B------:R-:W-:Y:S11]  /*434e0*/  HMMA.1688.F32.TF32 R76, R140, R18, R88 ;  /* 0x000000128c4c723c */ /* 0x000ff60000081058 */
[----:B------:R-:W-:Y:S04]  /*434f0*/  STL.64 [R1+0x230], R80 ;  /* 0x0002305001007387 */ /* 0x000fe80000100a00 */
[----:B------:R2:W-:Y:S04]  /*43500*/  STL.64 [R1+0x238], R82 ;  /* 0x0002385201007387 */ /* 0x0005e80000100a00 */
[----:B------:R-:W-:Y:S01]  /*43510*/  MOV R91, R76 ;  /* 0x0000004c005b7202 */ /* 0x000fe20000000f00 */
[----:B------:R-:W-:Y:S01]  /*43520*/  IMAD.MOV.U32 R90, RZ, RZ, R77 ;  /* 0x000000ffff5a7224 */ /* 0x000fe200078e004d */
[----:B------:R-:W-:Y:S01]  /*43530*/  MOV R89, R78 ;  /* 0x0000004e00597202 */ /* 0x000fe20000000f00 */
[----:B------:R-:W-:-:S02]  /*43540*/  IMAD.MOV.U32 R88, RZ, RZ, R79 ;  /* 0x000000ffff587224 */ /* 0x000fc400078e004f */
[C---:B----4-:R-:W-:Y:S08]  /*43550*/  HMMA.1688.F32.TF32 R76, R140.reuse, R26, R96 ;  /* 0x0000001a8c4c723c */ /* 0x050ff00000081060 */
[C---:B--2---:R-:W-:Y:S08]  /*43560*/  HMMA.1688.F32.TF32 R80, R140.reuse, R22, R92 ;  /* 0x000000168c50723c */ /* 0x044ff0000008105c */
[C---:B------:R-:W-:Y:S11]  /*43570*/  HMMA.1688.F32.TF32 R92, R140.reuse, R30, R100 ;  /* 0x0000001e8c5c723c */ /* 0x040ff60000081064 */
[----:B------:R-:W-:Y:S04]  /*43580*/  STL.64 [R1+0x210], R80 ;  /* 0x0002105001007387 */ /* 0x000fe80000100a00 */
[----:B------:R2:W-:Y:S04]  /*43590*/  STL.64 [R1+0x218], R82 ;  /* 0x0002185201007387 */ /* 0x0005e80000100a00 */
[----:B------:R-:W-:Y:S04]  /*435a0*/  STL.64 [R1+0x200], R76 ;  /* 0x0002004c01007387 */ /* 0x000fe80000100a00 */
[----:B------:R3:W-:Y:S01]  /*435b0*/  STL.64 [R1+0x208], R78 ;  /* 0x0002084e01007387 */ /* 0x0007e20000100a00 */
[C---:B--2---:R-:W-:Y:S08]  /*435c0*/  HMMA.1688.F32.TF32 R80, R140.reuse, R34, R104 ;  /* 0x000000228c50723c */ /* 0x044ff00000081068 */
[C---:B---3--:R-:W-:Y:S01]  /*435d0*/  HMMA.1688.F32.TF32 R76, R140.reuse, R38, R108 ;  /* 0x000000268c4c723c */ /* 0x048fe2000008106c */
[----:B------:R-:W-:Y:S04]  /*435e0*/  STL.64 [R1+0x1f0], R92 ;  /* 0x0001f05c01007387 */ /* 0x000fe80000100a00 */
[----:B------:R2:W-:Y:S06]  /*435f0*/  STL.64 [R1+0x1f8], R94 ;  /* 0x0001f85e01007387 */ /* 0x0005ec0000100a00 */
[----:B------:R-:W-:Y:S04]  /*43600*/  STL.64 [R1+0x1e0], R80 ;  /* 0x0001e05001007387 */ /* 0x000fe80000100a00 */
[----:B------:R3:W-:Y:S01]  /*43610*/  STL.64 [R1+0x1e8], R82 ;  /* 0x0001e85201007387 */ /* 0x0007e20000100a00 */
[C---:B--2---:R-:W-:Y:S03]  /*43620*/  HMMA.1688.F32.TF32 R92, R140.reuse, R42, R112 ;  /* 0x0000002a8c5c723c */ /* 0x044fe60000081070 */
[----:B------:R-:W-:Y:S04]  /*43630*/  STL.64 [R1+0x1d0], R76 ;  /* 0x0001d04c01007387 */ /* 0x000fe80000100a00 */
[----:B------:R2:W-:Y:S01]  /*43640*/  STL.64 [R1+0x1d8], R78 ;  /* 0x0001d84e01007387 */ /* 0x0005e20000100a00 */
[C---:B---3--:R-:W-:Y:S08]  /*43650*/  HMMA.1688.F32.TF32 R80, R140.reuse, R46, R116 ;  /* 0x0000002e8c50723c */ /* 0x048ff00000081074 */
[C---:B--2---:R-:W-:Y:S03]  /*43660*/  HMMA.1688.F32.TF32 R76, R140.reuse, R50, R120 ;  /* 0x000000328c4c723c */ /* 0x044fe60000081078 */
[----:B------:R-:W-:Y:S04]  /*43670*/  STL.64 [R1+0x1c0], R92 ;  /* 0x0001c05c01007387 */ /* 0x000fe80000100a00 */
[----:B------:R2:W-:Y:S04]  /*43680*/  STL.64 [R1+0x1c8], R94 ;  /* 0x0001c85e01007387 */ /* 0x0005e80000100a00 */
[----:B------:R-:W-:Y:S04]  /*43690*/  STL.64 [R1+0x1b0], R80 ;  /* 0x0001b05001007387 */ /* 0x000fe80000100a00 */
[----:B------:R3:W-:Y:S01]  /*436a0*/  STL.64 [R1+0x1b8], R82 ;  /* 0x0001b85201007387 */ /* 0x0007e20000100a00 */
[C---:B--2---:R-:W-:Y:S03]  /*436b0*/  HMMA.1688.F32.TF32 R92, R140.reuse, R54, R124 ;  /* 0x000000368c5c723c */ /* 0x044fe6000008107c */
[----:B------:R-:W-:Y:S04]  /*436c0*/  STL.64 [R1+0x1a0], R76 ;  /* 0x0001a04c01007387 */ /* 0x000fe80000100a00 */
[----:B------:R2:W-:Y:S01]  /*436d0*/  STL.64 [R1+0x1a8], R78 ;  /* 0x0001a84e01007387 */ /* 0x0005e20000100a00 */
[C---:B---3--:R-:W-:Y:S08]  /*436e0*/  HMMA.1688.F32.TF32 R80, R140.reuse, R58, R128 ;  /* 0x0000003a8c50723c */ /* 0x048ff00000081080 */
[----:B--2---:R-:W-:Y:S03]  /*436f0*/  HMMA.1688.F32.TF32 R76, R140, R62, R132 ;  /* 0x0000003e8c4c723c */ /* 0x004fe60000081084 */
[----:B------:R-:W-:Y:S04]  /*43700*/  STL.64 [R1+0x380], R92 ;  /* 0x0003805c01007387 */ /* 0x000fe80000100a00 */
[----:B------:R-:W-:Y:S04]  /*43710*/  STL.64 [R1+0x388], R94 ;  /* 0x0003885e01007387 */ /* 0x000fe80000100a00 */
[----:B------:R-:W-:Y:S04]  /*43720*/  STL.64 [R1+0x370], R80 ;  /* 0x0003705001007387 */ /* 0x000fe80000100a00 */
[----:B------:R-:W-:Y:S04]  /*43730*/  STL.64 [R1+0x378], R82 ;  /* 0x0003785201007387 */ /* 0x000fe80000100a00 */
[----:B------:R-:W-:Y:S04]  /*43740*/  STL [R1+0x2094], R216 ;  /* 0x002094d801007387 */ /* 0x000fe80000100800 */
[----:B------:R-:W-:Y:S04]  /*43750*/  STL.64 [R1+0x360], R76 ;  /* 0x0003604c01007387 */ /* 0x000fe80000100a00 */
[----:B------:R1:W-:Y:S02]  /*43760*/  STL.64 [R1+0x368], R78 ;  /* 0x0003684e01007387 */ /* 0x0003e40000100a00 */
[----:B-1----:R-:W-:-:S15]  /*43770*/  HMMA.1688.F32.TF32 R76, R72, R14, R152 ;  /* 0x0000000e484c723c */ /* 0x002fde0000081098 */
        /* <DEDUP_REMOVED lines=11> */
[C---:B------:R-:W-:Y:S08]  /*43830*/  HMMA.1688.F32.TF32 R76, R72.reuse, R26, R164 ;  /* 0x0000001a484c723c */ /* 0x040ff000000810a4 */
[C---:B------:R-:W-:Y:S08]  /*43840*/  HMMA.1688.F32.TF32 R92, R72.reuse, R6, R144 ;  /* 0x00000006485c723c */ /* 0x040ff00000081090 */
[----:B------:R-:W-:Y:S03]  /*43850*/  HMMA.1688.F32.TF32 R80, R72, R10, R148 ;  /* 0x0000000a4850723c */ /* 0x000fe60000081094 */
[----:B------:R-:W-:Y:S01]  /*43860*/  MOV R147, R76 ;  /* 0x0000004c00937202 */ /* 0x000fe20000000f00 */
[----:B------:R-:W-:Y:S01]  /*43870*/  IMAD.MOV.U32 R146, RZ, RZ, R77 ;  /* 0x000000ffff927224 */ /* 0x000fe200078e004d */
[----:B------:R-:W-:Y:S01]  /*43880*/  MOV R145, R78 ;  /* 0x0000004e00917202 */ /* 0x000fe20000000f00 */
[----:B------:R-:W-:-:S02]  /*43890*/  IMAD.MOV.U32 R144, RZ, RZ, R79 ;  /* 0x000000ffff907224 */ /* 0x000fc400078e004f */
[----:B------:R-:W-:Y:S01]  /*438a0*/  HMMA.1688.F32.TF32 R76, R72, R30, R168 ;  /* 0x0000001e484c723c */ /* 0x000fe200000810a8 */
[----:B------:R-:W-:Y:S04]  /*438b0*/  STL [R1+0x2090], R217 ;  /* 0x002090d901007387 */ /* 0x000fe80000100800 */
[----:B------:R-:W-:Y:S04]  /*438c0*/  STL [R1+0x208c], R218 ;  /* 0x00208cda01007387 */ /* 0x000fe80000100800 */
[----:B------:R-:W-:Y:S04]  /*438d0*/  STL [R1+0x2088], R219 ;  /* 0x002088db01007387 */ /* 0x000fe80000100800 */
[----:B------:R-:W-:Y:S04]  /*438e0*/  STL.64 [R1+0x350], R92 ;  /* 0x0003505c01007387 */ /* 0x000fe80000100a00 */
[----:B------:R-:W-:Y:S04]  /*438f0*/  STL.64 [R1+0x358], R94 ;  /* 0x0003585e01007387 */ /* 0x000fe80000100a00 */
[----:B------:R-:W-:Y:S01]  /*43900*/  STL.64 [R1+0x340], R80 ;  /* 0x0003405001007387 */ /* 0x000fe20000100a00 */
[----:B------:R-:W-:Y:S01]  /*43910*/  MOV R151, R76 ;  /* 0x0000004c00977202 */ /* 0x000fe20000000f00 */
[----:B------:R-:W-:-:S02]  /*43920*/  IMAD.MOV.U32 R150, RZ, RZ, R77 ;  /* 0x000000ffff967224 */ /* 0x000fc400078e004d */
[----:B------:R1:W-:Y:S01]  /*43930*/  STL.64 [R1+0x348], R82 ;  /* 0x0003485201007387 */ /* 0x0003e20000100a00 */
[----:B------:R-:W-:Y:S01]  /*43940*/  MOV R149, R78 ;  /* 0x0000004e00957202 */ /* 0x000fe20000000f00 */
[----:B------:R-:W-:Y:S02]  /*43950*/  IMAD.MOV.U32 R148, RZ, RZ, R79 ;  /* 0x000000ffff947224 */ /* 0x000fe400078e004f */
[C---:B------:R-:W-:Y:S08]  /*43960*/  HMMA.1688.F32.TF32 R76, R72.reuse, R34, R172 ;  /* 0x00000022484c723c */ /* 0x040ff000000810ac */
[----:B-1----:R-:W-:Y:S11]  /*43970*/  HMMA.1688.F32.TF32 R80, R72, R18, R156 ;  /* 0x000000124850723c */ /* 0x002ff6000008109c */
[----:B------:R-:W-:-:S08]  /*43980*/  MOV R216, R79 ;  /* 0x0000004f00d87202 */ /* 0x000fd00000000f00 */
        /* <DEDUP_REMOVED lines=8> */
[----:B------:R-:W-:Y:S01]  /*43a10*/  IMAD.MOV.U32 R153, RZ, RZ, R78 ;  /* 0x000000ffff997224 */ /* 0x000fe200078e004e */
[----:B------:R-:W-:Y:S02]  /*43a20*/  MOV R152, R79 ;  /* 0x0000004f00987202 */ /* 0x000fe40000000f00 */
[----:B------:R-:W-:-:S15]  /*43a30*/  HMMA.1688.F32.TF32 R76, R72, R42, R180 ;  /* 0x0000002a484c723c */ /* 0x000fde00000810b4 */
[----:B------:R-:W-:-:S04]  /*43a40*/  NOP ;  /* 0x0000000000007918 */ /* 0x000fc80000000000 */
[----:B------:R-:W-:Y:S01]  /*43a50*/  IMAD.MOV.U32 R159, RZ, RZ, R76 ;  /* 0x000000ffff9f7224 */ /* 0x000fe200078e004c */
[----:B------:R-:W-:Y:S01]  /*43a60*/  MOV R158, R77 ;  /* 0x0000004d009e7202 */ /* 0x000fe20000000f00 */
[----:B------:R-:W-:Y:S01]  /*43a70*/  IMAD.MOV.U32 R157, RZ, RZ, R78 ;  /* 0x000000ffff9d7224 */ /* 0x000fe200078e004e */
[----:B------:R-:W-:Y:S02]  /*43a80*/  MOV R156, R79 ;  /* 0x0000004f009c7202 */ /* 0x000fe40000000f00 */
[----:B------:R-:W-:Y:S01]  /*43a90*/  HMMA.1688.F32.TF32 R76, R72, R46, R184 ;  /* 0x0000002e484c723c */ /* 0x000fe200000810b8 */
[C---:B------:R-:W-:Y:S02]  /*43aa0*/  LOP3.LUT R70, R0.reuse, 0x40, RZ, 0x3c, !PT ;  /* 0x0000004000467812 */ /* 0x040fe400078e3cff */
[----:B------:R-:W-:-:S03]  /*43ab0*/  LOP3.LUT R71, R0, 0x60, RZ, 0x3c, !PT ;  /* 0x0000006000477812 */ /* 0x000fc600078e3cff */
[----:B------:R-:W-:Y:S04]  /*43ac0*/  LDS R68, [R70+UR13+0x25880] ;  /* 0x0258800d46447984 */ /* 0x000fe80008000800 */
[----:B------:R-:W-:Y:S04]  /*43ad0*/  LDS R69, [R71+UR13+0x25880] ;  /* 0x0258800d47457984 */ /* 0x000fe80008000800 */
[----:B------:R-:W-:Y:S04]  /*43ae0*/  LDS R70, [R70+UR13+0x25c80] ;  /* 0x025c800d46467984 */ /* 0x000fe80008000800 */
[----:B------:R-:W1:Y:S01]  /*43af0*/  LDS R71, [R71+UR13+0x25c80] ;  /* 0x025c800d47477984 */ /* 0x000e620008000800 */
[----:B------:R-:W-:Y:S01]  /*43b00*/  IMAD.MOV.U32 R163, RZ, RZ, R76 ;  /* 0x000000ffffa37224 */ /* 0x000fe200078e004c */
[----:B------:R-:W-:Y:S01]  /*43b10*/  MOV R162, R77 ;  /* 0x0000004d00a27202 */ /* 0x000fe20000000f00 */
[----:B------:R-:W-:Y:S01]  /*43b20*/  IMAD.MOV.U32 R161, RZ, RZ, R78 ;  /* 0x000000ffffa17224 */ /* 0x000fe200078e004e */
[----:B------:R-:W-:-:S02]  /*43b30*/  MOV R160, R79 ;  /* 0x0000004f00a07202 */ /* 0x000fc40000000f00 */
[----:B------:R-:W-:-:S15]  /*43b40*/  HMMA.1688.F32.TF32 R76, R72, R50, R188 ;  /* 0x00000032484c723c */ /* 0x000fde00000810bc */
[----:B------:R-:W-:-:S04]  /*43b50*/  NOP ;  /* 0x0000000000007918 */ /* 0x000fc80000000000 */
[----:B------:R-:W-:Y:S01]  /*43b60*/  IMAD.MOV.U32 R217, RZ, RZ, R76 ;  /* 0x000000ffffd97224 */ /* 0x000fe200078e004c */
[----:B------:R-:W-:Y:S01]  /*43b70*/  MOV R218, R77 ;  /* 0x0000004d00da7202 */ /* 0x000fe20000000f00 */
[----:B------:R-:W-:Y:S01]  /*43b80*/  IMAD.MOV.U32 R219, RZ, RZ, R78 ;  /* 0x000000ffffdb7224 */ /* 0x000fe200078e004e */
[----:B------:R-:W-:Y:S02]  /*43b90*/  MOV R180, R79 ;  /* 0x0000004f00b47202 */ /* 0x000fe40000000f00 */
[C---:B------:R-:W-:Y:S08]  /*43ba0*/  HMMA.1688.F32.TF32 R76, R72.reuse, R54, R192 ;  /* 0x00000036484c723c */ /* 0x040ff000000810c0 */
[C---:B------:R-:W-:Y:S08]  /*43bb0*/  HMMA.1688.F32.TF32 R92, R72.reuse, R58, R196 ;  /* 0x0000003a485c723c */ /* 0x040ff000000810c4 */
[C---:B------:R-:W-:Y:S03]  /*43bc0*/  HMMA.1688.F32.TF32 R80, R72.reuse, R62, R200 ;  /* 0x0000003e4850723c */ /* 0x040fe600000810c8 */
[----:B------:R-:W-:Y:S04]  /*43bd0*/  STL.64 [R1+0x290], R76 ;  /* 0x0002904c01007387 */ /* 0x000fe80000100a00 */
[----:B------:R2:W-:Y:S02]  /*43be0*/  STL.64 [R1+0x298], R78 ;  /* 0x0002984e01007387 */ /* 0x0005e40000100a00 */
[----:B--2---:R-:W-:Y:S08]  /*43bf0*/  HMMA.1688.F32.TF32 R76, R72, R66, R204 ;  /* 0x00000042484c723c */ /* 0x004ff000000810cc */
[C---:B-1----:R-:W-:Y:S01]  /*43c00*/  HMMA.1688.F32.TF32 R72, R68.reuse, R6, R208 ;  /* 0x000000064448723c */ /* 0x042fe200000810d0 */
[----:B------:R-:W-:Y:S04]  /*43c10*/  STL.64 [R1+0x280], R92 ;  /* 0x0002805c01007387 */ /* 0x000fe80000100a00 */
[----:B------:R-:W-:Y:S04]  /*43c20*/  STL.64 [R1+0x288], R94 ;  /* 0x0002885e01007387 */ /* 0x000fe80000100a00 */
[----:B------:R-:W-:Y:S04]  /*43c30*/  STL.64 [R1+0x270], R80 ;  /* 0x0002705001007387 */ /* 0x000fe80000100a00 */
[----:B------:R1:W-:Y:S04]  /*43c40*/  STL.64 [R1+0x278], R82 ;  /* 0x0002785201007387 */ /* 0x0003e80000100a00 */
[----:B------:R-:W-:Y:S04]  /*43c50*/  STL.64 [R1+0x190], R76 ;  /* 0x0001904c01007387 */ /* 0x000fe80000100a00 */
[----:B------:R2:W-:Y:S01]  /*43c60*/  STL.64 [R1+0x198], R78 ;  /* 0x0001984e01007387 */ /* 0x0005e20000100a00 */
[C---:B-1----:R-:W-:Y:S03]  /*43c70*/  HMMA.1688.F32.TF32 R80, R68.reuse, R10, R212 ;  /* 0x0000000a4450723c */ /* 0x042fe600000810d4 */
[----:B------:R-:W-:Y:S04]  /*43c80*/  STL.64 [R1+0x180], R72 ;  /* 0x0001804801007387 */ /* 0x000fe80000100a00 */
[----:B------:R1:W-:Y:S01]  /*43c90*/  STL.64 [R1+0x188], R74 ;  /* 0x0001884a01007387 */ /* 0x0003e20000100a00 */
[C---:B--2---:R-:W-:Y:S08]  /*43ca0*/  HMMA.1688.F32.TF32 R76, R68.reuse, R14, R220 ;  /* 0x0000000e444c723c */ /* 0x044ff000000810dc */
[----:B-1----:R-:W-:Y:S03]  /*43cb0*/  HMMA.1688.F32.TF32 R72, R68, R18, R224 ;  /* 0x000000124448723c */ /* 0x002fe600000810e0 */
[----:B------:R1:W-:Y:S01]  /*43cc0*/  STL.64 [R1+0x170], R80 ;  /* 0x0001705001007387 */ /* 0x0003e20000100a00 */
[----:B------:R-:W-:-:S03]  /*43cd0*/  IMAD.MOV.U32 R96, RZ, RZ, R240 ;  /* 0x000000ffff607224 */ /* 0x000fc600078e00f0 */
[----:B------:R2:W-:Y:S04]  /*43ce0*/  STL.64 [R1+0x178], R82 ;  /* 0x0001785201007387 */ /* 0x0005e80000100a00 */
[----:B------:R3:W-:Y:S01]  /*43cf0*/  STL.64 [R1+0x160], R76 ;  /* 0x0001604c01007387 */ /* 0x0007e20000100a00 */
[----:B------:R-:W-:-:S03]  /*43d00*/  MOV R97, R241 ;  /* 0x000000f100617202 */ /* 0x000fc60000000f00 */
[----:B------:R4:W-:Y:S01]  /*43d10*/  STL.64 [R1+0x168], R78 ;  /* 0x0001684e01007387 */ /* 0x0009e20000100a00 */
[----:B------:R-:W-:-:S03]  /*43d20*/  IMAD.MOV.U32 R98, RZ, RZ, R242 ;  /* 0x000000ffff627224 */ /* 0x000fc600078e00f2 */
[----:B------:R-:W4:Y:S01]  /*43d30*/  LDL.LU R240, [R1+0x20dc] ;  /* 0x0020dc0001f07983 */ /* 0x000f220000300800 */
[----:B------:R-:W-:-:S03]  /*43d40*/  MOV R99, R236 ;  /* 0x000000ec00637202 */ /* 0x000fc60000000f00 */
[----:B------:R-:W-:Y:S04]  /*43d50*/  STL.64 [R1+0x150], R72 ;  /* 0x0001504801007387 */ /* 0x000fe80000100a00 */
[----:B------:R1:W-:Y:S04]  /*43d60*/  STL.64 [R1+0x158], R74 ;  /* 0x0001584a01007387 */ /* 0x0003e80000100a00 */
        /* <DEDUP_REMOVED lines=19> */
[----:B-1----:R-:W-:-:S03]  /*43ea0*/  IMAD.MOV.U32 R80, RZ, RZ, R230 ;  /* 0x000000ffff507224 */ /* 0x002fc600078e00e6 */
[----:B------:R-:W4:Y:S01]  /*43eb0*/  LDL.LU R234, [R1+0x20bc] ;  /* 0x0020bc0001ea7983 */ /* 0x000f220000300800 */
[----:B------:R-:W-:-:S03]  /*43ec0*/  MOV R81, R231 ;  /* 0x000000e700517202 */ /* 0x000fc60000000f00 */
[----:B------:R-:W4:Y:S04]  /*43ed0*/  LDL.LU R235, [R1+0x20b8] ;  /* 0x0020b80001eb7983 */ /* 0x000f280000300800 */
[----:B------:R-:W4:Y:S04]  /*43ee0*/  LDL.LU R228, [R1+0x20b4] ;  /* 0x0020b40001e47983 */ /* 0x000f280000300800 */
[----:B------:R-:W4:Y:S04]  /*43ef0*/  LDL.LU R229, [R1+0x20b0] ;  /* 0x0020b00001e57983 */ /* 0x000f280000300800 */
[----:B------:R-:W4:Y:S04]  /*43f00*/  LDL.LU R230, [R1+0x20ac] ;  /* 0x0020ac0001e67983 */ /* 0x000f280000300800 */
[----:B------:R-:W4:Y:S01]  /*43f10*/  LDL.LU R231, [R1+0x20a8] ;  /* 0x0020a80001e77983 */ /* 0x000f220000300800 */
[----:B--2---:R-:W-:Y:S01]  /*43f20*/  IMAD.MOV.U32 R82, RZ, RZ, R239 ;  /* 0x000000ffff527224 */ /* 0x004fe200078e00ef */
[----:B------:R-:W-:Y:S01]  /*43f30*/  MOV R83, R243 ;  /* 0x000000f300537202 */ /* 0x000fe20000000f00 */
[----:B---3--:R-:W-:Y:S01]  /*43f40*/  IMAD.MOV.U32 R76, RZ, RZ, R247 ;  /* 0x000000ffff4c7224 */ /* 0x008fe200078e00f7 */
[----:B------:R-:W2:Y:S04]  /*43f50*/  LDL.LU R239, [R1+0x20a4] ;  /* 0x0020a40001ef7983 */ /* 0x000ea80000300800 */
[----:B------:R-:W3:Y:S04]  /*43f60*/  LDL.LU R243, [R1+0x20a0] ;  /* 0x0020a00001f37983 */ /* 0x000ee80000300800 */
[----:B------:R-:W3:Y:S01]  /*43f70*/  LDL.LU R247, [R1+0x209c] ;  /* 0x00209c0001f77983 */ /* 0x000ee20000300800 */
[----:B------:R-:W-:-:S03]  /*43f80*/  MOV R77, R2 ;  /* 0x00000002004d7202 */ /* 0x000fc60000000f00 */
[----:B------:R-:W3:Y:S01]  /*43f90*/  LDL.LU R2, [R1+0x2098] ;  /* 0x0020980001027983 */ /* 0x000ee20000300800 */
[C---:B------:R-:W-:Y:S01]  /*43fa0*/  HMMA.1688.F32.TF32 R100, R68.reuse, R50, R100 ;  /* 0x000000324464723c */ /* 0x040fe20000081064 */
[----:B----4-:R-:W-:Y:S02]  /*43fb0*/  MOV R79, R3 ;  /* 0x00000003004f7202 */ /* 0x010fe40000000f00 */
[C---:B------:R-:W-:Y:S01]  /*43fc0*/  LOP3.LUT R181, R0.reuse, 0x20, RZ, 0x3c, !PT ;  /* 0x0000002000b57812 */ /* 0x040fe200078e3cff */
        /* <DEDUP_REMOVED lines=13> */
[C---:B------:R-:W-:Y:S08]  /*440a0*/  HMMA.1688.F32.TF32 R72, R68.reuse, R26, R232 ;  /* 0x0000001a4448723c */ /* 0x040ff000000810e8 */
[C---:B------:R-:W-:Y:S08]  /*440b0*/  HMMA.1688.F32.TF32 R108, R68.reuse, R22, R228 ;  /* 0x00000016446c723c */ /* 0x040ff000000810e4 */
[C---:B--2---:R-:W-:Y:S01]  /*440c0*/  HMMA.1688.F32.TF32 R112, R68.reuse, R30, R236 ;  /* 0x0000001e4470723c */ /* 0x044fe200000810ec */
[----:B---3--:R-:W-:Y:S10]  /*440d0*/  LDSM.16.M88.4 R4, [R2+UR16+0x180] ;  /* 0x000180100204783b */ /* 0x008ff40008000200 */
[----:B------:R-:W-:Y:S04]  /*440e0*/  STL.64 [R1+0x140], R108 ;  /* 0x0001406c01007387 */ /* 0x000fe80000100a00 */
[----:B------:R-:W-:Y:S04]  /*440f0*/  STL.64 [R1+0x148], R110 ;  /* 0x0001486e01007387 */ /* 0x000fe80000100a00 */
[----:B------:R-:W-:Y:S04]  /*44100*/  STL.64 [R1+0xe0], R72 ;  /* 0x0000e04801007387 */ /* 0x000fe80000100a00 */
[----:B------:R1:W-:Y:S04]  /*44110*/  STL.64 [R1+0xe8], R74 ;  /* 0x0000e84a01007387 */ /* 0x0003e80000100a00 */
[----:B------:R-:W-:Y:S01]  /*44120*/  LDSM.16.M88.4 R8, [R2+UR16+0x1180] ;  /* 0x001180100208783b */ /* 0x000fe20008000200 */
[C---:B-1----:R-:W-:Y:S08]  /*44130*/  HMMA.1688.F32.TF32 R72, R68.reuse, R38, R244 ;  /* 0x000000264448723c */ /* 0x042ff000000810f4 */
[C---:B------:R-:W-:Y:S01]  /*44140*/  HMMA.1688.F32.TF32 R108, R68.reuse, R34, R240 ;  /* 0x00000022446c723c */ /* 0x040fe200000810f0 */
[----:B------:R-:W-:Y:S01]  /*44150*/  STL.64 [R1+0xd0], R112 ;  /* 0x0000d07001007387 */ /* 0x000fe20000100a00 */
        /* <DEDUP_REMOVED lines=14> */
[C---:B------:R-:W-:Y:S03]  /*44240*/  HMMA.1688.F32.TF32 R72, R68.reuse, R42, R248 ;  /* 0x0000002a4448723c */ /* 0x040fe600000810f8 */
[----:B------:R-:W-:Y:S01]  /*44250*/  LDS R113, [R181+UR13+0x26000] ;  /* 0x0260000db5717984 */ /* 0x000fe20008000800 */
        /* <DEDUP_REMOVED lines=21> */
[----:B------:R-:W-:Y:S01]  /*443b0*/  STL.64 [R1+0xd8], R114 ;  /* 0x0000d87201007387 */ /* 0x000fe20000100a00 */
[----:B------:R-:W-:Y:S01]  /*443c0*/  MOV R215, R216 ;  /* 0x000000d800d77202 */ /* 0x000fe20000000f00 */
[----:B------:R-:W-:Y:S01]  /*443d0*/  IMAD.MOV.U32 R230, RZ, RZ, R219 ;  /* 0x000000ffffe67224 */ /* 0x000fe200078e00db */
[----:B------:R-:W-:Y:S01]  /*443e0*/  MOV R229, R218 ;  /* 0x000000da00e57202 */ /* 0x000fe20000000f00 */
[----:B------:R-:W-:Y:S01]  /*443f0*/  LDS R244, [R0+UR13+0x26080] ;  /* 0x0260800d00f47984 */ /* 0x000fe20008000800 */
[----:B------:R-:W-:-:S02]  /*44400*/  LOP3.LUT R182, R0, 0x40, RZ, 0x3c, !PT ;  /* 0x0000004000b67812 */ /* 0x000fc400078e3cff */
[----:B------:R-:W-:Y:S01]  /*44410*/  LOP3.LUT R183, R0, 0x60, RZ, 0x3c, !PT ;  /* 0x0000006000b77812 */ /* 0x000fe200078e3cff */
[----:B------:R-:W-:Y:S04]  /*44420*/  LDS R246, [R0+UR13+0x26480] ;  /* 0x0264800d00f67984 */ /* 0x000fe80008000800 */
[----:B------:R-:W-:Y:S04]  /*44430*/  LDS R245, [R181+UR13+0x26080] ;  /* 0x0260800db5f57984 */ /* 0x000fe80008000800 */
[----:B------:R-:W-:Y:S02]  /*44440*/  LDS R247, [R181+UR13+0x26480] ;  /* 0x0264800db5f77984 */ /* 0x000fe40008000800 */
[----:B------:R-:W-:Y:S01]  /*44450*/  IMAD.MOV.U32 R243, RZ, RZ, R72 ;  /* 0x000000fffff37224 */ /* 0x000fe200078e0048 */
[----:B------:R-:W-:Y:S01]  /*44460*/  MOV R242, R73 ;  /* 0x0000004900f27202 */ /* 0x000fe20000000f00 */
[----:B------:R-:W-:Y:S01]  /*44470*/  IMAD.MOV.U32 R241, RZ, RZ, R74 ;  /* 0x000000fffff17224 */ /* 0x000fe200078e004a */
[----:B------:R-:W-:Y:S01]  /*44480*/  MOV R240, R75 ;  /* 0x0000004b00f07202 */ /* 0x000fe20000000f00 */
[----:B------:R-:W-:Y:S01]  /*44490*/  STL.64 [R1+0xc0], R108 ;  /* 0x0000c06c01007387 */ /* 0x000fe20000100a00 */
[----:B------:R-:W-:Y:S03]  /*444a0*/  HMMA.1688.F32.TF32 R72, R68, R54, R96 ;  /* 0x000000364448723c */ /* 0x000fe60000081060 */
[----:B------:R1:W-:Y:S04]  /*444b0*/  STL.64 [R1+0xc8], R110 ;  /* 0x0000c86e01007387 */ /* 0x0003e80000100a00 */
[----:B------:R-:W-:Y:S04]  /*444c0*/  LDS R114, [R0+UR13+0x26400] ;  /* 0x0264000d00727984 */ /* 0x000fe80008000800 */
[----:B------:R-:W2:Y:S01]  /*444d0*/  LDS R115, [R181+UR13+0x26400] ;  /* 0x0264000db5737984 */ /* 0x000ea20008000800 */
[----:B------:R-:W-:Y:S01]  /*444e0*/  MOV R106, R21 ;  /* 0x00000015006a7202 */ /* 0x000fe20000000f00 */
[----:B------:R-:W-:Y:S01]  /*444f0*/  IMAD.MOV.U32 R107, RZ, RZ, R20 ;  /* 0x000000ffff6b7224 */ /* 0x000fe200078e0014 */
[----:B------:R-:W-:Y:S01]  /*44500*/  MOV R104, R25 ;  /* 0x0000001900687202 */ /* 0x000fe20000000f00 */
[----:B------:R-:W-:Y:S01]  /*44510*/  IMAD.MOV.U32 R105, RZ, RZ, R24 ;  /* 0x000000ffff697224 */ /* 0x000fe200078e0018 */
[----:B------:R-:W-:Y:S04]  /*44520*/  LDS R176, [R182+UR13+0x26000] ;  /* 0x0260000db6b07984 */ /* 0x000fe80008000800 */
[----:B------:R-:W-:Y:S01]  /*44530*/  STL.64 [R1+0x70], R72 ;  /* 0x0000704801007387 */ /* 0x000fe20000100a00 */
[----:B------:R-:W-:-:S03]  /*44540*/  IMAD.MOV.U32 R3, RZ, RZ, R75 ;  /* 0x000000ffff037224 */ /* 0x000fc600078e004b */
[----:B------:R-:W-:Y:S04]  /*44550*/  STL.64 [R1+0x80], R100 ;  /* 0x0000806401007387 */ /* 0x000fe80000100a00 */
[----:B------:R-:W-:Y:S04]  /*44560*/  STL.64 [R1+0x88], R102 ;  /* 0x0000886601007387 */ /* 0x000fe80000100a00 */
[----:B------:R3:W-:Y:S01]  /*44570*/  STL [R1+0x78], R74 ;  /* 0x0000784a01007387 */ /* 0x0007e20000100800 */
[----:B-1----:R-:W-:Y:S01]  /*44580*/  MOV R110, R13 ;  /* 0x0000000d006e7202 */ /* 0x002fe20000000f00 */
[----:B------:R-:W-:Y:S01]  /*44590*/  IMAD.MOV.U32 R111, RZ, RZ, R12 ;  /* 0x000000ffff6f7224 */ /* 0x000fe200078e000c */
[----:B------:R-:W-:Y:S01]  /*445a0*/  MOV R108, R17 ;  /* 0x00000011006c7202 */ /* 0x000fe20000000f00 */
[----:B------:R-:W1:Y:S01]  /*445b0*/  LDSM.16.M88.4 R12, [R2+UR16+0x2180] ;  /* 0x00218010020c783b */ /* 0x000e620008000200 */
[----:B------:R-:W-:-:S03]  /*445c0*/  IMAD.MOV.U32 R109, RZ, RZ, R16 ;  /* 0x000000ffff6d7224 */ /* 0x000fc600078e0010 */
[----:B------:R-:W4:Y:S01]  /*445d0*/  LDSM.16.M88.4 R16, [R2+UR16+0x3180] ;  /* 0x003180100210783b */ /* 0x000f220008000200 */
[C---:B---3--:R-:W-:Y:S03]  /*445e0*/  HMMA.1688.F32.TF32 R72, R68.reuse, R58, R92 ;  /* 0x0000003a4448723c */ /* 0x048fe6000008105c */
[----:B------:R-:W3:Y:S01]  /*445f0*/  LDSM.16.M88.4 R20, [R2+UR16+0x4180] ;  /* 0x004180100214783b */ /* 0x000ee20008000200 */
[----:B------:R-:W-:Y:S01]  /*44600*/  MOV R102, R29 ;  /* 0x0000001d00667202 */ /* 0x000fe20000000f00 */
[----:B------:R-:W-:Y:S02]  /*44610*/  IMAD.MOV.U32 R103, RZ, RZ, R28 ;  /* 0x000000ffff677224 */ /* 0x000fe400078e001c */
[----:B------:R-:W-:Y:S04]  /*44620*/  LDSM.16.M88.4 R24, [R2+UR16+0x5180] ;  /* 0x005180100218783b */ /* 0x000fe80008000200 */
[----:B------:R-:W1:Y:S01]  /*44630*/  LDSM.16.M88.4 R28, [R2+UR16+0x6180] ;  /* 0x00618010021c783b */ /* 0x000e620008000200 */
        /* <DEDUP_REMOVED lines=13> */
[C---:B------:R-:W-:Y:S01]  /*44710*/  HMMA.1688.F32.TF32 R72, R68.reuse, R62, R80 ;  /* 0x0000003e4448723c */ /* 0x040fe20000081050 */
[----:B------:R-:W-:Y:S01]  /*44720*/  IMAD.MOV.U32 R99, RZ, RZ, R36 ;  /* 0x000000ffff637224 */ /* 0x000fe200078e0024 */
[----:B------:R-:W1:Y:S04]  /*44730*/  LDSM.16.M88.4 R32, [R2+UR16+0x7180] ;  /* 0x007180100220783b */ /* 0x000e680008000200 */
[----:B------:R-:W-:Y:S02]  /*44740*/  LDSM.16.M88.4 R40, [R2+UR16+0x9180] ;  /* 0x009180100228783b */ /* 0x000fe40008000200 */
[----:B------:R-:W-:Y:S02]  /*44750*/  HMMA.1688.F32.TF32 R68, R68, R66, R76 ;  /* 0x000000424444723c */ /* 0x000fe4000008104c */
[----:B------:R-:W-:Y:S04]  /*44760*/  STL.64 [R1+0x2050], R250 ;  /* 0x002050fa01007387 */ /* 0x000fe80000100a00 */
[----:B------:R-:W-:Y:S01]  /*44770*/  STL.64 [R1+0x2048], R248 ;  /* 0x002048f801007387 */ /* 0x000fe20000100a00 */
[----:B------:R-:W-:Y:S01]  /*44780*/  MOV R80, R65 ;  /* 0x0000004100507202 */ /* 0x000fe20000000f00 */
[----:B------:R-:W-:Y:S01]  /*44790*/  IMAD.MOV.U32 R81, RZ, RZ, R64 ;  /* 0x000000ffff517224 */ /* 0x000fe200078e0040 */
[----:B------:R-:W-:Y:S01]  /*447a0*/  MOV R76, R57 ;  /* 0x00000039004c7202 */ /* 0x000fe20000000f00 */
[----:B------:R-:W-:Y:S01]  /*447b0*/  IMAD.MOV.U32 R77, RZ, RZ, R56 ;  /* 0x000000ffff4d7224 */ /* 0x000fe200078e0038 */
[----:B------:R-:W-:Y:S04]  /*447c0*/  STL.64 [R1+0x10], R72 ;  /* 0x0000104801007387 */ /* 0x000fe80000100a00 */
[----:B------:R2:W-:Y:S04]  /*447d0*/  STL.64 [R1+0x18], R74 ;  /* 0x0000184a01007387 */ /* 0x0005e80000100a00 */
[----:B------:R-:W-:Y:S04]  /*447e0*/  STL.64 [R1], R68 ;  /* 0x0000004401007387 */ /* 0x000fe80000100a00 */
[----:B------:R1:W-:Y:S01]  /*447f0*/  STL.64 [R1+0x8], R70 ;  /* 0x0000084601007387 */ /* 0x0003e20000100a00 */
[C---:B--2---:R-:W-:Y:S01]  /*44800*/  HMMA.1688.F32.TF32 R72, R112.reuse, R8, R108 ;  /* 0x000000087048723c */ /* 0x044fe2000008106c */
[----:B------:R-:W-:Y:S01]  /*44810*/  MOV R78, R53 ;  /* 0x00000035004e7202 */ /* 0x000fe20000000f00 */
[----:B------:R-:W-:Y:S01]  /*44820*/  IMAD.MOV.U32 R79, RZ, RZ, R52 ;  /* 0x000000ffff4f7224 */ /* 0x000fe200078e0034 */
[----:B------:R-:W-:Y:S01]  /*44830*/  MOV R82, R61 ;  /* 0x0000003d00527202 */ /* 0x000fe20000000f00 */
[----:B------:R-:W-:Y:S01]  /*44840*/  IMAD.MOV.U32 R83, RZ, RZ, R60 ;  /* 0x000000ffff537224 */ /* 0x000fe200078e003c */
[----:B------:R-:W-:Y:S03]  /*44850*/  LDSM.16.M88.4 R36, [R2+UR16+0x8180] ;  /* 0x008180100224783b */ /* 0x000fe60008000200 */
[C---:B-1----:R-:W-:Y:S01]  /*44860*/  HMMA.1688.F32.TF32 R68, R112.reuse, R4, R116 ;  /* 0x000000047044723c */ /* 0x042fe20000081074 */
[----:B------:R-:W-:Y:S04]  /*44870*/  STL [R1+0x1ff4], R6 ;  /* 0x001ff40601007387 */ /* 0x000fe80000100800 */
[----:B------:R-:W-:Y:S04]  /*44880*/  STL [R1+0x1ff0], R7 ;  /* 0x001ff00701007387 */ /* 0x000fe80000100800 */
[----:B------:R-:W-:Y:S04]  /*44890*/  STL [R1+0x1ffc], R10 ;  /* 0x001ffc0a01007387 */ /* 0x000fe80000100800 */
[----:B------:R-:W-:Y:S04]  /*448a0*/  STL [R1+0x1ff8], R11 ;  /* 0x001ff80b01007387 */ /* 0x000fe80000100800 */
[----:B------:R-:W-:Y:S04]  /*448b0*/  STL [R1+0x2004], R14 ;  /* 0x0020040e01007387 */ /* 0x000fe80000100800 */
[----:B------:R-:W-:Y:S04]  /*448c0*/  STL [R1+0x2000], R15 ;  /* 0x0020000f01007387 */ /* 0x000fe80000100800 */
[----:B----4-:R-:W-:Y:S04]  /*448d0*/  STL [R1+0x200c], R18 ;  /* 0x00200c1201007387 */ /* 0x010fe80000100800 */
[----:B------:R-:W-:Y:S04]  /*448e0*/  STL [R1+0x2008], R19 ;  /* 0x0020081301007387 */ /* 0x000fe80000100800 */
[----:B---3--:R-:W-:Y:S04]  /*448f0*/  STL [R1+0x2014], R22 ;  /* 0x0020141601007387 */ /* 0x008fe80000100800 */
[----:B------:R-:W-:Y:S04]  /*44900*/  STL [R1+0x2010], R23 ;  /* 0x0020101701007387 */ /* 0x000fe80000100800 */
[----:B------:R-:W-:Y:S04]  /*44910*/  STL [R1+0x1e64], R2 ;  /* 0x001e640201007387 */ /* 0x000fe80000100800 */
[----:B------:R-:W-:Y:S04]  /*44920*/  STL.64 [R1+0x1fd8], R70 ;  /* 0x001fd84601007387 */ /* 0x000fe80000100a00 */
[----:B------:R1:W-:Y:S04]  /*44930*/  STL.64 [R1+0x1fd0], R68 ;  /* 0x001fd04401007387 */ /* 0x0003e80000100a00 */
[----:B------:R-:W-:Y:S01]  /*44940*/  STL.64 [R1+0x50], R72 ;  /* 0x0000504801007387 */ /* 0x000fe20000100a00 */
[C---:B------:R-:W-:Y:S03]  /*44950*/  HMMA.1688.F32.TF32 R76, R112.reuse, R28, R76 ;  /* 0x0000001c704c723c */ /* 0x040fe6000008104c */
[----:B------:R2:W-:Y:S04]  /*44960*/  STL.64 [R1+0x58], R74 ;  /* 0x0000584a01007387 */ /* 0x0005e80000100a00 */
[----:B------:R-:W-:Y:S01]  /*44970*/  LDSM.16.M88.4 R44, [R2+UR16+0xa180] ;  /* 0x00a18010022c783b */ /* 0x000fe20008000200 */
[C---:B-1----:R-:W-:Y:S03]  /*44980*/  HMMA.1688.F32.TF32 R68, R112.reuse, R12, R104 ;  /* 0x0000000c7044723c */ /* 0x042fe60000081068 */
[----:B------:R-:W-:Y:S04]  /*44990*/  LDSM.16.M88.4 R48, [R2+UR16+0xb180] ;  /* 0x00b180100230783b */ /* 0x000fe80008000200 */
[----:B------:R-:W-:Y:S01]  /*449a0*/  LDSM.16.M88.4 R52, [R2+UR16+0xc180] ;  /* 0x00c180100234783b */ /* 0x000fe20008000200 */
[----:B--2---:R-:W-:Y:S03]  /*449b0*/  HMMA.1688.F32.TF32 R72, R112, R24, R92 ;  /* 0x000000187048723c */ /* 0x004fe6000008105c */
[----:B------:R-:W1:Y:S04]  /*449c0*/  LDSM.16.M88.4 R56, [R2+UR16+0xd180] ;  /* 0x00d180100238783b */ /* 0x000e680008000200 */
[----:B------:R-:W2:Y:S04]  /*449d0*/  LDSM.16.M88.4 R60, [R2+UR16+0xe180] ;  /* 0x00e18010023c783b */ /* 0x000ea80008000200 */
[----:B------:R3:W-:Y:S01]  /*449e0*/  LDSM.16.M88.4 R64, [R2+UR16+0xf180] ;  /* 0x00f180100240783b */ /* 0x0007e20008000200 */
[----:B------:R-:W-:Y:S01]  /*449f0*/  MOV R6, R68 ;  /* 0x0000004400067202 */ /* 0x000fe20000000f00 */
[----:B------:R-:W-:Y:S01]  /*44a00*/  IMAD.MOV.U32 R7, RZ, RZ, R69 ;  /* 0x000000ffff077224 */ /* 0x000fe200078e0045 */
[----:B------:R-:W-:Y:S01]  /*44a10*/  MOV R252, R70 ;  /* 0x0000004600fc7202 */ /* 0x000fe20000000f00 */
[----:B------:R-:W-:Y:S04]  /*44a20*/  LDS R178, [R182+UR13+0x26400] ;  /* 0x0264000db6b27984 */ /* 0x000fe80008000800 */
[----:B------:R-:W-:Y:S01]  /*44a30*/  STL.64 [R1+0x1f98], R74 ;  /* 0x001f984a01007387 */ /* 0x000fe20000100a00 */
[----:B---3--:R-:W-:-:S03]  /*44a40*/  IMAD.MOV.U32 R2, RZ, RZ, R71 ;  /* 0x000000ffff027224 */ /* 0x008fc600078e0047 */
[----:B------:R-:W-:Y:S01]  /*44a50*/  STL.64 [R1+0x1f90], R72 ;  /* 0x001f904801007387 */ /* 0x000fe20000100a00 */
[----:B------:R-:W-:Y:S03]  /*44a60*/  HMMA.1688.F32.TF32 R68, R112, R16, R100 ;  /* 0x000000107044723c */ /* 0x000fe60000081064 */
[----:B------:R-:W-:Y:S04]  /*44a70*/  STL.64 [R1+0x1fa8], R78 ;  /* 0x001fa84e01007387 */ /* 0x000fe80000100a00 */
[----:B------:R-:W-:Y:S04]  /*44a80*/  STL.64 [R1+0x1fa0], R76 ;  /* 0x001fa04c01007387 */ /* 0x000fe80000100a00 */
[----:B------:R-:W3:Y:S04]  /*44a90*/  LDL.LU R124, [R1+0x230] ;  /* 0x00023000017c7983 */ /* 0x000ee80000300800 */
[----:B------:R-:W3:Y:S04]  /*44aa0*/  LDL.LU R125, [R1+0x234] ;  /* 0x00023400017d7983 */ /* 0x000ee80000300800 */
[----:B------:R-:W3:Y:S04]  /*44ab0*/  LDL.LU R126, [R1+0x238] ;  /* 0x00023800017e7983 */ /* 0x000ee80000300800 */
[----:B------:R-:W3:Y:S04]  /*44ac0*/  LDL.LU R127, [R1+0x23c] ;  /* 0x00023c00017f7983 */ /* 0x000ee80000300800 */
[----:B------:R-:W1:Y:S04]  /*44ad0*/  LDL.LU R104, [R1+0x3a0] ;  /* 0x0003a00001687983 */ /* 0x000e680000300800 */
[----:B------:R-:W1:Y:S04]  /*44ae0*/  LDL.LU R105, [R1+0x3a4] ;  /* 0x0003a40001697983 */ /* 0x000e680000300800 */
[----:B------:R-:W1:Y:S04]  /*44af0*/  LDL.LU R106, [R1+0x3a8] ;  /* 0x0003a800016a7983 */ /* 0x000e680000300800 */
[----:B------:R-:W1:Y:S04]  /*44b00*/  LDL.LU R107, [R1+0x3ac] ;  /* 0x0003ac00016b7983 */ /* 0x000e680000300800 */
[----:B------:R-:W4:Y:S04]  /*44b10*/  LDL.LU R88, [R1+0x3e0] ;  /* 0x0003e00001587983 */ /* 0x000f280000300800 */
[----:B------:R-:W4:Y:S04]  /*44b20*/  LDL.LU R89, [R1+0x3e4] ;  /* 0x0003e40001597983 */ /* 0x000f280000300800 */
[----:B------:R-:W4:Y:S04]  /*44b30*/  LDL.LU R90, [R1+0x3e8] ;  /* 0x0003e800015a7983 */ /* 0x000f280000300800 */
[----:B------:R-:W4:Y:S04]  /*44b40*/  LDL.LU R91, [R1+0x3ec] ;  /* 0x0003ec00015b7983 */ /* 0x000f280000300800 */
[----:B------:R-:W2:Y:S04]  /*44b50*/  LDL.LU R84, [R1+0x3f0] ;  /* 0x0003f00001547983 */ /* 0x000ea80000300800 */
[----:B------:R-:W2:Y:S04]  /*44b60*/  LDL.LU R85, [R1+0x3f4] ;  /* 0x0003f40001557983 */ /* 0x000ea80000300800 */
[----:B------:R-:W2:Y:S01]  /*44b70*/  LDL.LU R86, [R1+0x3f8] ;  /* 0x0003f80001567983 */ /* 0x000ea20000300800 */
[----:B------:R-:W-:-:S03]  /*44b80*/  MOV R14, R68 ;  /* 0x00000044000e7202 */ /* 0x000fc60000000f00 */
[----:B------:R-:W2:Y:S01]  /*44b90*/  LDL.LU R87, [R1+0x3fc] ;  /* 0x0003fc0001577983 */ /* 0x000ea20000300800 */
[----:B------:R-:W-:Y:S01]  /*44ba0*/  IMAD.MOV.U32 R15, RZ, RZ, R69 ;  /* 0x000000ffff0f7224 */ /* 0x000fe200078e0045 */
[----:B------:R-:W-:Y:S02]  /*44bb0*/  MOV R10, R70 ;  /* 0x00000046000a7202 */ /* 0x000fe40000000f00 */
[----:B------:R-:W3:Y:S01]  /*44bc0*/  LDL.LU R92, [R1+0x3d0] ;  /* 0x0003d000015c7983 */ /* 0x000ee20000300800 */
[----:B------:R-:W-:-:S03]  /*44bd0*/  IMAD.MOV.U32 R11, RZ, RZ, R71 ;  /* 0x000000ffff0b7224 */ /* 0x000fc600078e0047 */
[----:B------:R-:W3:Y:S01]  /*44be0*/  LDL.LU R93, [R1+0x3d4] ;  /* 0x0003d400015d7983 */ /* 0x000ee20000300800 */
[C---:B------:R-:W-:Y:S03]  /*44bf0*/  HMMA.1688.F32.TF32 R68, R112.reuse, R20, R96 ;  /* 0x000000147044723c */ /* 0x040fe60000081060 */
        /* <DEDUP_REMOVED lines=18> */
[----:B------:R-:W-:Y:S03]  /*44d20*/  HMMA.1688.F32.TF32 R80, R112, R32, R80 ;  /* 0x000000207050723c */ /* 0x000fe60000081050 */
        /* <DEDUP_REMOVED lines=8> */
[----:B------:R-:W-:Y:S04]  /*44db0*/  STL.64 [R1+0x1fb8], R82 ;  /* 0x001fb85201007387 */ /* 0x000fe80000100a00 */
[----:B------:R-:W-:Y:S01]  /*44dc0*/  STL.64 [R1+0x1fb0], R80 ;  /* 0x001fb05001007387 */ /* 0x000fe20000100a00 */
[----:B------:R-:W-:Y:S01]  /*44dd0*/  IMAD.MOV.U32 R251, RZ, RZ, R152 ;  /* 0x000000fffffb7224 */ /* 0x000fe200078e0098 */
[----:B------:R-:W-:Y:S01]  /*44de0*/  MOV R250, R153 ;  /* 0x0000009900fa7202 */ /* 0x000fe20000000f00 */
[----:B------:R-:W-:Y:S01]  /*44df0*/  IMAD.MOV.U32 R249, RZ, RZ, R154 ;  /* 0x000000fffff97224 */ /* 0x000fe200078e009a */
[----:B------:R-:W-:Y:S01]  /*44e00*/  MOV R248, R155 ;  /* 0x0000009b00f87202 */ /* 0x000fe20000000f00 */
[----:B------:R-:W-:Y:S04]  /*44e10*/  LDS R177, [R183+UR13+0x26000] ;  /* 0x0260000db7b17984 */ /* 0x000fe80008000800 */
[----:B------:R-:W1:Y:S01]  /*44e20*/  LDS R179, [R183+UR13+0x26400] ;  /* 0x0264000db7b37984 */ /* 0x000e620008000800 */
[----:B------:R-:W-:-:S03]  /*44e30*/  MOV R231, R180 ;  /* 0x000000b400e77202 */ /* 0x000fc60000000f00 */
[----:B------:R-:W-:Y:S01]  /*44e40*/  LDS R181, [R183+UR13+0x26080] ;  /* 0x0260800db7b57984 */ /* 0x000fe20008000800 */
[C---:B-1----:R-:W-:Y:S08]  /*44e50*/  HMMA.1688.F32.TF32 R104, R112.reuse, R56, R104 ;  /* 0x000000387068723c */ /* 0x042ff00000081068 */
[C---:B----4-:R-:W-:Y:S08]  /*44e60*/  HMMA.1688.F32.TF32 R88, R112.reuse, R40, R88 ;  /* 0x000000287058723c */ /* 0x050ff00000081058 */
[C---:B--2---:R-:W-:Y:S08]  /*44e70*/  HMMA.1688.F32.TF32 R84, R112.reuse, R36, R84 ;  /* 0x000000247054723c */ /* 0x044ff00000081054 */
[C---:B---3--:R-:W-:Y:S08]  /*44e80*/  HMMA.1688.F32.TF32 R92, R112.reuse, R44, R92 ;  /* 0x0000002c705c723c */ /* 0x048ff0000008105c */
[C---:B------:R-:W-:Y:S03]  /*44e90*/  HMMA.1688.F32.TF32 R96, R112.reuse, R48, R96 ;  /* 0x000000307060723c */ /* 0x040fe60000081060 */
[----:B------:R1:W-:Y:S05]  /*44ea0*/  STL.64 [R1+0x1fc8], R86 ;  /* 0x001fc85601007387 */ /* 0x0003ea0000100a00 */
[C---:B------:R-:W-:Y:S01]  /*44eb0*/  HMMA.1688.F32.TF32 R100, R112.reuse, R52, R100 ;  /* 0x000000347064723c */ /* 0x040fe20000081064 */
[----:B------:R2:W-:Y:S04]  /*44ec0*/  STL.64 [R1+0x1fc0], R84 ;  /* 0x001fc05401007387 */ /* 0x0005e80000100a00 */
[----:B------:R3:W-:Y:S03]  /*44ed0*/  STL.64 [R1+0x1fe8], R90 ;  /* 0x001fe85a01007387 */ /* 0x0007e60000100a00 */
[----:B------:R-:W-:Y:S01]  /*44ee0*/  HMMA.1688.F32.TF32 R108, R112, R60, R108 ;  /* 0x0000003c706c723c */ /* 0x000fe2000008106c */
[----:B------:R4:W-:Y:S04]  /*44ef0*/  STL.64 [R1+0x1fe0], R88 ;  /* 0x001fe05801007387 */ /* 0x0009e80000100a00 */
[----:B------:R-:W-:Y:S03]  /*44f00*/  STL.64 [R1+0x2020], R94 ;  /* 0x0020205e01007387 */ /* 0x000fe60000100a00 */
[----:B------:R-:W-:Y:S01]  /*44f10*/  HMMA.1688.F32.TF32 R120, R176, R8, R120 ;  /* 0x00000008b078723c */ /* 0x000fe20000081078 */
[----:B------:R-:W-:Y:S01]  /*44f20*/  MOV R22, R68 ;  /* 0x0000004400167202 */ /* 0x000fe20000000f00 */
[----:B------:R-:W-:Y:S01]  /*44f30*/  IMAD.MOV.U32 R23, RZ, RZ, R69 ;  /* 0x000000ffff177224 */ /* 0x000fe200078e0045 */
[----:B------:R-:W-:Y:S01]  /*44f40*/  MOV R18, R70 ;  /* 0x0000004600127202 */ /* 0x000fe20000000f00 */
[----:B------:R-:W-:Y:S01]  /*44f50*/  IMAD.MOV.U32 R19, RZ, RZ, R71 ;  /* 0x000000ffff137224 */ /* 0x000fe200078e0047 */
[----:B------:R-:W-:Y:S01]  /*44f60*/  MOV R83, R240 ;  /* 0x000000f000537202 */ /* 0x000fe20000000f00 */
[----:B------:R-:W-:Y:S01]  /*44f70*/  IMAD.MOV.U32 R82, RZ, RZ, R241 ;  /* 0x000000ffff527224 */ /* 0x000fe200078e00f1 */
[----:B------:R-:W-:Y:S01]  /*44f80*/  MOV R81, R242 ;  /* 0x000000f200517202 */ /* 0x000fe20000000f00 */
[----:B------:R-:W-:Y:S01]  /*44f90*/  HMMA.1688.F32.TF32 R112, R112, R64, R164 ;  /* 0x000000407070723c */ /* 0x000fe200000810a4 */
        /* <DEDUP_REMOVED lines=10> */
[----:B------:R1:W-:Y:S04]  /*45040*/  STL.64 [R1+0x2078], R112 ;  /* 0x0020787001007387 */ /* 0x0003e80000100a00 */
        /* <DEDUP_REMOVED lines=60> */
[C---:B------:R-:W-:Y:S08]  /*45410*/  HMMA.1688.F32.TF32 R124, R176.reuse, R12, R124 ;  /* 0x0000000cb07c723c */ /* 0x040ff0000008107c */
[C---:B------:R-:W-:Y:S08]  /*45420*/  HMMA.1688.F32.TF32 R128, R176.reuse, R16, R128 ;  /* 0x00000010b080723c */ /* 0x040ff00000081080 */
[----:B------:R-:W-:Y:S01]  /*45430*/  HMMA.1688.F32.TF32 R132, R176, R20, R132 ;  /* 0x00000014b084723c */ /* 0x000fe20000081084 */
[----:B-1----:R-:W-:Y:S01]  /*45440*/  MOV R87, R236 ;  /* 0x000000ec00577202 */ /* 0x002fe20000000f00 */
[----:B------:R-:W-:Y:S01]  /*45450*/  IMAD.MOV.U32 R86, RZ, RZ, R237 ;  /* 0x000000ffff567224 */ /* 0x000fe200078e00ed */
[----:B--2---:R-:W-:Y:S01]  /*45460*/  MOV R85, R238 ;  /* 0x000000ee00557202 */ /* 0x004fe20000000f00 */
[----:B------:R-:W-:Y:S01]  /*45470*/  IMAD.MOV.U32 R84, RZ, RZ, R239 ;  /* 0x000000ffff547224 */ /* 0x000fe200078e00ef */
[----:B---3--:R-:W-:Y:S01]  /*45480*/  MOV R91, R232 ;  /* 0x000000e8005b7202 */ /* 0x008fe20000000f00 */
[----:B------:R-:W-:Y:S01]  /*45490*/  IMAD.MOV.U32 R90, RZ, RZ, R233 ;  /* 0x000000ffff5a7224 */ /* 0x000fe200078e00e9 */
[----:B----4-:R-:W-:Y:S01]  /*454a0*/  MOV R89, R234 ;  /* 0x000000ea00597202 */ /* 0x010fe20000000f00 */
[----:B------:R-:W-:Y:S01]  /*454b0*/  IMAD.MOV.U32 R88, RZ, RZ, R235 ;  /* 0x000000ffff587224 */ /* 0x000fe200078e00eb */
[----:B------:R-:W-:Y:S01]  /*454c0*/  LDS R180, [R182+UR13+0x26080] ;  /* 0x0260800db6b47984 */ /* 0x000fe20008000800 */
[----:B------:R-:W-:-:S03]  /*454d0*/  IMAD.MOV.U32 R80, RZ, RZ, R243 ;  /* 0x000000ffff507224 */ /* 0x000fc600078e00f3 */
[----:B------:R-:W-:Y:S04]  /*454e0*/  LDS R182, [R182+UR13+0x26480] ;  /* 0x0264800db6b67984 */ /* 0x000fe80008000800 */
[----:B------:R-:W1:Y:S01]  /*454f0*/  LDS R183, [R183+UR13+0x26480] ;  /* 0x0264800db7b77984 */ /* 0x000e620008000800 */
        /* <DEDUP_REMOVED lines=11> */
[C---:B------:R-:W-:Y:S01]  /*455b0*/  HMMA.1688.F32.TF32 R216, R244.reuse, R36, R248 ;  /* 0x00000024f4d8723c */ /* 0x040fe200000810f8 */
[----:B------:R-:W1:Y:S04]  /*455c0*/  LDL.LU R248, [R1+0x150] ;  /* 0x0001500001f87983 */ /* 0x000e680000300800 */
[----:B------:R-:W1:Y:S04]  /*455d0*/  LDL.LU R249, [R1+0x154] ;  /* 0x0001540001f97983 */ /* 0x000e680000300800 */
[----:B------:R-:W1:Y:S04]  /*455e0*/  LDL.LU R250, [R1+0x158] ;  /* 0x0001580001fa7983 */ /* 0x000e680000300800 */
[----:B------:R-:W1:Y:S04]  /*455f0*/  LDL.LU R251, [R1+0x15c] ;  /* 0x00015c0001fb7983 */ /* 0x000e680000300800 */
        /* <DEDUP_REMOVED lines=49> */
[C---:B------:R-:W-:Y:S03]  /*45910*/  HMMA.1688.F32.TF32 R192, R244.reuse, R12, R192 ;  /* 0x0000000cf4c0723c */ /* 0x040fe600000810c0 */
[----:B------:R-:W3:Y:S05]  /*45920*/  LDL.LU R79, [R1+0x8c] ;  /* 0x00008c00014f7983 */ /* 0x000eea0000300800 */
        /* <DEDUP_REMOVED lines=8> */
[C---:B-1----:R-:W-:Y:S08]  /*459b0*/  HMMA.1688.F32.TF32 R248, R180.reuse, R16, R248 ;  /* 0x00000010b4f8723c */ /* 0x042ff000000810f8 */
[----:B--2---:R-:W-:Y:S11]  /*459c0*/  HMMA.1688.F32.TF32 R68, R180, R4, R68 ;  /* 0x00000004b444723c */ /* 0x004ff60000081044 */
[----:B------:R-:W-:Y:S01]  /*459d0*/  IMAD.MOV.U32 R16, RZ, RZ, R251 ;  /* 0x000000ffff107224 */ /* 0x000fe200078e00fb */
[C---:B----4-:R-:W-:Y:S08]  /*459e0*/  HMMA.1688.F32.TF32 R236, R244.reuse, R56, R236 ;  /* 0x00000038f4ec723c */ /* 0x050ff000000810ec */
[C---:B---3--:R-:W-:Y:S08]  /*459f0*/  HMMA.1688.F32.TF32 R232, R244.reuse, R52, R232 ;  /* 0x00000034f4e8723c */ /* 0x048ff000000810e8 */
[----:B------:R-:W-:Y:S08]  /*45a00*/  HMMA.1688.F32.TF32 R240, R244, R60, R240 ;  /* 0x0000003cf4f0723c */ /* 0x000ff000000810f0 */
[----:B------:R-:W-:Y:S08]  /*45a10*/  HMMA.1688.F32.TF32 R108, R180, R8, R108 ;  /* 0x00000008b46c723c */ /* 0x000ff0000008106c */
[----:B------:R-:W-:Y:S01]  /*45a20*/  HMMA.1688.F32.TF32 R244, R244, R64, R112 ;  /* 0x00000040f4f4723c */ /* 0x000fe20000081070 */
[----:B------:R-:W2:Y:S04]  /*45a30*/  LDL.LU.64 R114, [R1+0x2080] ;  /* 0x0020800001727983 */ /* 0x000ea80000300a00 */
[----:B------:R-:W2:Y:S03]  /*45a40*/  LDL.LU.64 R112, [R1+0x2078] ;  /* 0x0020780001707983 */ /* 0x000ea60000300a00 */
[----:B------:R-:W-:Y:S01]  /*45a50*/  HMMA.1688.F32.TF32 R104, R180, R12, R104 ;  /* 0x0000000cb468723c */ /* 0x000fe20000081068 */
[----:B------:R1:W-:Y:S04]  /*45a60*/  STL.64 [R1+0x180], R68 ;  /* 0x0001804401007387 */ /* 0x0003e80000100a00 */
[----:B------:R3:W-:Y:S04]  /*45a70*/  STL.64 [R1+0x188], R70 ;  /* 0x0001884601007387 */ /* 0x0007e80000100a00 */
[----:B-1----:R-:W4:Y:S04]  /*45a80*/  LDL.LU R68, [R1+0x70] ;  /* 0x0000700001447983 */ /* 0x002f280000300800 */
[----:B------:R-:W4:Y:S04]  /*45a90*/  LDL.LU R69, [R1+0x74] ;  /* 0x0000740001457983 */ /* 0x000f280000300800 */
[----:B---3--:R-:W4:Y:S04]  /*45aa0*/  LDL.LU R70, [R1+0x78] ;  /* 0x0000780001467983 */ /* 0x008f280000300800 */
[----:B------:R-:W-:Y:S04]  /*45ab0*/  STL.64 [R1+0x170], R108 ;  /* 0x0001706c01007387 */ /* 0x000fe80000100a00 */
[----:B------:R1:W-:Y:S01]  /*45ac0*/  STL.64 [R1+0x178], R110 ;  /* 0x0001786e01007387 */ /* 0x0003e20000100a00 */
[----:B------:R-:W-:Y:S01]  /*45ad0*/  IMAD.MOV.U32 R71, RZ, RZ, R3 ;  /* 0x000000ffff477224 */ /* 0x000fe200078e0003 */
[----:B------:R-:W-:-:S02]  /*45ae0*/  MOV R3, R250 ;  /* 0x000000fa00037202 */ /* 0x000fc40000000f00 */
[----:B-1----:R-:W3:Y:S04]  /*45af0*/  LDL.LU.64 R110, [R1+0x2070] ;  /* 0x00207000016e7983 */ /* 0x002ee80000300a00 */
[----:B------:R-:W3:Y:S04]  /*45b00*/  LDL.LU.64 R108, [R1+0x2068] ;  /* 0x00206800016c7983 */ /* 0x000ee80000300a00 */
[----:B------:R-:W-:Y:S04]  /*45b10*/  STL.64 [R1+0x160], R104 ;  /* 0x0001606801007387 */ /* 0x000fe80000100a00 */
[----:B------:R1:W-:Y:S04]  /*45b20*/  STL.64 [R1+0x168], R106 ;  /* 0x0001686a01007387 */ /* 0x0003e80000100a00 */
[----:B-1----:R-:W2:Y:S04]  /*45b30*/  LDL.LU.64 R106, [R1+0x2060] ;  /* 0x00206000016a7983 */ /* 0x002ea80000300a00 */
[----:B------:R-:W2:Y:S04]  /*45b40*/  LDL.LU.64 R104, [R1+0x2058] ;  /* 0x0020580001687983 */ /* 0x000ea80000300a00 */
[----:B------:R1:W-:Y:S04]  /*45b50*/  STL.64 [R1+0x130], R248 ;  /* 0x000130f801007387 */ /* 0x0003e80000100a00 */
[----:B------:R-:W2:Y:S04]  /*45b60*/  LDL.LU.64 R250, [R1+0x2050] ;  /* 0x0020500001fa7983 */ /* 0x000ea80000300a00 */
[----:B-1----:R-:W3:Y:S01]  /*45b70*/  LDL.LU.64 R248, [R1+0x2048] ;  /* 0x0020480001f87983 */ /* 0x002ee20000300a00 */
[C---:B------:R-:W-:Y:S08]  /*45b80*/  HMMA.1688.F32.TF32 R72, R180.reuse, R20, R72 ;  /* 0x00000014b448723c */ /* 0x040ff00000081048 */
[C---:B------:R-:W-:Y:S08]  /*45b90*/  HMMA.1688.F32.TF32 R100, R180.reuse, R24, R100 ;  /* 0x00000018b464723c */ /* 0x040ff00000081064 */
[C---:B------:R-:W-:Y:S08]  /*45ba0*/  HMMA.1688.F32.TF32 R96, R180.reuse, R28, R96 ;  /* 0x0000001cb460723c */ /* 0x040ff00000081060 */
[C---:B------:R-:W-:Y:S01]  /*45bb0*/  HMMA.1688.F32.TF32 R92, R180.reuse, R32, R92 ;  /* 0x00000020b45c723c */ /* 0x040fe2000008105c */
[----:B------:R-:W-:Y:S07]  /*45bc0*/  STL.64 [R1+0x120], R72 ;  /* 0x0001204801007387 */ /* 0x000fee0000100a00 */
[C---:B------:R-:W-:Y:S01]  /*45bd0*/  HMMA.1688.F32.TF32 R88, R180.reuse, R36, R88 ;  /* 0x00000024b458723c */ /* 0x040fe20000081058 */
[----:B------:R-:W-:Y:S07]  /*45be0*/  STL.64 [R1+0x128], R74 ;  /* 0x0001284a01007387 */ /* 0x000fee0000100a00 */
[C---:B------:R-:W-:Y:S01]  /*45bf0*/  HMMA.1688.F32.TF32 R84, R180.reuse, R40, R84 ;  /* 0x00000028b454723c */ /* 0x040fe20000081054 */
[----:B------:R-:W-:Y:S07]  /*45c00*/  STL.64 [R1+0x110], R100 ;  /* 0x0001106401007387 */ /* 0x000fee0000100a00 */
[C---:B------:R-:W-:Y:S01]  /*45c10*/  HMMA.1688.F32.TF32 R80, R180.reuse, R44, R80 ;  /* 0x0000002cb450723c */ /* 0x040fe20000081050 */
[----:B------:R1:W-:Y:S07]  /*45c20*/  STL.64 [R1+0x118], R102 ;  /* 0x0001186601007387 */ /* 0x0003ee0000100a00 */
[----:B------:R-:W-:Y:S01]  /*45c30*/  HMMA.1688.F32.TF32 R76, R180, R48, R76 ;  /* 0x00000030b44c723c */ /* 0x000fe2000008104c */
[----:B-1----:R-:W3:Y:S04]  /*45c40*/  LDL.LU.64 R102, [R1+0x2040] ;  /* 0x0020400001667983 */ /* 0x002ee80000300a00 */
[----:B------:R-:W3:Y:S04]  /*45c50*/  LDL.LU.64 R100, [R1+0x2038] ;  /* 0x0020380001647983 */ /* 0x000ee80000300a00 */
[----:B------:R-:W-:Y:S04]  /*45c60*/  STL.64 [R1+0x100], R96 ;  /* 0x0001006001007387 */ /* 0x000fe80000100a00 */
[----:B------:R1:W-:Y:S04]  /*45c70*/  STL.64 [R1+0x108], R98 ;  /* 0x0001086201007387 */ /* 0x0003e80000100a00 */
[----:B-1----:R-:W3:Y:S04]  /*45c80*/  LDL.LU.64 R98, [R1+0x2030] ;  /* 0x0020300001627983 */ /* 0x002ee80000300a00 */
[----:B------:R-:W3:Y:S04]  /*45c90*/  LDL.LU.64 R96, [R1+0x2028] ;  /* 0x0020280001607983 */ /* 0x000ee80000300a00 */
[----:B------:R-:W-:Y:S04]  /*45ca0*/  STL.64 [R1+0xf0], R92 ;  /* 0x0000f05c01007387 */ /* 0x000fe80000100a00 */
[----:B------:R1:W-:Y:S01]  /*45cb0*/  STL.64 [R1+0xf8], R94 ;  /* 0x0000f85e01007387 */ /* 0x0003e20000100a00 */
[----:B------:R-:W-:Y:S01]  /*45cc0*/  IMAD.MOV.U32 R48, RZ, RZ, R79 ;  /* 0x000000ffff307224 */ /* 0x000fe200078e004f */
[----:B------:R-:W-:-:S02]  /*45cd0*/  MOV R49, R78 ;  /* 0x0000004e00317202 */ /* 0x000fc40000000f00 */
[----:B-1----:R-:W3:Y:S04]  /*45ce0*/  LDL.LU.64 R94, [R1+0x2020] ;  /* 0x00202000015e7983 */ /* 0x002ee80000300a00 */
[----:B------:R-:W3:Y:S04]  /*45cf0*/  LDL.LU.64 R92, [R1+0x2018] ;  /* 0x00201800015c7983 */ /* 0x000ee80000300a00 */
[----:B------:R1:W-:Y:S04]  /*45d00*/  STL.64 [R1+0xe0], R88 ;  /* 0x0000e05801007387 */ /* 0x0003e80000100a00 */
[----:B------:R1:W-:Y:S04]  /*45d10*/  STL.64 [R1+0xe8], R90 ;  /* 0x0000e85a01007387 */ /* 0x0003e80000100a00 */
[----:B------:R-:W-:Y:S04]  /*45d20*/  STL.64 [R1+0xd0], R84 ;  /* 0x0000d05401007387 */ /* 0x000fe80000100a00 */
[----:B------:R-:W-:Y:S04]  /*45d30*/  STL.64 [R1+0xd8], R86 ;  /* 0x0000d85601007387 */ /* 0x000fe80000100a00 */
[----:B------:R-:W-:Y:S04]  /*45d40*/  STL.64 [R1+0xc0], R80 ;  /* 0x0000c05001007387 */ /* 0x000fe80000100a00 */
[----:B------:R-:W-:Y:S04]  /*45d50*/  STL.64 [R1+0xc8], R82 ;  /* 0x0000c85201007387 */ /* 0x000fe80000100a00 */
[----:B------:R1:W-:Y:S04]  /*45d60*/  STL.64 [R1+0xb0], R76 ;  /* 0x0000b04c01007387 */ /* 0x0003e80000100a00 */
[----:B-1----:R-:W3:Y:S04]  /*45d70*/  LDL.LU R88, [R1+0x10] ;  /* 0x0000100001587983 */ /* 0x002ee80000300800 */
[----:B------:R-:W3:Y:S04]  /*45d80*/  LDL.LU R89, [R1+0x14] ;  /* 0x0000140001597983 */ /* 0x000ee80000300800 */
[----:B------:R-:W3:Y:S04]  /*45d90*/  LDL.LU R90, [R1+0x18] ;  /* 0x00001800015a7983 */ /* 0x000ee80000300800 */
[----:B------:R-:W3:Y:S04]  /*45da0*/  LDL.LU R91, [R1+0x1c] ;  /* 0x00001c00015b7983 */ /* 0x000ee80000300800 */
[----:B------:R1:W-:Y:S04]  /*45db0*/  STL [R1+0x1f80], R48 ;  /* 0x001f803001007387 */ /* 0x0003e80000100800 */
[----:B------:R1:W-:Y:S01]  /*45dc0*/  STL [R1+0x1f7c], R49 ;  /* 0x001f7c3101007387 */ /* 0x0003e20000100800 */
        /* <DEDUP_REMOVED lines=8> */
[----:B------:R-:W4:Y:S01]  /*45e50*/  LDL.LU R68, [R1] ;  /* 0x0000000001447983 */ /* 0x000f220000300800 */
[----:B------:R-:W-:Y:S01]  /*45e60*/  MOV R41, R70 ;  /* 0x0000004600297202 */ /* 0x000fe20000000f00 */
[----:B------:R-:W-:Y:S02]  /*45e70*/  IMAD.MOV.U32 R40, RZ, RZ, R71 ;  /* 0x000000ffff287224 */ /* 0x000fe400078e0047 */
[----:B------:R-:W4:Y:S04]  /*45e80*/  LDL.LU R69, [R1+0x4] ;  /* 0x0000040001457983 */ /* 0x000f280000300800 */
[----:B------:R-:W4:Y:S04]  /*45e90*/  LDL.LU R70, [R1+0x8] ;  /* 0x0000080001467983 */ /* 0x000f280000300800 */
[----:B------:R-:W4:Y:S01]  /*45ea0*/  LDL.LU R71, [R1+0xc] ;  /* 0x00000c0001477983 */ /* 0x000f220000300800 */
[----:B--2---:R-:W-:Y:S01]  /*45eb0*/  MOV R72, R251 ;  /* 0x000000fb00487202 */ /* 0x004fe20000000f00 */
[----:B------:R-:W-:Y:S01]  /*45ec0*/  IMAD.MOV.U32 R73, RZ, RZ, R250 ;  /* 0x000000ffff497224 */ /* 0x000fe200078e00fa */
[----:B---3--:R-:W-:Y:S01]  /*45ed0*/  MOV R74, R249 ;  /* 0x000000f9004a7202 */ /* 0x008fe20000000f00 */
[----:B------:R-:W-:Y:S01]  /*45ee0*/  IMAD.MOV.U32 R75, RZ, RZ, R248 ;  /* 0x000000ffff4b7224 */ /* 0x000fe200078e00f8 */
[----:B------:R-:W-:Y:S01]  /*45ef0*/  STL [R1+0x1f88], R44 ;  /* 0x001f882c01007387 */ /* 0x000fe20000100800 */
[----:B------:R-:W-:-:S03]  /*45f00*/  LOP3.LUT R17, R0, 0x20, RZ, 0x3c, !PT ;  /* 0x0000002000117812 */ /* 0x000fc600078e3cff */
[----:B------:R-:W-:Y:S02]  /*45f10*/  LDS R248, [R0+UR13+0x26800] ;  /* 0x0268000d00f87984 */ /* 0x000fe40008000800 */
[C---:B------:R-:W-:Y:S02]  /*45f20*/  HMMA.1688.F32.TF32 R72, R180.reuse, R56, R72 ;  /* 0x00000038b448723c */ /* 0x040fe40000081048 */
[----:B------:R-:W-:Y:S04]  /*45f30*/  STL [R1+0x1f84], R45 ;  /* 0x001f842d01007387 */ /* 0x000fe80000100800 */
[----:B------:R-:W-:Y:S04]  /*45f40*/  LDS R250, [R0+UR13+0x26c00] ;  /* 0x026c000d00fa7984 */ /* 0x000fe80008000800 */
[----:B------:R-:W-:Y:S04]  /*45f50*/  LDS R249, [R17+UR13+0x26800] ;  /* 0x0268000d11f97984 */ /* 0x000fe80008000800 */
[----:B------:R-:W2:Y:S05]  /*45f60*/  LDS R251, [R17+UR13+0x26c00] ;  /* 0x026c000d11fb7984 */ /* 0x000eaa0008000800 */
        /* <DEDUP_REMOVED lines=24> */
[----:B------:R-:W3:Y:S04]  /*460f0*/  LDL.LU R6, [R1+0x1ff4] ;  /* 0x001ff40001067983 */ /* 0x000ee80000300800 */
[----:B------:R-:W3:Y:S01]  /*46100*/  LDL.LU R7, [R1+0x1ff0] ;  /* 0x001ff00001077983 */ /* 0x000ee20000300800 */
[----:B------:R-:W-:-:S15]  /*46110*/  HMMA.1688.F32.TF32 R88, R180, R60, R88 ;  /* 0x0000003cb458723c */ /* 0x000fde0000081058 */
[----:B------:R-:W-:-:S04]  /*46120*/  NOP ;  /* 0x0000000000007918 */ /* 0x000fc80000000000 */
[----:B------:R-:W-:Y:S01]  /*46130*/  MOV R61, R90 ;  /* 0x0000005a003d7202 */ /* 0x000fe20000000f00 */
[----:B------:R-:W-:Y:S01]  /*46140*/  IMAD.MOV.U32 R60, RZ, RZ, R91 ;  /* 0x000000ffff3c7224 */ /* 0x000fe200078e005b */
[----:B-1----:R-:W-:Y:S01]  /*46150*/  MOV R48, R88 ;  /* 0x0000005800307202 */ /* 0x002fe20000000f00 */
[----:B------:R-:W-:Y:S01]  /*46160*/  IMAD.MOV.U32 R49, RZ, RZ, R89 ;  /* 0x000000ffff317224 */ /* 0x000fe200078e0059 */
[----:B------:R-:W3:Y:S04]  /*46170*/  LDL.LU.64 R90, [R1+0x1fe8] ;  /* 0x001fe800015a7983 */ /* 0x000ee80000300a00 */
[----:B------:R-:W3:Y:S01]  /*46180*/  LDL.LU.64 R88, [R1+0x1fe0] ;  /* 0x001fe00001587983 */ /* 0x000ee20000300a00 */
[----:B----4-:R-:W-:Y:S03]  /*46190*/  HMMA.1688.F32.TF32 R180, R180, R64, R68 ;  /* 0x00000040b4b4723c */ /* 0x010fe60000081044 */
[----:B------:R-:W4:Y:S04]  /*461a0*/  LDL.LU.64 R70, [R1+0x1fd8] ;  /* 0x001fd80001467983 */ /* 0x000f280000300a00 */
[----:B------:R-:W4:Y:S01]  /*461b0*/  LDL.LU.64 R68, [R1+0x1fd0] ;  /* 0x001fd00001447983 */ /* 0x000f220000300a00 */
[C---:B--2---:R-:W-:Y:S08]  /*461c0*/  HMMA.1688.F32.TF32 R72, R248.reuse, R22, R72 ;  /* 0x00000016f848723c */ /* 0x044ff00000081048 */
[C---:B---3--:R-:W-:Y:S08]  /*461d0*/  HMMA.1688.F32.TF32 R76, R248.reuse, R18, R76 ;  /* 0x00000012f84c723c */ /* 0x048ff0000008104c */
[C---:B------:R-:W-:Y:S08]  /*461e0*/  HMMA.1688.F32.TF32 R80, R248.reuse, R14, R80 ;  /* 0x0000000ef850723c */ /* 0x040ff00000081050 */
[----:B------:R-:W-:-:S15]  /*461f0*/  HMMA.1688.F32.TF32 R84, R248, R10, R84 ;  /* 0x0000000af854723c */ /* 0x000fde0000081054 */
[----:B------:R-:W-:-:S04]  /*46200*/  NOP ;  /* 0x0000000000007918 */ /* 0x000fc80000000000 */
[----:B------:R-:W-:Y:S01]  /*46210*/  MOV R5, R86 ;  /* 0x0000005600057202 */ /* 0x000fe20000000f00 */
[----:B------:R-:W-:Y:S01]  /*46220*/  IMAD.MOV.U32 R4, RZ, RZ, R87 ;  /* 0x000000ffff047224 */ /* 0x000fe200078e0057 */
[----:B------:R-:W-:Y:S01]  /*46230*/  MOV R9, R84 ;  /* 0x0000005400097202 */ /* 0x000fe20000000f00 */
[----:B------:R-:W-:Y:S01]  /*46240*/  IMAD.MOV.U32 R8, RZ, RZ, R85 ;  /* 0x000000ffff087224 */ /* 0x000fe200078e0055 */
[----:B------:R-:W2:Y:S04]  /*46250*/  LDL.LU.64 R86, [R1+0x1fc8] ;  /* 0x001fc80001567983 */ /* 0x000ea80000300a00 */
[----:B------:R-:W2:Y:S04]  /*46260*/  LDL.LU.64 R84, [R1+0x1fc0] ;  /* 0x001fc00001547983 */ /* 0x000ea80000300a00 */
[----:B------:R-:W-:Y:S04]  /*46270*/  STL.64 [R1+0x3e0], R80 ;  /* 0x0003e05001007387 */ /* 0x000fe80000100a00 */
[----:B------:R1:W-:Y:S04]  /*46280*/  STL.64 [R1+0x3e8], R82 ;  /* 0x0003e85201007387 */ /* 0x0003e80000100a00 */
[----:B-1----:R-:W3:Y:S04]  /*46290*/  LDL.LU.64 R82, [R1+0x1fb8] ;  /* 0x001fb80001527983 */ /* 0x002ee80000300a00 */
[----:B------:R-:W3:Y:S04]  /*462a0*/  LDL.LU.64 R80, [R1+0x1fb0] ;  /* 0x001fb00001507983 */ /* 0x000ee80000300a00 */
        /* <DEDUP_REMOVED lines=8> */
[----:B------:R-:W-:-:S02]  /*46330*/  LOP3.LUT R13, R0, 0x60, RZ, 0x3c, !PT ;  /* 0x00000060000d7812 */ /* 0x000fc400078e3cff */
[----:B------:R-:W-:Y:S01]  /*46340*/  LOP3.LUT R12, R0, 0x40, RZ, 0x3c, !PT ;  /* 0x00000040000c7812 */ /* 0x000fe200078e3cff */
[----:B------:R-:W-:Y:S01]  /*46350*/  IMAD.MOV.U32 R45, RZ, RZ, R181 ;  /* 0x000000ffff2d7224 */ /* 0x000fe200078e00b5 */
[----:B------:R-:W-:Y:S01]  /*46360*/  MOV R44, R180 ;  /* 0x000000b4002c7202 */ /* 0x000fe20000000f00 */
[----:B------:R-:W-:Y:S01]  /*46370*/  IMAD.MOV.U32 R64, RZ, RZ, R183 ;  /* 0x000000ffff407224 */ /* 0x000fe200078e00b7 */
[----:B------:R-:W-:Y:S01]  /*46380*/  MOV R65, R182 ;  /* 0x000000b600417202 */ /* 0x000fe20000000f00 */
[----:B------:R-:W-:Y:S04]  /*46390*/  LDS R180, [R12+UR13+0x26800] ;  /* 0x0268000d0cb47984 */ /* 0x000fe80008000800 */
[----:B------:R-:W-:Y:S04]  /*463a0*/  LDS R182, [R12+UR13+0x26c00] ;  /* 0x026c000d0cb67984 */ /* 0x000fe80008000800 */
[----:B------:R-:W-:Y:S04]  /*463b0*/  LDS R181, [R13+UR13+0x26800] ;  /* 0x0268000d0db57984 */ /* 0x000fe80008000800 */
[----:B------:R-:W1:Y:S01]  /*463c0*/  LDS R183, [R13+UR13+0x26c00] ;  /* 0x026c000d0db77984 */ /* 0x000e620008000800 */
[C---:B--2---:R-:W-:Y:S08]  /*463d0*/  HMMA.1688.F32.TF32 R76, R248.reuse, R30, R76 ;  /* 0x0000001ef84c723c */ /* 0x044ff0000008104c */
[----:B---3--:R-:W-:-:S15]  /*463e0*/  HMMA.1688.F32.TF32 R72, R248, R26, R72 ;  /* 0x0000001af848723c */ /* 0x008fde0000081048 */
[----:B------:R-:W-:-:S04]  /*463f0*/  NOP ;  /* 0x0000000000007918 */ /* 0x000fc80000000000 */
[----:B------:R-:W-:Y:S04]  /*46400*/  STL.64 [R1+0x3b0], R72 ;  /* 0x0003b04801007387 */ /* 0x000fe80000100a00 */
[----:B------:R2:W-:Y:S02]  /*46410*/  STL.64 [R1+0x3b8], R74 ;  /* 0x0003b84a01007387 */ /* 0x0005e40000100a00 */
[C---:B--2---:R-:W-:Y:S02]  /*46420*/  HMMA.1688.F32.TF32 R72, R248.reuse, R34, R80 ;  /* 0x00000022f848723c */ /* 0x044fe40000081050 */
[----:B------:R-:W-:Y:S04]  /*46430*/  STL.64 [R1+0x3a0], R76 ;  /* 0x0003a04c01007387 */ /* 0x000fe80000100a00 */
[----:B------:R2:W-:Y:S02]  /*46440*/  STL.64 [R1+0x3a8], R78 ;  /* 0x0003a84e01007387 */ /* 0x0005e40000100a00 */
[C---:B------:R-:W-:Y:S02]  /*46450*/  HMMA.1688.F32.TF32 R80, R248.reuse, R38, R84 ;  /* 0x00000026f850723c */ /* 0x040fe40000081054 */
[----:B------:R-:W-:Y:S04]  /*46460*/  LDS R84, [R12+UR13+0x27080] ;  /* 0x0270800d0c547984 */ /* 0x000fe80008000800 */
[----:B------:R-:W-:Y:S02]  /*46470*/  LDS R86, [R12+UR13+0x27480] ;  /* 0x0274800d0c567984 */ /* 0x000fe40008000800 */
[C---:B--2---:R-:W-:Y:S02]  /*46480*/  HMMA.1688.F32.TF32 R76, R248.reuse, R42, R88 ;  /* 0x0000002af84c723c */ /* 0x044fe40000081058 */
[----:B------:R-:W-:Y:S04]  /*46490*/  LDS R89, [R17+UR13+0x27000] ;  /* 0x0270000d11597984 */ /* 0x000fe80008000800 */
[----:B------:R-:W-:Y:S04]  /*464a0*/  STL.64 [R1+0x390], R72 ;  /* 0x0003904801007387 */ /* 0x000fe80000100a00 */
[----:B------:R2:W-:Y:S01]  /*464b0*/  STL.64 [R1+0x398], R74 ;  /* 0x0003984a01007387 */ /* 0x0005e20000100a00 */
[C---:B----4-:R-:W-:Y:S03]  /*464c0*/  HMMA.1688.F32.TF32 R68, R248.reuse, R6, R68 ;  /* 0x00000006f844723c */ /* 0x050fe60000081044 */
[----:B------:R-:W-:Y:S04]  /*464d0*/  LDS R91, [R17+UR13+0x27400] ;  /* 0x0274000d115b7984 */ /* 0x000fe80008000800 */
[----:B------:R-:W-:Y:S01]  /*464e0*/  LDS R85, [R13+UR13+0x27080] ;  /* 0x0270800d0d557984 */ /* 0x000fe20008000800 */
[----:B--2---:R-:W-:Y:S03]  /*464f0*/  HMMA.1688.F32.TF32 R72, R248, R46, R92 ;  /* 0x0000002ef848723c */ /* 0x004fe6000008105c */
[----:B------:R-:W-:Y:S04]  /*46500*/  STL.64 [R1+0x380], R80 ;  /* 0x0003805001007387 */ /* 0x000fe80000100a00 */
[----:B------:R-:W-:Y:S04]  /*46510*/  STL.64 [R1+0x388], R82 ;  /* 0x0003885201007387 */ /* 0x000fe80000100a00 */
[----:B------:R-:W-:Y:S04]  /*46520*/  STL.64 [R1+0x370], R76 ;  /* 0x0003704c01007387 */ /* 0x000fe80000100a00 */
[----:B------:R-:W-:Y:S04]  /*46530*/  STL.64 [R1+0x378], R78 ;  /* 0x0003784e01007387 */ /* 0x000fe80000100a00 */
[----:B------:R-:W-:Y:S01]  /*46540*/  LDS R87, [R13+UR13+0x27480] ;  /* 0x0274800d0d577984 */ /* 0x000fe20008000800 */
[----:B------:R-:W-:Y:S01]  /*46550*/  MOV R33, R74 ;  /* 0x0000004a00217202 */ /* 0x000fe20000000f00 */
[----:B------:R-:W-:-:S02]  /*46560*/  IMAD.MOV.U32 R32, RZ, RZ, R75 ;  /* 0x000000ffff207224 */ /* 0x000fc400078e004b */
[----:B------:R2:W-:Y:S01]  /*46570*/  STL.64 [R1+0x360], R72 ;  /* 0x0003604801007387 */ /* 0x0005e20000100a00 */
[----:B-1----:R-:W-:Y:S03]  /*46580*/  HMMA.1688.F32.TF32 R116, R180, R6, R116 ;  /* 0x00000006b474723c */ /* 0x002fe60000081074 */
[----:B------:R-:W-:Y:S04]  /*46590*/  LDS R88, [R0+UR13+0x27000] ;  /* 0x0270000d00587984 */ /* 0x000fe80008000800 */
[----:B------:R-:W-:Y:S01]  /*465a0*/  LDS R90, [R0+UR13+0x27400] ;  /* 0x0274000d005a7984 */ /* 0x000fe20008000800 */
[C---:B--2---:R-:W-:Y:S01]  /*465b0*/  HMMA.1688.F32.TF32 R72, R248.reuse, R54, R100 ;  /* 0x00000036f848723c */ /* 0x044fe20000081064 */
[----:B------:R-:W-:Y:S01]  /*465c0*/  MOV R37, R68 ;  /* 0x0000004400257202 */ /* 0x000fe20000000f00 */
[----:B------:R-:W-:Y:S01]  /*465d0*/  IMAD.MOV.U32 R36, RZ, RZ, R69 ;  /* 0x000000ffff247224 */ /* 0x000fe200078e0045 */
[----:B------:R-:W-:Y:S01]  /*465e0*/  MOV R21, R70 ;  /* 0x0000004600157202 */ /* 0x000fe20000000f00 */
[----:B------:R-:W-:Y:S01]  /*465f0*/  IMAD.MOV.U32 R20, RZ, RZ, R71 ;  /* 0x000000ffff147224 */ /* 0x000fe200078e0047 */
[----:B------:R-:W-:Y:S03]  /*46600*/  LDS R68, [R0+UR13+0x26880] ;  /* 0x0268800d00447984 */ /* 0x000fe60008000800 */
[----:B------:R-:W-:Y:S01]  /*46610*/  HMMA.1688.F32.TF32 R76, R248, R50, R96 ;  /* 0x00000032f84c723c */ /* 0x000fe20000081060 */
[----:B------:R-:W-:Y:S04]  /*46620*/  LDS R70, [R0+UR13+0x26c80] ;  /* 0x026c800d00467984 */ /* 0x000fe80008000800 */
[----:B------:R-:W-:Y:S03]  /*46630*/  LDS R69, [R17+UR13+0x26880] ;  /* 0x0268800d11457984 */ /* 0x000fe60008000800 */
[----:B------:R-:W-:Y:S01]  /*46640*/  HMMA.1688.F32.TF32 R80, R180, R26, R136 ;  /* 0x0000001ab450723c */ /* 0x000fe20000081088 */
[----:B------:R-:W1:Y:S02]  /*46650*/  LDS R71, [R17+UR13+0x26c80] ;  /* 0x026c800d11477984 */ /* 0x000e640008000800 */
[----:B------:R-:W-:Y:S01]  /*46660*/  MOV R29, R72 ;  /* 0x00000048001d7202 */ /* 0x000fe20000000f00 */
[----:B------:R-:W-:Y:S01]  /*46670*/  IMAD.MOV.U32 R28, RZ, RZ, R73 ;  /* 0x000000ffff1c7224 */ /* 0x000fe200078e0049 */
[----:B------:R-:W-:Y:S01]  /*46680*/  MOV R25, R74 ;  /* 0x0000004a00197202 */ /* 0x000fe20000000f00 */
[----:B------:R-:W-:Y:S01]  /*46690*/  IMAD.MOV.U32 R24, RZ, RZ, R75 ;  /* 0x000000ffff187224 */ /* 0x000fe200078e004b */
[----:B------:R-:W-:Y:S01]  /*466a0*/  LDS R100, [R12+UR13+0x26880] ;  /* 0x0268800d0c647984 */ /* 0x000fe20008000800 */
[----:B------:R-:W-:Y:S03]  /*466b0*/  HMMA.1688.F32.TF32 R72, R248, R58, R104 ;  /* 0x0000003af848723c */ /* 0x000fe60000081068 */
[----:B------:R-:W-:Y:S04]  /*466c0*/  LDS R102, [R12+UR13+0x26c80] ;  /* 0x026c800d0c667984 */ /* 0x000fe80008000800 */
[----:B------:R-:W-:Y:S04]  /*466d0*/  LDS R101, [R13+UR13+0x26880] ;  /* 0x0268800d0d657984 */ /* 0x000fe80008000800 */
[----:B------:R-:W2:Y:S08]  /*466e0*/  LDS R103, [R13+UR13+0x26c80] ;  /* 0x026c800d0d677984 */ /* 0x000eb00008000800 */
[----:B------:R-:W-:Y:S01]  /*466f0*/  MOV R107, R72 ;  /* 0x00000048006b7202 */ /* 0x000fe20000000f00 */
[----:B------:R-:W-:Y:S01]  /*46700*/  IMAD.MOV.U32 R106, RZ, RZ, R73 ;  /* 0x000000ffff6a7224 */ /* 0x000fe200078e0049 */
[----:B------:R-:W-:Y:S01]  /*46710*/  MOV R105, R74 ;  /* 0x0000004a00697202 */ /* 0x000fe20000000f00 */
[----:B------:R-:W-:-:S02]  /*46720*/  IMAD.MOV.U32 R104, RZ, RZ, R75 ;  /* 0x000000ffff687224 */ /* 0x000fc400078e004b */
[----:B------:R-:W-:-:S15]  /*46730*/  HMMA.1688.F32.TF32 R72, R248, R62, R108 ;  /* 0x0000003ef848723c */ /* 0x000fde000008106c */
[----:B------:R-:W-:-:S04]  /*46740*/  NOP ;  /* 0x0000000000007918 */ /* 0x000fc80000000000 */
[----:B------:R-:W-:Y:S01]  /*46750*/  MOV R111, R72 ;  /* 0x00000048006f7202 */ /* 0x000fe20000000f00 */
[----:B------:R-:W-:Y:S01]  /*46760*/  IMAD.MOV.U32 R110, RZ, RZ, R73 ;  /* 0x000000ffff6e7224 */ /* 0x000fe200078e0049 */
[----:B------:R-:W-:Y:S01]  /*46770*/  MOV R109, R74 ;  /* 0x0000004a006d7202 */ /* 0x000fe20000000f00 */
[----:B------:R-:W-:Y:S02]  /*46780*/  IMAD.MOV.U32 R108, RZ, RZ, R75 ;  /* 0x000000ffff6c7224 */ /* 0x000fe400078e004b */
[----:B------:R-:W-:Y:S01]  /*46790*/  HMMA.1688.F32.TF32 R72, R248, R66, R112 ;  /* 0x00000042f848723c */ /* 0x000fe20000081070 */
[----:B------:R-:W-:-:S15]  /*467a0*/  STL.64 [R1+0x350], R76 ;  /* 0x0003504c01007387 */ /* 0x000fde0000100a00 */
[----:B------:R-:W-:-:S03]  /*467b0*/  NOP ;  /* 0x0000000000007918 */ /* 0x000fc60000000000 */
[----:B------:R-:W-:Y:S01]  /*467c0*/  MOV R115, R72 ;  /* 0x0000004800737202 */ /* 0x000fe20000000f00 */
[----:B------:R-:W-:Y:S01]  /*467d0*/  IMAD.MOV.U32 R114, RZ, RZ, R73 ;  /* 0x000000ffff727224 */ /* 0x000fe200078e0049 */
[----:B------:R-:W-:Y:S01]  /*467e0*/  MOV R113, R74 ;  /* 0x0000004a00717202 */ /* 0x000fe20000000f00 */
[----:B------:R-:W-:Y:S02]  /*467f0*/  IMAD.MOV.U32 R112, RZ, RZ, R75 ;  /* 0x000000ffff707224 */ /* 0x000fe400078e004b */
[C---:B------:R-:W-:Y:S01]  /*46800*/  HMMA.1688.F32.TF32 R72, R180.reuse, R14, R124 ;  /* 0x0000000eb448723c */ /* 0x040fe2000008107c */
[----:B------:R3:W-:Y:S07]  /*46810*/  STL.64 [R1+0x358], R78 ;  /* 0x0003584e01007387 */ /* 0x0007ee0000100a00 */
[----:B---3--:R-:W-:Y:S11]  /*46820*/  HMMA.1688.F32.TF32 R76, R180, R18, R128 ;  /* 0x00000012b44c723c */ /* 0x008ff60000081080 */
[----:B------:R-:W-:Y:S01]  /*46830*/  MOV R127, R72 ;  /* 0x00000048007f7202 */ /* 0x000fe20000000f00 */
[----:B------:R-:W-:Y:S01]  /*46840*/  IMAD.MOV.U32 R126, RZ, RZ, R73 ;  /* 0x000000ffff7e7224 */ /* 0x000fe200078e0049 */
[----:B------:R-:W-:Y:S01]  /*46850*/  MOV R125, R74 ;  /* 0x0000004a007d7202 */ /* 0x000fe20000000f00 */
[----:B------:R-:W-:-:S02]  /*46860*/  IMAD.MOV.U32 R124, RZ, RZ, R75 ;  /* 0x000000ffff7c7224 */ /* 0x000fc400078e004b */
[----:B------:R-:W-:Y:S03]  /*46870*/  HMMA.1688.F32.TF32 R72, R180, R22, R132 ;  /* 0x00000016b448723c */ /* 0x000fe60000081084 */
[----:B------:R-:W-:Y:S04]  /*46880*/  STL.64 [R1+0x2f0], R76 ;  /* 0x0002f04c01007387 */ /* 0x000fe80000100a00 */
[----:B------:R3:W-:-:S12]  /*46890*/  STL.64 [R1+0x2f8], R78 ;  /* 0x0002f84e01007387 */ /* 0x0007d80000100a00 */
[----:B------:R-:W-:Y:S01]  /*468a0*/  STL.64 [R1+0x2e0], R72 ;  /* 0x0002e04801007387 */ /* 0x000fe20000100a00 */
[C---:B---3--:R-:W-:Y:S03]  /*468b0*/  HMMA.1688.F32.TF32 R76, R180.reuse, R30, R140 ;  /* 0x0000001eb44c723c */ /* 0x048fe6000008108c */
[----:B------:R3:W-:Y:S05]  /*468c0*/  STL.64 [R1+0x2e8], R74 ;  /* 0x0002e84a01007387 */ /* 0x0007ea0000100a00 */
[C---:B---3--:R-:W-:Y:S01]  /*468d0*/  HMMA.1688.F32.TF32 R72, R180.reuse, R34, R144 ;  /* 0x00000022b448723c */ /* 0x048fe20000081090 */
[----:B------:R-:W-:Y:S04]  /*468e0*/  STL.64 [R1+0x30], R80 ;  /* 0x0000305001007387 */ /* 0x000fe80000100a00 */
[----:B------:R3:W-:Y:S06]  /*468f0*/  STL.64 [R1+0x38], R82 ;  /* 0x0000385201007387 */ /* 0x0007ec0000100a00 */
[----:B------:R-:W-:Y:S04]  /*46900*/  STL.64 [R1+0x40], R76 ;  /* 0x0000404c01007387 */ /* 0x000fe80000100a00 */
[----:B------:R4:W-:Y:S01]  /*46910*/  STL.64 [R1+0x48], R78 ;  /* 0x0000484e01007387 */ /* 0x0009e20000100a00 */
[C---:B---3--:R-:W-:Y:S03]  /*46920*/  HMMA.1688.F32.TF32 R80, R180.reuse, R38, R148 ;  /* 0x00000026b450723c */ /* 0x048fe60000081094 */
[----:B------:R-:W-:Y:S04]  /*46930*/  STL.64 [R1+0x2d0], R72 ;  /* 0x0002d04801007387 */ /* 0x000fe80000100a00 */
[----:B------:R3:W-:Y:S01]  /*46940*/  STL.64 [R1+0x2d8], R74 ;  /* 0x0002d84a01007387 */ /* 0x0007e20000100a00 */
[C---:B----4-:R-:W-:Y:S08]  /*46950*/  HMMA.1688.F32.TF32 R76, R180.reuse, R42, R152 ;  /* 0x0000002ab44c723c */ /* 0x050ff00000081098 */
[C---:B---3--:R-:W-:Y:S03]  /*46960*/  HMMA.1688.F32.TF32 R72, R180.reuse, R46, R156 ;  /* 0x0000002eb448723c */ /* 0x048fe6000008109c */
[----:B------:R-:W-:Y:S04]  /*46970*/  STL.64 [R1+0x2c0], R80 ;  /* 0x0002c05001007387 */ /* 0x000fe80000100a00 */
[----:B------:R3:W-:Y:S04]  /*46980*/  STL.64 [R1+0x2c8], R82 ;  /* 0x0002c85201007387 */ /* 0x0007e80000100a00 */
        /* <DEDUP_REMOVED lines=8> */
[----:B------:R-:W-:Y:S04]  /*46a10*/  STL.64 [R1+0x298], R82 ;  /* 0x0002985201007387 */ /* 0x000fe80000100a00 */
[----:B------:R-:W-:Y:S04]  /*46a20*/  STL.64 [R1+0x280], R76 ;  /* 0x0002804c01007387 */ /* 0x000fe80000100a00 */
[----:B------:R3:W-:Y:S04]  /*46a30*/  STL.64 [R1+0x288], R78 ;  /* 0x0002884e01007387 */ /* 0x0007e80000100a00 */
[----:B------:R-:W-:Y:S01]  /*46a40*/  MOV R252, R74 ;  /* 0x0000004a00fc7202 */ /* 0x000fe20000000f00 */
[----:B------:R4:W-:Y:S01]  /*46a50*/  STL.64 [R1+0x270], R72 ;  /* 0x0002704801007387 */ /* 0x0009e20000100a00 */
[----:B------:R-:W-:Y:S01]  /*46a60*/  IMAD.MOV.U32 R2, RZ, RZ, R75 ;  /* 0x000000ffff027224 */ /* 0x000fe200078e004b */
[C---:B---3--:R-:W-:Y:S08]  /*46a70*/  HMMA.1688.F32.TF32 R76, R180.reuse, R62, R172 ;  /* 0x0000003eb44c723c */ /* 0x048ff000000810ac */
[----:B----4-:R-:W-:Y:S11]  /*46a80*/  HMMA.1688.F32.TF32 R72, R180, R66, R176 ;  /* 0x00000042b448723c */ /* 0x010ff600000810b0 */
[----:B------:R-:W-:Y:S04]  /*46a90*/  STL.64 [R1+0x260], R76 ;  /* 0x0002604c01007387 */ /* 0x000fe80000100a00 */
[----:B------:R3:W-:Y:S04]  /*46aa0*/  STL.64 [R1+0x268], R78 ;  /* 0x0002684e01007387 */ /* 0x0007e80000100a00 */
[----:B------:R-:W-:Y:S01]  /*46ab0*/  STL.64 [R1+0x250], R72 ;  /* 0x0002504801007387 */ /* 0x000fe20000100a00 */
[C---:B-1----:R-:W-:Y:S03]  /*46ac0*/  HMMA.1688.F32.TF32 R80, R68.reuse, R18, R196 ;  /* 0x000000124450723c */ /* 0x042fe600000810c4 */
[----:B------:R1:W-:Y:S05]  /*46ad0*/  STL.64 [R1+0x258], R74 ;  /* 0x0002584a01007387 */ /* 0x0003ea0000100a00 */
[C---:B---3--:R-:W-:Y:S08]  /*46ae0*/  HMMA.1688.F32.TF32 R76, R68.reuse, R22, R200 ;  /* 0x00000016444c723c */ /* 0x048ff000000810c8 */
[----:B-1----:R-:W-:-:S15]  /*46af0*/  HMMA.1688.F32.TF32 R72, R68, R14, R192 ;  /* 0x0000000e4448723c */ /* 0x002fde00000810c0 */
[----:B------:R-:W-:-:S04]  /*46b00*/  NOP ;  /* 0x0000000000007918 */ /* 0x000fc80000000000 */
[----:B------:R-:W-:Y:S04]  /*46b10*/  STL.64 [R1+0x190], R72 ;  /* 0x0001904801007387 */ /* 0x000fe80000100a00 */
[----:B------:R1:W-:Y:S04]  /*46b20*/  STL.64 [R1+0x198], R74 ;  /* 0x0001984a01007387 */ /* 0x0003e80000100a00 */
[----:B------:R-:W-:Y:S04]  /*46b30*/  STL.64 [R1+0x150], R80 ;  /* 0x0001505001007387 */ /* 0x000fe80000100a00 */
[----:B------:R-:W-:Y:S04]  /*46b40*/  STL.64 [R1+0x158], R82 ;  /* 0x0001585201007387 */ /* 0x000fe80000100a00 */
[----:B------:R-:W-:Y:S04]  /*46b50*/  STL.64 [R1+0x240], R76 ;  /* 0x0002404c01007387 */ /* 0x000fe80000100a00 */
[----:B------:R3:W-:Y:S01]  /*46b60*/  STL.64 [R1+0x248], R78 ;  /* 0x0002484e01007387 */ /* 0x0007e20000100a00 */
[----:B------:R-:W-:Y:S01]  /*46b70*/  MOV R130, R3 ;  /* 0x0000000300827202 */ /* 0x000fe20000000f00 */
[C---:B-1----:R-:W-:Y:S08]  /*46b80*/  HMMA.1688.F32.TF32 R72, R68.reuse, R26, R204 ;  /* 0x0000001a4448723c */ /* 0x042ff000000810cc */
[C---:B------:R-:W-:Y:S08]  /*46b90*/  HMMA.1688.F32.TF32 R184, R68.reuse, R6, R184 ;  /* 0x0000000644b8723c */ /* 0x040ff000000810b8 */
[C---:B------:R-:W-:Y:S01]  /*46ba0*/  HMMA.1688.F32.TF32 R136, R68.reuse, R10, R188 ;  /* 0x0000000a4488723c */ /* 0x040fe200000810bc */
[----:B------:R-:W-:Y:S01]  /*46bb0*/  IMAD.MOV.U32 R131, RZ, RZ, R16 ;  /* 0x000000ffff837224 */ /* 0x000fe200078e0010 */
[----:B------:R-:W-:Y:S01]  /*46bc0*/  MOV R140, R44 ;  /* 0x0000002c008c7202 */ /* 0x000fe20000000f00 */
[----:B------:R-:W-:Y:S01]  /*46bd0*/  IMAD.MOV.U32 R141, RZ, RZ, R45 ;  /* 0x000000ffff8d7224 */ /* 0x000fe200078e002d */
[----:B------:R-:W-:Y:S01]  /*46be0*/  MOV R144, R48 ;  /* 0x0000003000907202 */ /* 0x000fe20000000f00 */
[----:B------:R-:W-:Y:S01]  /*46bf0*/  IMAD.MOV.U32 R145, RZ, RZ, R49 ;  /* 0x000000ffff917224 */ /* 0x000fe200078e0031 */
[----:B------:R-:W-:Y:S02]  /*46c00*/  LDS R80, [R12+UR13+0x27000] ;  /* 0x0270000d0c507984 */ /* 0x000fe40008000800 */
[C---:B---3--:R-:W-:Y:S02]  /*46c10*/  HMMA.1688.F32.TF32 R76, R68.reuse, R38, R216 ;  /* 0x00000026444c723c */ /* 0x048fe400000810d8 */
[----:B------:R-:W-:Y:S04]  /*46c20*/  LDS R82, [R12+UR13+0x27400] ;  /* 0x0274000d0c527984 */ /* 0x000fe80008000800 */
[----:B------:R-:W-:Y:S04]  /*46c30*/  LDS R81, [R13+UR13+0x27000] ;  /* 0x0270000d0d517984 */ /* 0x000fe80008000800 */
[----:B------:R-:W-:Y:S09]  /*46c40*/  LDS R83, [R13+UR13+0x27400] ;  /* 0x0274000d0d537984 */ /* 0x000ff20008000800 */
[----:B------:R-:W-:Y:S04]  /*46c50*/  STL.64 [R1+0x200], R76 ;  /* 0x0002004c01007387 */ /* 0x000fe80000100a00 */
[----:B------:R1:W-:Y:S02]  /*46c60*/  STL.64 [R1+0x208], R78 ;  /* 0x0002084e01007387 */ /* 0x0003e40000100a00 */
[----:B-1----:R-:W-:-:S15]  /*46c70*/  HMMA.1688.F32.TF32 R76, R68, R54, R232 ;  /* 0x00000036444c723c */ /* 0x002fde00000810e8 */
[----:B------:R-:W-:-:S04]  /*46c80*/  NOP ;  /* 0x0000000000007918 */ /* 0x000fc80000000000 */
[----:B------:R-:W-:Y:S04]  /*46c90*/  STL.64 [R1+0x1c0], R76 ;  /* 0x0001c04c01007387 */ /* 0x000fe80000100a00 */
[----:B------:R-:W-:Y:S04]  /*46ca0*/  STL.64 [R1+0x1c8], R78 ;  /* 0x0001c84e01007387 */ /* 0x000fe80000100a00 */
        /* <DEDUP_REMOVED lines=22> */
[----:B------:R-:W-:Y:S01]  /*46e10*/  IMAD.MOV.U32 R204, RZ, RZ, R75 ;  /* 0x000000ffffcc7224 */ /* 0x000fe200078e004b */
[----:B------:R-:W-:Y:S01]  /*46e20*/  LDS R77, [R17+UR13+0x27080] ;  /* 0x0270800d114d7984 */ /* 0x000fe20008000800 */
[----:B------:R-:W-:Y:S03]  /*46e30*/  HMMA.1688.F32.TF32 R72, R68, R30, R208 ;  /* 0x0000001e4448723c */ /* 0x000fe600000810d0 */
[----:B------:R1:W-:Y:S01]  /*46e40*/  LDS R79, [R17+UR13+0x27480] ;  /* 0x0274800d114f7984 */ /* 0x0003e20008000800 */
[----:B------:R-:W-:Y:S01]  /*46e50*/  MOV R154, R41 ;  /* 0x00000029009a7202 */ /* 0x000fe20000000f00 */
[----:B------:R-:W-:-:S02]  /*46e60*/  IMAD.MOV.U32 R155, RZ, RZ, R40 ;  /* 0x000000ffff9b7224 */ /* 0x000fc400078e0028 */
[----:B------:R-:W-:Y:S01]  /*46e70*/  LDS R76, [R0+UR13+0x27080] ;  /* 0x0270800d004c7984 */ /* 0x000fe20008000800 */
[----:B------:R-:W-:Y:S03]  /*46e80*/  HMMA.1688.F32.TF32 R120, R180, R10, R120 ;  /* 0x0000000ab478723c */ /* 0x000fe60000081078 */
[----:B------:R-:W-:Y:S08]  /*46e90*/  LDS R78, [R0+UR13+0x27480] ;  /* 0x0274800d004e7984 */ /* 0x000ff00008000800 */
        /* <DEDUP_REMOVED lines=35> */
[----:B------:R-:W-:Y:S11]  /*470d0*/  HMMA.1688.F32.TF32 R68, R68, R66, R244 ;  /* 0x000000424444723c */ /* 0x000ff600000810f4 */
[----:B------:R-:W-:Y:S01]  /*470e0*/  MOV R235, R72 ;  /* 0x0000004800eb7202 */ /* 0x000fe20000000f00 */
[----:B------:R-:W-:Y:S01]  /*470f0*/  IMAD.MOV.U32 R234, RZ, RZ, R73 ;  /* 0x000000ffffea7224 */ /* 0x000fe200078e0049 */
[----:B------:R-:W-:Y:S01]  /*47100*/  MOV R233, R74 ;  /* 0x0000004a00e97202 */ /* 0x000fe20000000f00 */
[----:B------:R-:W-:-:S05]  /*47110*/  IMAD.MOV.U32 R232, RZ, RZ, R75 ;  /* 0x000000ffffe87224 */ /* 0x000fca00078e004b */
[----:B------:R-:W-:Y:S01]  /*47120*/  MOV R239, R68 ;  /* 0x0000004400ef7202 */ /* 0x000fe20000000f00 */
[----:B------:R-:W-:Y:S01]  /*47130*/  IMAD.MOV.U32 R238, RZ, RZ, R69 ;  /* 0x000000ffffee7224 */ /* 0x000fe200078e0045 */
[----:B------:R-:W-:Y:S01]  /*47140*/  MOV R237, R70 ;  /* 0x0000004600ed7202 */ /* 0x000fe20000000f00 */
[----:B------:R-:W-:Y:S01]  /*47150*/  IMAD.MOV.U32 R236, RZ, RZ, R71 ;  /* 0x000000ffffec7224 */ /* 0x000fe200078e0047 */
[----:B------:R-:W-:Y:S04]  /*47160*/  STL [R1+0x1f70], R0 ;  /* 0x001f700001007387 */ /* 0x000fe80000100800 */
[----:B--2---:R-:W2:Y:S04]  /*47170*/  LDSM.16.M88.4 R72, [R3+UR16+0x180] ;  /* 0x000180100348783b */ /* 0x004ea80008000200 */
[----:B------:R-:W4:Y:S01]  /*47180*/  LDSM.16.M88.4 R68, [R3+UR16+0x1180] ;  /* 0x001180100344783b */ /* 0x000f220008000200 */
[C---:B-1----:R-:W-:Y:S01]  /*47190*/  HMMA.1688.F32.TF32 R16, R100.reuse, R18, R128 ;  /* 0x000000126410723c */ /* 0x042fe20000081080 */
[----:B------:R-:W-:Y:S01]  /*471a0*/  MOV R195, R124 ;  /* 0x0000007c00c37202 */ /* 0x000fe20000000f00 */
[----:B------:R-:W-:Y:S01]  /*471b0*/  IMAD.MOV.U32 R194, RZ, RZ, R125 ;  /* 0x000000ffffc27224 */ /* 0x000fe200078e007d */
[----:B------:R-:W-:Y:S01]  /*471c0*/  MOV R193, R126 ;  /* 0x0000007e00c17202 */ /* 0x000fe20000000f00 */
[----:B------:R-:W-:Y:S01]  /*471d0*/  IMAD.MOV.U32 R192, RZ, RZ, R127 ;  /* 0x000000ffffc07224 */ /* 0x000fe200078e007f */
[----:B------:R-:W-:Y:S01]  /*471e0*/  MOV R142, R65 ;  /* 0x00000041008e7202 */ /* 0x000fe20000000f00 */
[----:B------:R-:W-:Y:S01]  /*471f0*/  IMAD.MOV.U32 R143, RZ, RZ, R64 ;  /* 0x000000ffff8f7224 */ /* 0x000fe200078e0040 */
[----:B------:R-:W-:Y:S01]  /*47200*/  MOV R203, R32 ;  /* 0x0000002000cb7202 */ /* 0x000fe20000000f00 */
[C---:B---3--:R-:W-:Y:S01]  /*47210*/  HMMA.1688.F32.TF32 R128, R100.reuse, R22, R248 ;  /* 0x000000166480723c */ /* 0x048fe200000810f8 */
[----:B------:R-:W-:Y:S01]  /*47220*/  IMAD.MOV.U32 R202, RZ, RZ, R33 ;  /* 0x000000ffffca7224 */ /* 0x000fe200078e0021 */
[----:B------:R-:W-:Y:S01]  /*47230*/  MOV R146, R61 ;  /* 0x0000003d00927202 */ /* 0x000fe20000000f00 */
[----:B------:R-:W-:Y:S01]  /*47240*/  IMAD.MOV.U32 R147, RZ, RZ, R60 ;  /* 0x000000ffff937224 */ /* 0x000fe200078e003c */
[----:B------:R-:W-:Y:S01]  /*47250*/  MOV R148, R57 ;  /* 0x0000003900947202 */ /* 0x000fe20000000f00 */
[----:B------:R-:W-:Y:S01]  /*47260*/  IMAD.MOV.U32 R149, RZ, RZ, R56 ;  /* 0x000000ffff957224 */ /* 0x000fe200078e0038 */
[----:B------:R-:W-:Y:S01]  /*47270*/  MOV R150, R53 ;  /* 0x0000003500967202 */ /* 0x000fe20000000f00 */
[----:B------:R-:W-:Y:S01]  /*47280*/  IMAD.MOV.U32 R151, RZ, RZ, R52 ;  /* 0x000000ffff977224 */ /* 0x000fe200078e0034 */
[C---:B------:R-:W-:Y:S01]  /*47290*/  HMMA.1688.F32.TF32 R92, R100.reuse, R6, R92 ;  /* 0x00000006645c723c */ /* 0x040fe2000008105c */
[----:B------:R-:W-:Y:S04]  /*472a0*/  LDSM.16.M88.4 R188, [R3+UR16+0x4180] ;  /* 0x0041801003bc783b */ /* 0x000fe80008000200 */
[----:B------:R-:W-:Y:S04]  /*472b0*/  LDSM.16.M88.4 R180, [R3+UR16+0x6180] ;  /* 0x0061801003b4783b */ /* 0x000fe80008000200 */
[----:B--2---:R-:W-:Y:S04]  /*472c0*/  STL [R1+0x1f64], R74 ;  /* 0x001f644a01007387 */ /* 0x004fe80000100800 */
[----:B------:R-:W-:Y:S04]  /*472d0*/  STL [R1+0x1f60], R75 ;  /* 0x001f604b01007387 */ /* 0x000fe80000100800 */
[----:B----4-:R-:W-:Y:S04]  /*472e0*/  STL [R1+0x1f6c], R70 ;  /* 0x001f6c4601007387 */ /* 0x010fe80000100800 */
[----:B------:R-:W-:Y:S04]  /*472f0*/  STL [R1+0x1f68], R71 ;  /* 0x001f684701007387 */ /* 0x000fe80000100800 */
[----:B------:R-:W-:Y:S04]  /*47300*/  STL [R1+0x1f78], R18 ;  /* 0x001f781201007387 */ /* 0x000fe80000100800 */
[----:B------:R-:W-:Y:S04]  /*47310*/  STL [R1+0x1f74], R19 ;  /* 0x001f741301007387 */ /* 0x000fe80000100800 */
[----:B------:R-:W2:Y:S04]  /*47320*/  LDL.LU R44, [R1+0x1f88] ;  /* 0x001f8800012c7983 */ /* 0x000ea80000300800 */
[----:B------:R-:W-:Y:S04]  /*47330*/  STL.64 [R1+0x20], R128 ;  /* 0x0000208001007387 */ /* 0x000fe80000100a00 */
[----:B------:R1:W-:Y:S04]  /*47340*/  STL.64 [R1+0x28], R130 ;  /* 0x0000288201007387 */ /* 0x0003e80000100a00 */
        /* <DEDUP_REMOVED lines=29> */
[----:B-1----:R-:W-:Y:S01]  /*47520*/  MOV R130, R5 ;  /* 0x0000000500827202 */ /* 0x002fe20000000f00 */
[----:B------:R-:W-:Y:S01]  /*47530*/  IMAD.MOV.U32 R131, RZ, RZ, R4 ;  /* 0x000000ffff837224 */ /* 0x000fe200078e0004 */
[----:B------:R-:W-:Y:S01]  /*47540*/  HMMA.1688.F32.TF32 R12, R100, R14, R132 ;  /* 0x0000000e640c723c */ /* 0x000fe20000081084 */
[----:B------:R-:W-:Y:S01]  /*47550*/  MOV R132, R37 ;  /* 0x0000002500847202 */ /* 0x000fe20000000f00 */
[----:B------:R-:W-:Y:S01]  /*47560*/  IMAD.MOV.U32 R133, RZ, RZ, R36 ;  /* 0x000000ffff857224 */ /* 0x000fe200078e0024 */
[----:B------:R-:W-:Y:S01]  /*47570*/  MOV R128, R9 ;  /* 0x0000000900807202 */ /* 0x000fe20000000f00 */
[----:B------:R-:W-:-:S04]  /*47580*/  IMAD.MOV.U32 R129, RZ, RZ, R8 ;  /* 0x000000ffff817224 */ /* 0x000fc800078e0008 */
[----:B------:R-:W-:Y:S08]  /*47590*/  HMMA.1688.F32.TF32 R96, R100, R10, R96 ;  /* 0x0000000a6460723c */ /* 0x000ff00000081060 */
[----:B------:R-:W-:Y:S01]  /*475a0*/  HMMA.1688.F32.TF32 R8, R80, R72, R116 ;  /* 0x000000485008723c */ /* 0x000fe20000081074 */
[----:B------:R-:W-:Y:S01]  /*475b0*/  MOV R134, R21 ;  /* 0x0000001500867202 */ /* 0x000fe20000000f00 */
[----:B------:R-:W-:Y:S01]  /*475c0*/  IMAD.MOV.U32 R135, RZ, RZ, R20 ;  /* 0x000000ffff877224 */ /* 0x000fe200078e0014 */
[----:B------:R-:W-:Y:S01]  /*475d0*/  MOV R243, R112 ;  /* 0x0000007000f37202 */ /* 0x000fe20000000f00 */
[----:B------:R-:W-:Y:S01]  /*475e0*/  IMAD.MOV.U32 R242, RZ, RZ, R113 ;  /* 0x000000fffff27224 */ /* 0x000fe200078e0071 */
[----:B------:R-:W-:Y:S01]  /*475f0*/  MOV R241, R114 ;  /* 0x0000007200f17202 */ /* 0x000fe20000000f00 */
[----:B------:R-:W-:-:S02]  /*47600*/  IMAD.MOV.U32 R240, RZ, RZ, R115 ;  /* 0x000000fffff07224 */ /* 0x000fc400078e0073 */
[----:B--2---:R-:W-:Y:S01]  /*47610*/  IMAD.MOV.U32 R153, RZ, RZ, R44 ;  /* 0x000000ffff997224 */ /* 0x004fe200078e002c */
[----:B---3--:R-:W-:Y:S01]  /*47620*/  MOV R152, R45 ;  /* 0x0000002d00987202 */ /* 0x008fe20000000f00 */
[C---:B----4-:R-:W-:Y:S08]  /*47630*/  HMMA.1688.F32.TF32 R4, R100.reuse, R26, R176 ;  /* 0x0000001a6404723c */ /* 0x050ff000000810b0 */
[C---:B------:R-:W-:Y:S01]  /*47640*/  HMMA.1688.F32.TF32 R64, R100.reuse, R66, R140 ;  /* 0x000000426440723c */ /* 0x040fe2000008108c */
[----:B------:R-:W-:Y:S01]  /*47650*/  MOV R158, R49 ;  /* 0x00000031009e7202 */ /* 0x000fe20000000f00 */
[----:B------:R-:W-:Y:S01]  /*47660*/  IMAD.MOV.U32 R159, RZ, RZ, R48 ;  /* 0x000000ffff9f7224 */ /* 0x000fe200078e0030 */
[----:B------:R-:W-:Y:S05]  /*47670*/  LDSM.16.M88.4 R176, [R3+UR16+0x7180] ;  /* 0x0071801003b0783b */ /* 0x000fea0008000200 */
[C---:B------:R-:W-:Y:S08]  /*47680*/  HMMA.1688.F32.TF32 R248, R100.reuse, R34, R248 ;  /* 0x0000002264f8723c */ /* 0x040ff000000810f8 */
[C---:B------:R-:W-:Y:S01]  /*47690*/  HMMA.1688.F32.TF32 R36, R100.reuse, R38, R168 ;  /* 0x000000266424723c */ /* 0x040fe200000810a8 */
[----:B------:R-:W-:Y:S10]  /*476a0*/  STL [R1+0x1c], R7 ;  /* 0x00001c0701007387 */ /* 0x000ff40000100800 */
[----:B------:R-:W-:Y:S04]  /*476b0*/  STL.64 [R1+0x1f38], R250 ;  /* 0x001f38fa01007387 */ /* 0x000fe80000100a00 */
[----:B------:R-:W-:Y:S01]  /*476c0*/  STL.64 [R1+0x1f30], R248 ;  /* 0x001f30f801007387 */ /* 0x000fe20000100a00 */
[C---:B------:R-:W-:Y:S08]  /*476d0*/  HMMA.1688.F32.TF32 R40, R100.reuse, R42, R164 ;  /* 0x0000002a6428723c */ /* 0x040ff000000810a4 */
[----:B------:R-:W-:Y:S01]  /*476e0*/  HMMA.1688.F32.TF32 R44, R100, R46, R160 ;  /* 0x0000002e642c723c */ /* 0x000fe200000810a0 */
[----:B------:R-:W-:Y:S04]  /*476f0*/  STL.64 [R1+0x1f48], R38 ;  /* 0x001f482601007387 */ /* 0x000fe80000100a00 */
[----:B------:R1:W-:Y:S01]  /*47700*/  STL.64 [R1+0x1f40], R36 ;  /* 0x001f402401007387 */ /* 0x0003e20000100a00 */
[----:B------:R-:W-:Y:S01]  /*47710*/  MOV R18, R4 ;  /* 0x0000000400127202 */ /* 0x000fe20000000f00 */
[----:B------:R-:W-:Y:S01]  /*47720*/  IMAD.MOV.U32 R19, RZ, RZ, R5 ;  /* 0x000000ffff137224 */ /* 0x000fe200078e0005 */
[----:B------:R-:W-:Y:S01]  /*47730*/  MOV R0, R6 ;  /* 0x0000000600007202 */ /* 0x000fe20000000f00 */
[----:B------:R-:W-:Y:S01]  /*47740*/  IMAD.MOV.U32 R140, RZ, RZ, R29 ;  /* 0x000000ffff8c7224 */ /* 0x000fe200078e001d */
[----:B------:R-:W-:Y:S01]  /*47750*/  MOV R141, R28 ;  /* 0x0000001c008d7202 */ /* 0x000fe20000000f00 */
[----:B------:R-:W-:Y:S01]  /*47760*/  LDSM.16.M88.4 R164, [R3+UR16+0xa180] ;  /* 0x00a1801003a4783b */ /* 0x000fe20008000200 */
[----:B------:R-:W-:Y:S03]  /*47770*/  HMMA.1688.F32.TF32 R20, R76, R72, R184 ;  /* 0x000000484c14723c */ /* 0x000fe600000810b8 */
[----:B------:R-:W-:Y:S05]  /*47780*/  LDSM.16.M88.4 R168, [R3+UR16+0x9180] ;  /* 0x0091801003a8783b */ /* 0x000fea0008000200 */
[C---:B------:R-:W-:Y:S08]  /*47790*/  HMMA.1688.F32.TF32 R52, R100.reuse, R54, R152 ;  /* 0x000000366434723c */ /* 0x040ff00000081098 */
[C---:B------:R-:W-:Y:S08]  /*477a0*/  HMMA.1688.F32.TF32 R56, R100.reuse, R58, R148 ;  /* 0x0000003a6438723c */ /* 0x040ff00000081094 */
[----:B------:R-:W-:Y:S01]  /*477b0*/  HMMA.1688.F32.TF32 R60, R100, R62, R144 ;  /* 0x0000003e643c723c */ /* 0x000fe20000081090 */
[----:B------:R-:W-:Y:S01]  /*477c0*/  IMAD.MOV.U32 R142, RZ, RZ, R25 ;  /* 0x000000ffff8e7224 */ /* 0x000fe200078e0019 */
[----:B------:R-:W-:Y:S01]  /*477d0*/  MOV R143, R24 ;  /* 0x00000018008f7202 */ /* 0x000fe20000000f00 */
[----:B------:R-:W-:Y:S05]  /*477e0*/  LDSM.16.M88.4 R160, [R3+UR16+0xb180] ;  /* 0x00b1801003a0783b */ /* 0x000fea0008000200 */
[----:B-1----:R-:W-:Y:S01]  /*477f0*/  HMMA.1688.F32.TF32 R36, R84, R72, R92 ;  /* 0x000000485424723c */ /* 0x002fe2000008105c */
[----:B------:R-:W-:Y:S04]  /*47800*/  STL.64 [R1+0x1f28], R42 ;  /* 0x001f282a01007387 */ /* 0x000fe80000100a00 */
[----:B------:R1:W-:Y:S04]  /*47810*/  STL.64 [R1+0x1f20], R40 ;  /* 0x001f202801007387 */ /* 0x0003e80000100a00 */
[----:B------:R-:W-:Y:S04]  /*47820*/  STL.64 [R1+0x1f58], R46 ;  /* 0x001f582e01007387 */ /* 0x000fe80000100a00 */
[----:B------:R-:W-:Y:S04]  /*47830*/  STL.64 [R1+0x1f50], R44 ;  /* 0x001f502c01007387 */ /* 0x000fe80000100a00 */
[----:B------:R-:W-:Y:S01]  /*47840*/  STL.64 [R1+0x400], R8 ;  /* 0x0004000801007387 */ /* 0x000fe20000100a00 */
[----:B-1----:R-:W-:Y:S03]  /*47850*/  HMMA.1688.F32.TF32 R40, R80, R68, R120 ;  /* 0x000000445028723c */ /* 0x002fe60000081078 */
[----:B------:R-:W-:Y:S04]  /*47860*/  STL.64 [R1+0x408], R10 ;  /* 0x0004080a01007387 */ /* 0x000fe80000100a00 */
[----:B------:R-:W-:Y:S04]  /*47870*/  STL.64 [R1+0x420], R36 ;  /* 0x0004202401007387 */ /* 0x000fe80000100a00 */
[----:B------:R1:W-:Y:S01]  /*47880*/  STL.64 [R1+0x428], R38 ;  /* 0x0004282601007387 */ /* 0x0003e20000100a00 */
[----:B------:R-:W-:Y:S03]  /*47890*/  HMMA.1688.F32.TF32 R4, R100, R30, R172 ;  /* 0x0000001e6404723c */ /* 0x000fe600000810ac */
[----:B------:R-:W2:Y:S04]  /*478a0*/  LDSM.16.M88.4 R28, [R3+UR16+0x2180] ;  /* 0x00218010031c783b */ /* 0x000ea80008000200 */
[----:B------:R-:W3:Y:S01]  /*478b0*/  LDSM.16.M88.4 R184, [R3+UR16+0x5180] ;  /* 0x0051801003b8783b */ /* 0x000ee20008000200 */
[-C--:B-1----:R-:W-:Y:S03]  /*478c0*/  HMMA.1688.F32.TF32 R36, R84, R68.reuse, R96 ;  /* 0x000000445424723c */ /* 0x082fe60000081060 */
[----:B------:R-:W-:Y:S04]  /*478d0*/  STL.64 [R1+0x3f0], R40 ;  /* 0x0003f02801007387 */ /* 0x000fe80000100a00 */
[----:B------:R-:W-:Y:S04]  /*478e0*/  STL.64 [R1+0x3f8], R42 ;  /* 0x0003f82a01007387 */ /* 0x000fe80000100a00 */
[----:B------:R-:W-:Y:S01]  /*478f0*/  IMAD.MOV.U32 R70, RZ, RZ, R4 ;  /* 0x000000ffff467224 */ /* 0x000fe200078e0004 */
[----:B------:R-:W-:Y:S01]  /*47900*/  HMMA.1688.F32.TF32 R8, R88, R68, R128 ;  /* 0x000000445808723c */ /* 0x000fe20000081080 */
[----:B------:R-:W1:Y:S04]  /*47910*/  LDSM.16.M88.4 R24, [R3+UR16+0x3180] ;  /* 0x003180100318783b */ /* 0x000e680008000200 */
[----:B------:R-:W4:Y:S03]  /*47920*/  LDSM.16.M88.4 R172, [R3+UR16+0x8180] ;  /* 0x0081801003ac783b */ /* 0x000f260008000200 */
[----:B------:R-:W-:Y:S01]  /*47930*/  HMMA.1688.F32.TF32 R48, R100, R50, R156 ;  /* 0x000000326430723c */ /* 0x000fe2000008109c */
[----:B------:R-:W-:Y:S04]  /*47940*/  LDSM.16.M88.4 R152, [R3+UR16+0xd180] ;  /* 0x00d180100398783b */ /* 0x000fe80008000200 */
[----:B------:R1:W-:Y:S04]  /*47950*/  STL.64 [R1+0x410], R36 ;  /* 0x0004102401007387 */ /* 0x0003e80000100a00 */
[----:B------:R1:W-:Y:S04]  /*47960*/  STL.64 [R1+0x418], R38 ;  /* 0x0004182601007387 */ /* 0x0003e80000100a00 */
[----:B------:R-:W3:Y:S04]  /*47970*/  LDL.LU R124, [R1+0x350] ;  /* 0x00035000017c7983 */ /* 0x000ee80000300800 */
[----:B------:R-:W3:Y:S04]  /*47980*/  LDL.LU R125, [R1+0x354] ;  /* 0x00035400017d7983 */ /* 0x000ee80000300800 */
[----:B------:R-:W3:Y:S04]  /*47990*/  LDL.LU R126, [R1+0x358] ;  /* 0x00035800017e7983 */ /* 0x000ee80000300800 */
[----:B------:R-:W3:Y:S04]  /*479a0*/  LDL.LU R127, [R1+0x35c] ;  /* 0x00035c00017f7983 */ /* 0x000ee80000300800 */
[----:B------:R-:W3:Y:S04]  /*479b0*/  LDL.LU R244, [R1+0x370] ;  /* 0x0003700001f47983 */ /* 0x000ee80000300800 */
[----:B------:R-:W3:Y:S01]  /*479c0*/  LDL.LU R245, [R1+0x374] ;  /* 0x0003740001f57983 */ /* 0x000ee20000300800 */
[----:B------:R-:W-:-:S03]  /*479d0*/  MOV R71, R5 ;  /* 0x0000000500477202 */ /* 0x000fc60000000f00 */
[----:B------:R-:W3:Y:S01]  /*479e0*/  LDL.LU R246, [R1+0x378] ;  /* 0x0003780001f67983 */ /* 0x000ee20000300800 */
[----:B------:R-:W-:Y:S01]  /*479f0*/  IMAD.MOV.U32 R74, RZ, RZ, R6 ;  /* 0x000000ffff4a7224 */ /* 0x000fe200078e0006 */
[----:B------:R-:W-:Y:S02]  /*47a00*/  MOV R75, R7 ;  /* 0x00000007004b7202 */ /* 0x000fe40000000f00 */
[----:B------:R-:W3:Y:S01]  /*47a10*/  LDL.LU R247, [R1+0x37c] ;  /* 0x00037c0001f77983 */ /* 0x000ee20000300800 */
[----:B------:R-:W-:Y:S03]  /*47a20*/  HMMA.1688.F32.TF32 R4, R88, R72, R132 ;  /* 0x000000485804723c */ /* 0x000fe60000081084 */
        /* <DEDUP_REMOVED lines=16> */
[----:B-1----:R-:W4:Y:S04]  /*47b30*/  LDL.LU R36, [R1+0x3c0] ;  /* 0x0003c00001247983 */ /* 0x002f280000300800 */
        /* <DEDUP_REMOVED lines=22> */
[----:B------:R-:W1:Y:S04]  /*47ca0*/  LDSM.16.M88.4 R156, [R3+UR16+0xc180] ;  /* 0x00c18010039c783b */ /* 0x000e680008000200 */
[----:B------:R-:W2:Y:S04]  /*47cb0*/  LDSM.16.M88.4 R148, [R3+UR16+0xe180] ;  /* 0x00e180100394783b */ /* 0x000ea80008000200 */
[----:B------:R-:W1:Y:S01]  /*47cc0*/  LDSM.16.M88.4 R144, [R3+UR16+0xf180] ;  /* 0x00f180100390783b */ /* 0x000e620008000200 */
[C---:B---3--:R-:W-:Y:S08]  /*47cd0*/  HMMA.1688.F32.TF32 R116, R88.reuse, R168, R244 ;  /* 0x000000a85874723c */ /* 0x048ff000000810f4 */
[C---:B----4-:R-:W-:Y:S08]  /*47ce0*/  HMMA.1688.F32.TF32 R100, R88.reuse, R184, R248 ;  /* 0x000000b85864723c */ /* 0x050ff000000810f8 */
[C---:B------:R-:W-:Y:S01]  /*47cf0*/  HMMA.1688.F32.TF32 R32, R88.reuse, R28, R196 ;  /* 0x0000001c5820723c */ /* 0x040fe200000810c4 */
[----:B------:R-:W3:Y:S04]  /*47d00*/  LDL.LU R196, [R1+0x2f0] ;  /* 0x0002f00001c47983 */ /* 0x000ee80000300800 */
[----:B------:R-:W3:Y:S04]  /*47d10*/  LDL.LU R197, [R1+0x2f4] ;  /* 0x0002f40001c57983 */ /* 0x000ee80000300800 */
[----:B------:R-:W3:Y:S04]  /*47d20*/  LDL.LU R198, [R1+0x2f8] ;  /* 0x0002f80001c67983 */ /* 0x000ee80000300800 */
[----:B------:R-:W3:Y:S01]  /*47d30*/  LDL.LU R199, [R1+0x2fc] ;  /* 0x0002fc0001c77983 */ /* 0x000ee20000300800 */
[C---:B------:R-:W-:Y:S03]  /*47d40*/  HMMA.1688.F32.TF32 R120, R88.reuse, R164, R200 ;  /* 0x000000a45878723c */ /* 0x040fe600000810c8 */
        /* <DEDUP_REMOVED lines=13> */
[----:B------:R-:W-:Y:S04]  /*47e20*/  STL [R1+0x1e74], R192 ;  /* 0x001e74c001007387 */ /* 0x000fe80000100800 */
[----:B------:R-:W-:Y:S04]  /*47e30*/  STL [R1+0x1e70], R193 ;  /* 0x001e70c101007387 */ /* 0x000fe80000100800 */
[----:B------:R-:W-:Y:S04]  /*47e40*/  STL [R1+0x1e6c], R194 ;  /* 0x001e6cc201007387 */ /* 0x000fe80000100800 */
[----:B------:R-:W-:Y:S04]  /*47e50*/  STL [R1+0x1e68], R195 ;  /* 0x001e68c301007387 */ /* 0x000fe80000100800 */
[----:B------:R-:W4:Y:S04]  /*47e60*/  LDL.LU R36, [R1+0x2d0] ;  /* 0x0002d00001247983 */ /* 0x000f280000300800 */
[----:B------:R-:W4:Y:S04]  /*47e70*/  LDL.LU R37, [R1+0x2d4] ;  /* 0x0002d40001257983 */ /* 0x000f280000300800 */
[----:B------:R-:W4:Y:S04]  /*47e80*/  LDL.LU R38, [R1+0x2d8] ;  /* 0x0002d80001267983 */ /* 0x000f280000300800 */
[----:B------:R-:W4:Y:S01]  /*47e90*/  LDL.LU R39, [R1+0x2dc] ;  /* 0x0002dc0001277983 */ /* 0x000f220000300800 */
[C---:B------:R-:W-:Y:S08]  /*47ea0*/  HMMA.1688.F32.TF32 R92, R88.reuse, R24, R40 ;  /* 0x00000018585c723c */ /* 0x040ff00000081028 */
[C---:B------:R-:W-:Y:S08]  /*47eb0*/  HMMA.1688.F32.TF32 R104, R88.reuse, R180, R104 ;  /* 0x000000b45868723c */ /* 0x040ff00000081068 */
[C---:B------:R-:W-:Y:S08]  /*47ec0*/  HMMA.1688.F32.TF32 R108, R88.reuse, R176, R108 ;  /* 0x000000b0586c723c */ /* 0x040ff0000008106c */
[C---:B------:R-:W-:Y:S08]  /*47ed0*/  HMMA.1688.F32.TF32 R112, R88.reuse, R172, R112 ;  /* 0x000000ac5870723c */ /* 0x040ff00000081070 */
[C---:B------:R-:W-:Y:S08]  /*47ee0*/  HMMA.1688.F32.TF32 R124, R88.reuse, R160, R124 ;  /* 0x000000a0587c723c */ /* 0x040ff0000008107c */
[C---:B-1----:R-:W-:Y:S08]  /*47ef0*/  HMMA.1688.F32.TF32 R140, R88.reuse, R156, R140 ;  /* 0x0000009c588c723c */ /* 0x042ff0000008108c */
[C---:B------:R-:W-:Y:S08]  /*47f00*/  HMMA.1688.F32.TF32 R128, R88.reuse, R152, R128 ;  /* 0x000000985880723c */ /* 0x040ff00000081080 */
[C---:B--2---:R-:W-:Y:S08]  /*47f10*/  HMMA.1688.F32.TF32 R132, R88.reuse, R148, R132 ;  /* 0x000000945884723c */ /* 0x044ff00000081084 */
[----:B------:R-:W-:Y:S01]  /*47f20*/  HMMA.1688.F32.TF32 R88, R88, R144, R240 ;  /* 0x000000905858723c */ /* 0x000fe200000810f0 */
[----:B------:R-:W2:Y:S04]  /*47f30*/  LDL.LU R240, [R1+0x2c0] ;  /* 0x0002c00001f07983 */ /* 0x000ea80000300800 */
[----:B------:R-:W2:Y:S04]  /*47f40*/  LDL.LU R241, [R1+0x2c4] ;  /* 0x0002c40001f17983 */ /* 0x000ea80000300800 */
[----:B------:R-:W2:Y:S04]  /*47f50*/  LDL.LU R242, [R1+0x2c8] ;  /* 0x0002c80001f27983 */ /* 0x000ea80000300800 */
[----:B------:R-:W2:Y:S01]  /*47f60*/  LDL.LU R243, [R1+0x2cc] ;  /* 0x0002cc0001f37983 */ /* 0x000ea20000300800 */
[----:B---3--:R-:W-:-:S15]  /*47f70*/  HMMA.1688.F32.TF32 R196, R80, R24, R196 ;  /* 0x0000001850c4723c */ /* 0x008fde00000810c4 */
[----:B------:R-:W-:-:S04]  /*47f80*/  NOP ;  /* 0x0000000000007918 */ /* 0x000fc80000000000 */
[----:B------:R-:W-:Y:S04]  /*47f90*/  STL [R1+0x1e84], R196 ;  /* 0x001e84c401007387 */ /* 0x000fe80000100800 */
[----:B------:R-:W-:Y:S01]  /*47fa0*/  STL [R1+0x1e80], R197 ;  /* 0x001e80c501007387 */ /* 0x000fe20000100800 */
[C---:B----4-:R-:W-:Y:S03]  /*47fb0*/  HMMA.1688.F32.TF32 R200, R80.reuse, R188, R200 ;  /* 0x000000bc50c8723c */ /* 0x050fe600000810c8 */
[----:B------:R-:W-:Y:S05]  /*47fc0*/  STL [R1+0x1e7c], R198 ;  /* 0x001e7cc601007387 */ /* 0x000fea0000100800 */
[C---:B------:R-:W-:Y:S01]  /*47fd0*/  HMMA.1688.F32.TF32 R40, R80.reuse, R184, R248 ;  /* 0x000000b85028723c */ /* 0x040fe200000810f8 */
[----:B------:R-:W-:Y:S10]  /*47fe0*/  STL [R1+0x1e78], R199 ;  /* 0x001e78c701007387 */ /* 0x000ff40000100800 */
[----:B------:R-:W-:Y:S04]  /*47ff0*/  STL [R1+0x1e94], R200 ;  /* 0x001e94c801007387 */ /* 0x000fe80000100800 */
[----:B------:R-:W-:Y:S04]  /*48000*/  STL [R1+0x1e90], R201 ;  /* 0x001e90c901007387 */ /* 0x000fe80000100800 */
[----:B------:R-:W-:Y:S04]  /*48010*/  STL [R1+0x1e8c], R202 ;  /* 0x001e8cca01007387 */ /* 0x000fe80000100800 */
[----:B------:R-:W-:Y:S04]  /*48020*/  STL [R1+0x1e88], R203 ;  /* 0x001e88cb01007387 */ /* 0x000fe80000100800 */
[----:B------:R-:W3:Y:S04]  /*48030*/  LDL.LU R248, [R1+0x2b0] ;  /* 0x0002b00001f87983 */ /* 0x000ee80000300800 */
[----:B------:R-:W-:Y:S04]  /*48040*/  STL.64 [R1+0x30], R40 ;  /* 0x0000302801007387 */ /* 0x000fe80000100a00 */
[----:B------:R1:W-:Y:S04]  /*48050*/  STL.64 [R1+0x38], R42 ;  /* 0x0000382a01007387 */ /* 0x0003e80000100a00 */
[----:B------:R-:W3:Y:S04]  /*48060*/  LDL.LU R249, [R1+0x2b4] ;  /* 0x0002b40001f97983 */ /* 0x000ee80000300800 */
[----:B------:R-:W3:Y:S04]  /*48070*/  LDL.LU R250, [R1+0x2b8] ;  /* 0x0002b80001fa7983 */ /* 0x000ee80000300800 */
[----:B------:R-:W3:Y:S01]  /*48080*/  LDL.LU R251, [R1+0x2bc] ;  /* 0x0002bc0001fb7983 */ /* 0x000ee20000300800 */
[C---:B-1----:R-:W-:Y:S03]  /*48090*/  HMMA.1688.F32.TF32 R40, R80.reuse, R180, R244 ;  /* 0x000000b45028723c */ /* 0x042fe600000810f4 */
[----:B------:R-:W4:Y:S04]  /*480a0*/  LDL.LU R244, [R1+0x2a0] ;  /* 0x0002a00001f47983 */ /* 0x000f280000300800 */
[----:B------:R-:W4:Y:S04]  /*480b0*/  LDL.LU R245, [R1+0x2a4] ;  /* 0x0002a40001f57983 */ /* 0x000f280000300800 */
[----:B------:R-:W4:Y:S04]  /*480c0*/  LDL.LU R246, [R1+0x2a8] ;  /* 0x0002a80001f67983 */ /* 0x000f280000300800 */
[----:B------:R-:W4:Y:S01]  /*480d0*/  LDL.LU R247, [R1+0x2ac] ;  /* 0x0002ac0001f77983 */ /* 0x000f220000300800 */
[----:B------:R-:W-:Y:S03]  /*480e0*/  HMMA.1688.F32.TF32 R36, R80, R176, R36 ;  /* 0x000000b05024723c */ /* 0x000fe60000081024 */
[----:B------:R-:W-:Y:S01]  /*480f0*/  MOV R198, R43 ;  /* 0x0000002b00c67202 */ /* 0x000fe20000000f00 */
[----:B------:R-:W-:Y:S01]  /*48100*/  IMAD.MOV.U32 R197, RZ, RZ, R42 ;  /* 0x000000ffffc57224 */ /* 0x000fe200078e002a */
[----:B------:R-:W-:Y:S01]  /*48110*/  MOV R196, R41 ;  /* 0x0000002900c47202 */ /* 0x000fe20000000f00 */
[----:B------:R-:W-:-:S02]  /*48120*/  IMAD.MOV.U32 R203, RZ, RZ, R40 ;  /* 0x000000ffffcb7224 */ /* 0x000fc400078e0028 */
[----:B------:R-:W-:Y:S04]  /*48130*/  STL [R1+0x1ea4], R198 ;  /* 0x001ea4c601007387 */ /* 0x000fe80000100800 */
[----:B------:R-:W-:Y:S04]  /*48140*/  STL [R1+0x1ea0], R197 ;  /* 0x001ea0c501007387 */ /* 0x000fe80000100800 */
[----:B------:R-:W-:Y:S03]  /*48150*/  STL [R1+0x1e9c], R203 ;  /* 0x001e9ccb01007387 */ /* 0x000fe60000100800 */
[----:B------:R-:W-:Y:S01]  /*48160*/  IMAD.MOV.U32 R200, RZ, RZ, R37 ;  /* 0x000000ffffc87224 */ /* 0x000fe200078e0025 */
[----:B------:R-:W-:Y:S01]  /*48170*/  STL [R1+0x1e98], R196 ;  /* 0x001e98c401007387 */ /* 0x000fe20000100800 */
[----:B------:R-:W-:Y:S01]  /*48180*/  MOV R201, R38 ;  /* 0x0000002600c97202 */ /* 0x000fe20000000f00 */
[----:B------:R-:W-:-:S02]  /*48190*/  IMAD.MOV.U32 R202, RZ, RZ, R39 ;  /* 0x000000ffffca7224 */ /* 0x000fc400078e0027 */
[----:B------:R2:W-:Y:S02]  /*481a0*/  STL [R1+0x60], R36 ;  /* 0x0000602401007387 */ /* 0x0005e40000100800 */
[----:B--2---:R-:W-:-:S15]  /*481b0*/  HMMA.1688.F32.TF32 R36, R80, R172, R240 ;  /* 0x000000ac5024723c */ /* 0x004fde00000810f0 */
[----:B------:R-:W-:-:S04]  /*481c0*/  NOP ;  /* 0x0000000000007918 */ /* 0x000fc80000000000 */
[----:B------:R-:W-:Y:S01]  /*481d0*/  MOV R198, R36 ;  /* 0x0000002400c67202 */ /* 0x000fe20000000f00 */
[----:B------:R-:W-:Y:S01]  /*481e0*/  IMAD.MOV.U32 R197, RZ, RZ, R37 ;  /* 0x000000ffffc57224 */ /* 0x000fe200078e0025 */
[----:B------:R-:W-:Y:S01]  /*481f0*/  MOV R203, R38 ;  /* 0x0000002600cb7202 */ /* 0x000fe20000000f00 */
[----:B------:R-:W-:Y:S01]  /*48200*/  IMAD.MOV.U32 R196, RZ, RZ, R39 ;  /* 0x000000ffffc47224 */ /* 0x000fe200078e0027 */
[----:B------:R-:W-:Y:S04]  /*48210*/  STL [R1+0x1eb0], R202 ;  /* 0x001eb0ca01007387 */ /* 0x000fe80000100800 */
[----:B------:R-:W-:Y:S04]  /*48220*/  STL [R1+0x1eac], R201 ;  /* 0x001eacc901007387 */ /* 0x000fe80000100800 */
[----:B------:R-:W-:Y:S04]  /*48230*/  STL [R1+0x1ea8], R200 ;  /* 0x001ea8c801007387 */ /* 0x000fe80000100800 */
[----:B------:R-:W2:Y:S04]  /*48240*/  LDL.LU R240, [R1+0x290] ;  /* 0x0002900001f07983 */ /* 0x000ea80000300800 */
[----:B------:R-:W2:Y:S04]  /*48250*/  LDL.LU R241, [R1+0x294] ;  /* 0x0002940001f17983 */ /* 0x000ea80000300800 */
[----:B------:R-:W2:Y:S04]  /*48260*/  LDL.LU R242, [R1+0x298] ;  /* 0x0002980001f27983 */ /* 0x000ea80000300800 */
[----:B------:R-:W2:Y:S04]  /*48270*/  LDL.LU R243, [R1+0x29c] ;  /* 0x00029c0001f37983 */ /* 0x000ea80000300800 */
[----:B------:R-:W-:Y:S04]  /*48280*/  STL [R1+0x1ec0], R196 ;  /* 0x001ec0c401007387 */ /* 0x000fe80000100800 */
[----:B------:R-:W-:Y:S04]  /*48290*/  STL [R1+0x1ebc], R197 ;  /* 0x001ebcc501007387 */ /* 0x000fe80000100800 */
[----:B------:R-:W-:Y:S04]  /*482a0*/  STL [R1+0x1eb8], R198 ;  /* 0x001eb8c601007387 */ /* 0x000fe80000100800 */
[----:B------:R1:W-:Y:S04]  /*482b0*/  STL [R1+0x1eb4], R203 ;  /* 0x001eb4cb01007387 */ /* 0x0003e80000100800 */
[----:B------:R-:W2:Y:S04]  /*482c0*/  LDL.LU R40, [R1+0x280] ;  /* 0x0002800001287983 */ /* 0x000ea80000300800 */
[----:B------:R-:W2:Y:S04]  /*482d0*/  LDL.LU R41, [R1+0x284] ;  /* 0x0002840001297983 */ /* 0x000ea80000300800 */
[----:B------:R-:W2:Y:S04]  /*482e0*/  LDL.LU R42, [R1+0x288] ;  /* 0x00028800012a7983 */ /* 0x000ea80000300800 */
[----:B------:R-:W2:Y:S01]  /*482f0*/  LDL.LU R43, [R1+0x28c] ;  /* 0x00028c00012b7983 */ /* 0x000ea20000300800 */
[----:B---3--:R-:W-:-:S15]  /*48300*/  HMMA.1688.F32.TF32 R36, R80, R168, R248 ;  /* 0x000000a85024723c */ /* 0x008fde00000810f8 */
[----:B------:R-:W-:-:S04]  /*48310*/  NOP ;  /* 0x0000000000007918 */ /* 0x000fc80000000000 */
[----:B------:R-:W-:Y:S01]  /*48320*/  MOV R199, R36 ;  /* 0x0000002400c77202 */ /* 0x000fe20000000f00 */
[----:B------:R-:W-:Y:S01]  /*48330*/  IMAD.MOV.U32 R192, RZ, RZ, R37 ;  /* 0x000000ffffc07224 */ /* 0x000fe200078e0025 */
[----:B------:R-:W-:Y:S01]  /*48340*/  MOV R193, R38 ;  /* 0x0000002600c17202 */ /* 0x000fe20000000f00 */
[----:B------:R-:W-:Y:S02]  /*48350*/  IMAD.MOV.U32 R194, RZ, RZ, R39 ;  /* 0x000000ffffc27224 */ /* 0x000fe400078e0027 */
[----:B----4-:R-:W-:Y:S03]  /*48360*/  HMMA.1688.F32.TF32 R36, R80, R164, R244 ;  /* 0x000000a45024723c */ /* 0x010fe600000810f4 */
[----:B------:R-:W-:Y:S04]  /*48370*/  STL [R1+0x1ed0], R194 ;  /* 0x001ed0c201007387 */ /* 0x000fe80000100800 */
[----:B------:R-:W-:Y:S04]  /*48380*/  STL [R1+0x1ecc], R193 ;  /* 0x001eccc101007387 */ /* 0x000fe80000100800 */
[----:B------:R-:W-:Y:S04]  /*48390*/  STL [R1+0x1ec8], R192 ;  /* 0x001ec8c001007387 */ /* 0x000fe80000100800 */
[----:B------:R3:W-:Y:S04]  /*483a0*/  STL [R1+0x1ec4], R199 ;  /* 0x001ec4c701007387 */ /* 0x0007e80000100800 */
[----:B-1----:R-:W-:Y:S01]  /*483b0*/  MOV R203, R36 ;  /* 0x0000002400cb7202 */ /* 0x002fe20000000f00 */
[----:B------:R-:W-:Y:S01]  /*483c0*/  IMAD.MOV.U32 R202, RZ, RZ, R37 ;  /* 0x000000ffffca7224 */ /* 0x000fe200078e0025 */
[----:B------:R-:W4:Y:S04]  /*483d0*/  LDL.LU R36, [R1+0x270] ;  /* 0x0002700001247983 */ /* 0x000f280000300800 */
[----:B------:R-:W4:Y:S01]  /*483e0*/  LDL.LU R37, [R1+0x274] ;  /* 0x0002740001257983 */ /* 0x000f220000300800 */
[----:B------:R-:W-:Y:S01]  /*483f0*/  IMAD.MOV.U32 R200, RZ, RZ, R39 ;  /* 0x000000ffffc87224 */ /* 0x000fe200078e0027 */
[----:B------:R-:W-:-:S04]  /*48400*/  MOV R201, R38 ;  /* 0x0000002600c97202 */ /* 0x000fc80000000f00 */
[----:B------:R-:W-:Y:S04]  /*48410*/  STL [R1+0x1ee0], R200 ;  /* 0x001ee0c801007387 */ /* 0x000fe80000100800 */
[----:B------:R-:W-:Y:S04]  /*48420*/  STL [R1+0x1edc], R201 ;  /* 0x001edcc901007387 */ /* 0x000fe80000100800 */
[----:B------:R-:W-:Y:S04]  /*48430*/  STL [R1+0x1ed8], R202 ;  /* 0x001ed8ca01007387 */ /* 0x000fe80000100800 */
[----:B------:R1:W-:Y:S04]  /*48440*/  STL [R1+0x1ed4], R203 ;  /* 0x001ed4cb01007387 */ /* 0x0003e80000100800 */
[----:B------:R-:W3:Y:S04]  /*48450*/  LDL.LU R248, [R1+0x260] ;  /* 0x0002600001f87983 */ /* 0x000ee80000300800 */
[----:B------:R-:W3:Y:S04]  /*48460*/  LDL.LU R249, [R1+0x264] ;  /* 0x0002640001f97983 */ /* 0x000ee80000300800 */
[----:B------:R-:W3:Y:S04]  /*48470*/  LDL.LU R250, [R1+0x268] ;  /* 0x0002680001fa7983 */ /* 0x000ee80000300800 */
[----:B------:R-:W3:Y:S01]  /*48480*/  LDL.LU R251, [R1+0x26c] ;  /* 0x00026c0001fb7983 */ /* 0x000ee20000300800 */
[----:B------:R-:W-:Y:S01]  /*48490*/  MOV R38, R252 ;  /* 0x000000fc00267202 */ /* 0x000fe20000000f00 */
[----:B------:R-:W-:-:S02]  /*484a0*/  IMAD.MOV.U32 R39, RZ, RZ, R2 ;  /* 0x000000ffff277224 */ /* 0x000fc400078e0002 */
[----:B------:R-:W3:Y:S04]  /*484b0*/  LDL.LU R244, [R1+0x250] ;  /* 0x0002500001f47983 */ /* 0x000ee80000300800 */
[----:B------:R-:W3:Y:S04]  /*484c0*/  LDL.LU R245, [R1+0x254] ;  /* 0x0002540001f57983 */ /* 0x000ee80000300800 */
[----:B------:R-:W3:Y:S04]  /*484d0*/  LDL.LU R246, [R1+0x258] ;  /* 0x0002580001f67983 */ /* 0x000ee80000300800 */
[----:B------:R-:W3:Y:S01]  /*484e0*/  LDL.LU R247, [R1+0x25c] ;  /* 0x00025c0001f77983 */ /* 0x000ee20000300800 */
[----:B------:R-:W-:Y:S08]  /*484f0*/  HMMA.1688.F32.TF32 R136, R76, R68, R136 ;  /* 0x000000444c88723c */ /* 0x000ff00000081088 */
[C---:B--2---:R-:W-:Y:S01]  /*48500*/  HMMA.1688.F32.TF32 R44, R80.reuse, R160, R240 ;  /* 0x000000a0502c723c */ /* 0x044fe200000810f0 */
[----:B------:R-:W2:Y:S04]  /*48510*/  LDL.LU R240, [R1+0x190] ;  /* 0x0001900001f07983 */ /* 0x000ea80000300800 */
[----:B------:R-:W2:Y:S04]  /*48520*/  LDL.LU R241, [R1+0x194] ;  /* 0x0001940001f17983 */ /* 0x000ea80000300800 */
[----:B------:R-:W2:Y:S04]  /*48530*/  LDL.LU R242, [R1+0x198] ;  /* 0x0001980001f27983 */ /* 0x000ea80000300800 */
[----:B------:R-:W2:Y:S01]  /*48540*/  LDL.LU R243, [R1+0x19c] ;  /* 0x00019c0001f37983 */ /* 0x000ea20000300800 */
[----:B------:R-:W-:Y:S05]  /*48550*/  HMMA.1688.F32.TF32 R40, R80, R156, R40 ;  /* 0x0000009c5028723c */ /* 0x000fea0000081028 */
[----:B------:R-:W-:Y:S01]  /*48560*/  IMAD.MOV.U32 R73, RZ, RZ, R47 ;  /* 0x000000ffff497224 */ /* 0x000fe200078e002f */
[----:B------:R-:W-:Y:S01]  /*48570*/  MOV R252, R46 ;  /* 0x0000002e00fc7202 */ /* 0x000fe20000000f00 */
[----:B------:R-:W-:Y:S01]  /*48580*/  IMAD.MOV.U32 R2, RZ, RZ, R45 ;  /* 0x000000ffff027224 */ /* 0x000fe200078e002d */
[----:B------:R-:W-:-:S02]  /*48590*/  MOV R195, R44 ;  /* 0x0000002c00c37202 */ /* 0x000fc40000000f00 */
[----:B------:R-:W-:Y:S04]  /*485a0*/  STL [R1+0x1ef0], R73 ;  /* 0x001ef04901007387 */ /* 0x000fe80000100800 */
[----:B------:R-:W-:Y:S04]  /*485b0*/  STL [R1+0x1eec], R252 ;  /* 0x001eecfc01007387 */ /* 0x000fe80000100800 */
[----:B------:R-:W-:Y:S01]  /*485c0*/  STL [R1+0x1ee8], R2 ;  /* 0x001ee80201007387 */ /* 0x000fe20000100800 */
[----:B------:R-:W-:Y:S01]  /*485d0*/  IMAD.MOV.U32 R3, RZ, RZ, R43 ;  /* 0x000000ffff037224 */ /* 0x000fe200078e002b */
[----:B------:R-:W-:Y:S01]  /*485e0*/  MOV R68, R42 ;  /* 0x0000002a00447202 */ /* 0x000fe20000000f00 */
[----:B------:R-:W-:Y:S01]  /*485f0*/  IMAD.MOV.U32 R69, RZ, RZ, R41 ;  /* 0x000000ffff457224 */ /* 0x000fe200078e0029 */
[----:B------:R-:W-:Y:S01]  /*48600*/  MOV R72, R40 ;  /* 0x0000002800487202 */ /* 0x000fe20000000f00 */
[----:B------:R1:W-:Y:S04]  /*48610*/  STL [R1+0x1ee4], R195 ;  /* 0x001ee4c301007387 */ /* 0x0003e80000100800 */
[----:B------:R-:W-:Y:S04]  /*48620*/  STL [R1+0x1f00], R3 ;  /* 0x001f000301007387 */ /* 0x000fe80000100800 */
[----:B------:R-:W-:Y:S04]  /*48630*/  STL [R1+0x1efc], R68 ;  /* 0x001efc4401007387 */ /* 0x000fe80000100800 */
[----:B------:R-:W-:Y:S04]  /*48640*/  STL [R1+0x1ef8], R69 ;  /* 0x001ef84501007387 */ /* 0x000fe80000100800 */
[----:B------:R1:W-:Y:S01]  /*48650*/  STL [R1+0x1ef4], R72 ;  /* 0x001ef44801007387 */ /* 0x0003e20000100800 */
[----:B----4-:R-:W-:-:S15]  /*48660*/  HMMA.1688.F32.TF32 R36, R80, R152, R36 ;  /* 0x000000985024723c */ /* 0x010fde0000081024 */
[----:B------:R-:W-:-:S04]  /*48670*/  NOP ;  /* 0x0000000000007918 */ /* 0x000fc80000000000 */
[----:B---3--:R-:W-:Y:S01]  /*48680*/  MOV R199, R36 ;  /* 0x0000002400c77202 */ /* 0x008fe20000000f00 */
[----:B------:R-:W-:Y:S01]  /*48690*/  IMAD.MOV.U32 R196, RZ, RZ, R37 ;  /* 0x000000ffffc47224 */ /* 0x000fe200078e0025 */
[----:B------:R-:W-:Y:S01]  /*486a0*/  MOV R197, R38 ;  /* 0x0000002600c57202 */ /* 0x000fe20000000f00 */
[----:B------:R-:W-:Y:S02]  /*486b0*/  IMAD.MOV.U32 R198, RZ, RZ, R39 ;  /* 0x000000ffffc67224 */ /* 0x000fe400078e0027 */
[----:B------:R-:W-:Y:S03]  /*486c0*/  HMMA.1688.F32.TF32 R36, R80, R148, R248 ;  /* 0x000000945024723c */ /* 0x000fe600000810f8 */
[----:B------:R-:W-:Y:S04]  /*486d0*/  STL [R1+0x1f10], R198 ;  /* 0x001f10c601007387 */ /* 0x000fe80000100800 */
[----:B------:R3:W-:Y:S04]  /*486e0*/  STL [R1+0x1f0c], R197 ;  /* 0x001f0cc501007387 */ /* 0x0007e80000100800 */
[----:B------:R4:W-:Y:S04]  /*486f0*/  STL [R1+0x1f08], R196 ;  /* 0x001f08c401007387 */ /* 0x0009e80000100800 */
[----:B------:R-:W-:Y:S04]  /*48700*/  STL [R1+0x1f04], R199 ;  /* 0x001f04c701007387 */ /* 0x000fe80000100800 */
[----:B------:R-:W-:Y:S01]  /*48710*/  IMAD.MOV.U32 R194, RZ, RZ, R37 ;  /* 0x000000ffffc27224 */ /* 0x000fe200078e0025 */
[----:B-1----:R-:W-:-:S04]  /*48720*/  MOV R203, R36 ;  /* 0x0000002400cb7202 */ /* 0x002fc80000000f00 */
        /* <DEDUP_REMOVED lines=8> */
[----:B------:R-:W-:Y:S01]  /*487b0*/  HMMA.1688.F32.TF32 R36, R80, R144, R244 ;  /* 0x000000905024723c */ /* 0x000fe200000810f4 */
[----:B------:R-:W-:Y:S01]  /*487c0*/  MOV R244, R235 ;  /* 0x000000eb00f47202 */ /* 0x000fe20000000f00 */
[----:B------:R-:W-:Y:S01]  /*487d0*/  IMAD.MOV.U32 R245, RZ, RZ, R234 ;  /* 0x000000fffff57224 */ /* 0x000fe200078e00ea */
[----:B------:R-:W-:Y:S01]  /*487e0*/  MOV R246, R233 ;  /* 0x000000e900f67202 */ /* 0x000fe20000000f00 */
[----:B------:R-:W-:Y:S01]  /*487f0*/  IMAD.MOV.U32 R235, RZ, RZ, R224 ;  /* 0x000000ffffeb7224 */ /* 0x000fe200078e00e0 */
[----:B------:R-:W-:-:S03]  /*48800*/  MOV R234, R225 ;  /* 0x000000e100ea7202 */ /* 0x000fc60000000f00 */
[-C--:B------:R-:W-:Y:S01]  /*48810*/  HMMA.1688.F32.TF32 R12, R84, R28.reuse, R12 ;  /* 0x0000001c540c723c */ /* 0x080fe2000008100c */
        /* <DEDUP_REMOVED lines=16> */
[----:B--2---:R-:W-:Y:S01]  /*48920*/  HMMA.1688.F32.TF32 R80, R76, R28, R240 ;  /* 0x0000001c4c50723c */ /* 0x004fe200000810f0 */
[----:B------:R-:W2:Y:S01]  /*48930*/  LDL.LU R204, [R1+0x240] ;  /* 0x0002400001cc7983 */ /* 0x000ea20000300800 */
[----:B------:R-:W-:Y:S01]  /*48940*/  IMAD.MOV.U32 R215, RZ, RZ, R208 ;  /* 0x000000ffffd77224 */ /* 0x000fe200078e00d0 */
[----:B------:R-:W-:Y:S01]  /*48950*/  MOV R240, R231 ;  /* 0x000000e700f07202 */ /* 0x000fe20000000f00 */
[----:B------:R-:W-:Y:S01]  /*48960*/  IMAD.MOV.U32 R209, RZ, RZ, R206 ;  /* 0x000000ffffd17224 */ /* 0x000fe200078e00ce */
[----:B------:R-:W2:Y:S01]  /*48970*/  LDL.LU R205, [R1+0x244] ;  /* 0x0002440001cd7983 */ /* 0x000ea20000300800 */
[----:B------:R-:W-:Y:S01]  /*48980*/  MOV R208, R207 ;  /* 0x000000cf00d07202 */ /* 0x000fe20000000f00 */
[----:B------:R-:W-:-:S02]  /*48990*/  IMAD.MOV.U32 R241, RZ, RZ, R230 ;  /* 0x000000fffff17224 */ /* 0x000fc400078e00e6 */
[----:B------:R-:W2:Y:S01]  /*489a0*/  LDL.LU R206, [R1+0x248] ;  /* 0x0002480001ce7983 */ /* 0x000ea20000300800 */
[----:B------:R-:W-:Y:S01]  /*489b0*/  IMAD.MOV.U32 R231, RZ, RZ, R220 ;  /* 0x000000ffffe77224 */ /* 0x000fe200078e00dc */
[----:B------:R-:W-:Y:S02]  /*489c0*/  MOV R242, R229 ;  /* 0x000000e500f27202 */ /* 0x000fe40000000f00 */
[----:B------:R-:W2:Y:S01]  /*489d0*/  LDL.LU R207, [R1+0x24c] ;  /* 0x00024c0001cf7983 */ /* 0x000ea20000300800 */
[----:B------:R-:W-:Y:S01]  /*489e0*/  MOV R230, R221 ;  /* 0x000000dd00e67202 */ /* 0x000fe20000000f00 */
[----:B------:R-:W-:Y:S02]  /*489f0*/  IMAD.MOV.U32 R243, RZ, RZ, R228 ;  /* 0x000000fffff37224 */ /* 0x000fe400078e00e4 */
[----:B------:R-:W4:Y:S01]  /*48a00*/  LDL.LU R220, [R1+0x200] ;  /* 0x0002000001dc7983 */ /* 0x000f220000300800 */
[----:B------:R-:W-:Y:S01]  /*48a10*/  IMAD.MOV.U32 R229, RZ, RZ, R222 ;  /* 0x000000ffffe57224 */ /* 0x000fe200078e00de */
[----:B------:R-:W-:-:S02]  /*48a20*/  MOV R228, R223 ;  /* 0x000000df00e47202 */ /* 0x000fc40000000f00 */
        /* <DEDUP_REMOVED lines=8> */
[----:B------:R-:W-:-:S03]  /*48ab0*/  MOV R195, R36 ;  /* 0x0000002400c37202 */ /* 0x000fc60000000f00 */
[----:B------:R-:W4:Y:S01]  /*48ac0*/  LDL.LU R237, [R1+0x1c4] ;  /* 0x0001c40001ed7983 */ /* 0x000f220000300800 */
[----:B------:R-:W-:-:S03]  /*48ad0*/  IMAD.MOV.U32 R200, RZ, RZ, R37 ;  /* 0x000000ffffc87224 */ /* 0x000fc600078e0025 */
[----:B------:R-:W4:Y:S01]  /*48ae0*/  LDL.LU R238, [R1+0x1c8] ;  /* 0x0001c80001ee7983 */ /* 0x000f220000300800 */
[----:B------:R-:W-:Y:S01]  /*48af0*/  MOV R201, R38 ;  /* 0x0000002600c97202 */ /* 0x000fe20000000f00 */
[----:B------:R-:W-:Y:S02]  /*48b00*/  IMAD.MOV.U32 R73, RZ, RZ, R13 ;  /* 0x000000ffff497224 */ /* 0x000fe400078e000d */
[----:B------:R-:W4:Y:S01]  /*48b10*/  LDL.LU R239, [R1+0x1cc] ;  /* 0x0001cc0001ef7983 */ /* 0x000f220000300800 */
[----:B------:R-:W-:Y:S01]  /*48b20*/  MOV R72, R12 ;  /* 0x0000000c00487202 */ /* 0x000fe20000000f00 */
[----:B------:R-:W-:Y:S01]  /*48b30*/  IMAD.MOV.U32 R2, RZ, RZ, R15 ;  /* 0x000000ffff027224 */ /* 0x000fe200078e000f */
[----:B------:R-:W-:Y:S01]  /*48b40*/  MOV R252, R14 ;  /* 0x0000000e00fc7202 */ /* 0x000fe20000000f00 */
[----:B------:R-:W4:Y:S01]  /*48b50*/  LDL.LU R36, [R1+0x20] ;  /* 0x0000200001247983 */ /* 0x000f220000300800 */
[----:B------:R-:W-:-:S03]  /*48b60*/  IMAD.MOV.U32 R202, RZ, RZ, R39 ;  /* 0x000000ffffca7224 */ /* 0x000fc600078e0027 */
[----:B------:R-:W4:Y:S04]  /*48b70*/  LDL.LU R37, [R1+0x24] ;  /* 0x0000240001257983 */ /* 0x000f280000300800 */
[----:B------:R-:W4:Y:S04]  /*48b80*/  LDL.LU R38, [R1+0x28] ;  /* 0x0000280001267983 */ /* 0x000f280000300800 */
[----:B------:R-:W4:Y:S01]  /*48b90*/  LDL.LU R39, [R1+0x2c] ;  /* 0x00002c0001277983 */ /* 0x000f220000300800 */
[----:B---3--:R-:W-:Y:S01]  /*48ba0*/  HMMA.1688.F32.TF32 R12, R76, R24, R248 ;  /* 0x000000184c0c723c */ /* 0x008fe200000810f8 */
[----:B------:R-:W-:Y:S01]  /*48bb0*/  MOV R248, R18 ;  /* 0x0000001200f87202 */ /* 0x000fe20000000f00 */
[----:B------:R-:W-:Y:S01]  /*48bc0*/  IMAD.MOV.U32 R249, RZ, RZ, R19 ;  /* 0x000000fffff97224 */ /* 0x000fe200078e0013 */
[----:B------:R-:W3:Y:S01]  /*48bd0*/  LDL.LU R18, [R1+0x1f78] ;  /* 0x001f780001127983 */ /* 0x000ee20000300800 */
[----:B------:R-:W-:-:S03]  /*48be0*/  MOV R250, R0 ;  /* 0x0000000000fa7202 */ /* 0x000fc60000000f00 */
[----:B------:R-:W3:Y:S04]  /*48bf0*/  LDL.LU R19, [R1+0x1f74] ;  /* 0x001f740001137983 */ /* 0x000ee80000300800 */
[----:B------:R-:W3:Y:S04]  /*48c00*/  LDL.LU R0, [R1+0x1f70] ;  /* 0x001f700001007983 */ /* 0x000ee80000300800 */
[----:B------:R-:W3:Y:S01]  /*48c10*/  LDL.LU R251, [R1+0x1c] ;  /* 0x00001c0001fb7983 */ /* 0x000ee20000300800 */
[----:B------:R-:W-:Y:S01]  /*48c20*/  IMAD.MOV.U32 R40, RZ, RZ, R70 ;  /* 0x000000ffff287224 */ /* 0x000fe200078e0046 */
[----:B------:R-:W-:Y:S01]  /*48c30*/  MOV R41, R71 ;  /* 0x0000004700297202 */ /* 0x000fe20000000f00 */
[----:B------:R-:W-:Y:S01]  /*48c40*/  IMAD.MOV.U32 R42, RZ, RZ, R74 ;  /* 0x000000ffff2a7224 */ /* 0x000fe200078e004a */
[----:B------:R-:W3:Y:S01]  /*48c50*/  LDL.LU R70, [R1+0x1f6c] ;  /* 0x001f6c0001467983 */ /* 0x000ee20000300800 */
[----:B------:R-:W-:Y:S01]  /*48c60*/  MOV R43, R75 ;  /* 0x0000004b002b7202 */ /* 0x000fe20000000f00 */
[C---:B------:R-:W-:Y:S02]  /*48c70*/  HMMA.1688.F32.TF32 R208, R76.reuse, R184, R208 ;  /* 0x000000b84cd0723c */ /* 0x040fe400000810d0 */
[----:B------:R-:W3:Y:S04]  /*48c80*/  LDL.LU R71, [R1+0x1f68] ;  /* 0x001f680001477983 */ /* 0x000ee80000300800 */
[----:B------:R-:W3:Y:S02]  /*48c90*/  LDL.LU R74, [R1+0x1f64] ;  /* 0x001f6400014a7983 */ /* 0x000ee40000300800 */
[C---:B------:R-:W-:Y:S02]  /*48ca0*/  HMMA.1688.F32.TF32 R212, R76.reuse, R180, R212 ;  /* 0x000000b44cd4723c */ /* 0x040fe400000810d4 */
[----:B------:R-:W3:Y:S06]  /*48cb0*/  LDL.LU R75, [R1+0x1f60] ;  /* 0x001f6000014b7983 */ /* 0x000eec0000300800 */
[C---:B------:R-:W-:Y:S08]  /*48cc0*/  HMMA.1688.F32.TF32 R216, R76.reuse, R176, R216 ;  /* 0x000000b04cd8723c */ /* 0x040ff000000810d8 */
[C---:B--2---:R-:W-:Y:S08]  /*48cd0*/  HMMA.1688.F32.TF32 R204, R76.reuse, R188, R204 ;  /* 0x000000bc4ccc723c */ /* 0x044ff000000810cc */
[C---:B------:R-:W-:Y:S08]  /*48ce0*/  HMMA.1688.F32.TF32 R224, R76.reuse, R168, R224 ;  /* 0x000000a84ce0723c */ /* 0x040ff000000810e0 */
[C---:B----4-:R-:W-:Y:S08]  /*48cf0*/  HMMA.1688.F32.TF32 R220, R76.reuse, R172, R220 ;  /* 0x000000ac4cdc723c */ /* 0x050ff000000810dc */
[----:B------:R-:W-:Y:S08]  /*48d00*/  HMMA.1688.F32.TF32 R228, R76, R164, R228 ;  /* 0x000000a44ce4723c */ /* 0x000ff000000810e4 */
[----:B------:R-:W-:Y:S08]  /*48d10*/  HMMA.1688.F32.TF32 R36, R84, R188, R36 ;  /* 0x000000bc5424723c */ /* 0x000ff00000081024 */
[C---:B------:R-:W-:Y:S08]  /*48d20*/  HMMA.1688.F32.TF32 R232, R76.reuse, R160, R232 ;  /* 0x000000a04ce8723c */ /* 0x040ff000000810e8 */
[----:B------:R-:W-:Y:S03]  /*48d30*/  HMMA.1688.F32.TF32 R236, R76, R156, R236 ;  /* 0x0000009c4cec723c */ /* 0x000fe600000810ec */
[----:B------:R-:W-:Y:S01]  /*48d40*/  IMAD.MOV.U32 R197, RZ, RZ, R38 ;  /* 0x000000ffffc57224 */ /* 0x000fe200078e0026 */
[----:B------:R-:W-:-:S04]  /*48d50*/  MOV R196, R39 ;  /* 0x0000002700c47202 */ /* 0x000fc80000000f00 */
[----:B------:R-:W-:Y:S01]  /*48d60*/  HMMA.1688.F32.TF32 R240, R76, R152, R240 ;  /* 0x000000984cf0723c */ /* 0x000fe200000810f0 */
[----:B-1----:R-:W-:-:S07]  /*48d70*/  IMAD.MOV.U32 R203, RZ, RZ, R36 ;  /* 0x000000ffffcb7224 */ /* 0x002fce00078e0024 */
[C---:B------:R-:W-:Y:S08]  /*48d80*/  HMMA.1688.F32.TF32 R244, R76.reuse, R148, R244 ;  /* 0x000000944cf4723c */ /* 0x040ff000000810f4 */
[----:B------:R-:W-:Y:S01]  /*48d90*/  HMMA.1688.F32.TF32 R76, R76, R144, R44 ;  /* 0x000000904c4c723c */ /* 0x000fe2000008102c */
[----:B------:R-:W2:Y:S04]  /*48da0*/  LDL.LU.64 R46, [R1+0x1f58] ;  /* 0x001f5800012e7983 */ /* 0x000ea80000300a00 */
[----:B------:R-:W2:Y:S04]  /*48db0*/  LDL.LU.64 R44, [R1+0x1f50] ;  /* 0x001f5000012c7983 */ /* 0x000ea80000300a00 */
[----:B------:R-:W4:Y:S01]  /*48dc0*/  LDL.LU.64 R38, [R1+0x1f48] ;  /* 0x001f480001267983 */ /* 0x000f220000300a00 */
[C---:B---3--:R-:W-:Y:S08]  /*48dd0*/  HMMA.1688.F32.TF32 R16, R84.reuse, R24, R16 ;  /* 0x000000185410723c */ /* 0x048ff00000081010 */
[----:B------:R-:W-:Y:S01]  /*48de0*/  HMMA.1688.F32.TF32 R248, R84, R184, R248 ;  /* 0x000000b854f8723c */ /* 0x000fe200000810f8 */
[----:B------:R-:W-:-:S10]  /*48df0*/  LOP3.LUT R198, R0, 0x20, RZ, 0x3c, !PT ;  /* 0x0000002000c67812 */ /* 0x000fd400078e3cff */
[----:B------:R-:W-:Y:S02]  /*48e00*/  MOV R3, R17 ;  /* 0x0000001100037202 */ /* 0x000fe40000000f00 */
[----:B------:R-:W-:Y:S01]  /*48e10*/  MOV R69, R19 ;  /* 0x0000001300457202 */ /* 0x000fe20000000f00 */
[----:B------:R-:W-:Y:S04]  /*48e20*/  LDS R17, [R198+UR13+0x27800] ;  /* 0x0278000dc6117984 */ /* 0x000fe80008000800 */
[----:B------:R1:W-:Y:S01]  /*48e30*/  LDS R19, [R198+UR13+0x27c00] ;  /* 0x027c000dc6137984 */ /* 0x0003e20008000800 */
[----:B------:R-:W-:Y:S01]  /*48e40*/  IMAD.MOV.U32 R185, RZ, RZ, R250 ;  /* 0x000000ffffb97224 */ /* 0x000fe200078e00fa */
[----:B------:R-:W-:Y:S01]  /*48e50*/  MOV R184, R251 ;  /* 0x000000fb00b87202 */ /* 0x000fe20000000f00 */
[----:B------:R-:W-:Y:S01]  /*48e60*/  IMAD.MOV.U32 R189, RZ, RZ, R248 ;  /* 0x000000ffffbd7224 */ /* 0x000fe200078e00f8 */
[----:B------:R-:W-:-:S02]  /*48e70*/  MOV R188, R249 ;  /* 0x000000f900bc7202 */ /* 0x000fc40000000f00 */
[----:B-1----:R-:W-:Y:S02]  /*48e80*/  MOV R198, R37 ;  /* 0x0000002500c67202 */ /* 0x002fe40000000f00 */
[----:B------:R-:W4:Y:S04]  /*48e90*/  LDL.LU.64 R36, [R1+0x1f40] ;  /* 0x001f400001247983 */ /* 0x000f280000300a00 */
[----:B------:R-:W3:Y:S04]  /*48ea0*/  LDL.LU.64 R250, [R1+0x1f38] ;  /* 0x001f380001fa7983 */ /* 0x000ee80000300a00 */
[----:B------:R-:W3:Y:S01]  /*48eb0*/  LDL.LU.64 R248, [R1+0x1f30] ;  /* 0x001f300001f87983 */ /* 0x000ee20000300a00 */
[----:B------:R-:W-:-:S15]  /*48ec0*/  HMMA.1688.F32.TF32 R40, R84, R180, R40 ;  /* 0x000000b45428723c */ /* 0x000fde0000081028 */
[----:B------:R-:W-:-:S04]  /*48ed0*/  NOP ;  /* 0x0000000000007918 */ /* 0x000fc80000000000 */
[----:B------:R-:W-:Y:S01]  /*48ee0*/  IMAD.MOV.U32 R24, RZ, RZ, R40 ;  /* 0x000000ffff187224 */ /* 0x000fe200078e0028 */
[----:B------:R-:W-:Y:S01]  /*48ef0*/  MOV R194, R41 ;  /* 0x0000002900c27202 */ /* 0x000fe20000000f00 */
[----:B------:R-:W-:Y:S01]  /*48f00*/  IMAD.MOV.U32 R181, RZ, RZ, R42 ;  /* 0x000000ffffb57224 */ /* 0x000fe200078e002a */
[----:B------:R-:W-:Y:S02]  /*48f10*/  MOV R180, R43 ;  /* 0x0000002b00b47202 */ /* 0x000fe40000000f00 */
[----:B---3--:R-:W-:-:S15]  /*48f20*/  HMMA.1688.F32.TF32 R40, R84, R176, R248 ;  /* 0x000000b05428723c */ /* 0x008fde00000810f8 */
[----:B------:R-:W-:-:S04]  /*48f30*/  NOP ;  /* 0x0000000000007918 */ /* 0x000fc80000000000 */
[----:B------:R-:W-:Y:S01]  /*48f40*/  IMAD.MOV.U32 R250, RZ, RZ, R41 ;  /* 0x000000fffffa7224 */ /* 0x000fe200078e0029 */
[----:B------:R-:W-:Y:S01]  /*48f50*/  MOV R249, R42 ;  /* 0x0000002a00f97202 */ /* 0x000fe20000000f00 */
[----:B------:R-:W-:Y:S01]  /*48f60*/  IMAD.MOV.U32 R248, RZ, RZ, R40 ;  /* 0x000000fffff87224 */ /* 0x000fe200078e0028 */
[----:B------:R-:W-:Y:S02]  /*48f70*/  MOV R176, R43 ;  /* 0x0000002b00b07202 */ /* 0x000fe40000000f00 */
[----:B----4-:R-:W-:-:S15]  /*48f80*/  HMMA.1688.F32.TF32 R40, R84, R172, R36 ;  /* 0x000000ac5428723c */ /* 0x010fde0000081024 */
[----:B------:R-:W-:-:S04]  /*48f90*/  NOP ;  /* 0x0000000000007918 */ /* 0x000fc80000000000 */
[----:B------:R-:W-:Y:S01]  /*48fa0*/  MOV R39, R42 ;  /* 0x0000002a00277202 */ /* 0x000fe20000000f00 */
[----:B------:R-:W-:Y:S01]  /*48fb0*/  IMAD.MOV.U32 R36, RZ, RZ, R43 ;  /* 0x000000ffff247224 */ /* 0x000fe200078e002b */
[----:B------:R-:W-:Y:S01]  /*48fc0*/  MOV R37, R41 ;  /* 0x0000002900257202 */ /* 0x000fe20000000f00 */
[----:B------:R-:W-:Y:S01]  /*48fd0*/  IMAD.MOV.U32 R38, RZ, RZ, R40 ;  /* 0x000000ffff267224 */ /* 0x000fe200078e0028 */
[----:B------:R-:W3:Y:S04]  /*48fe0*/  LDL.LU.64 R42, [R1+0x1f28] ;  /* 0x001f2800012a7983 */ /* 0x000ee80000300a00 */
[----:B------:R-:W3:Y:S01]  /*48ff0*/  LDL.LU.64 R40, [R1+0x1f20] ;  /* 0x001f200001287983 */ /* 0x000ee20000300a00 */
[----:B------:R-:W-:Y:S02]  /*49000*/  IMAD.MOV.U32 R199, RZ, RZ, R16 ;  /* 0x000000ffffc77224 */ /* 0x000fe400078e0010 */
[----:B------:R-:W-:Y:S01]  /*49010*/  IMAD.MOV.U32 R68, RZ, RZ, R18 ;  /* 0x000000ffff447224 */ /* 0x000fe200078e0012 */
[----:B------:R-:W-:Y:S04]  /*49020*/  LDS R16, [R0+UR13+0x27800] ;  /* 0x0278000d00107984 */ /* 0x000fe80008000800 */
[----:B------:R-:W1:Y:S01]  /*49030*/  LDS R18, [R0+UR13+0x27c00] ;  /* 0x027c000d00127984 */ /* 0x000e620008000800 */
[----:B------:R-:W-:Y:S01]  /*49040*/  HMMA.1688.F32.TF32 R48, R84, R160, R48 ;  /* 0x000000a05430723c */ /* 0x000fe20000081030 */
[----:B------:R-:W-:-:S15]  /*49050*/  IMAD.MOV.U32 R251, RZ, RZ, R24 ;  /* 0x000000fffffb7224 */ /* 0x000fde00078e0018 */
[----:B------:R-:W-:-:S03]  /*49060*/  NOP ;  /* 0x0000000000007918 */ /* 0x000fc60000000000 */
[----:B------:R-:W-:Y:S01]  /*49070*/  MOV R29, R48 ;  /* 0x00000030001d7202 */ /* 0x000fe20000000f00 */
[----:B------:R-:W-:Y:S01]  /*49080*/  IMAD.MOV.U32 R28, RZ, RZ, R49 ;  /* 0x000000ffff1c7224 */ /* 0x000fe200078e0031 */
[----:B------:R-:W-:Y:S01]  /*49090*/  MOV R25, R50 ;  /* 0x0000003200197202 */ /* 0x000fe20000000f00 */
[----:B------:R-:W-:Y:S01]  /*490a0*/  IMAD.MOV.U32 R24, RZ, RZ, R51 ;  /* 0x000000ffff187224 */ /* 0x000fe200078e0033 */
[C---:B-1----:R-:W-:Y:S08]  /*490b0*/  HMMA.1688.F32.TF32 R32, R16.reuse, R30, R32 ;  /* 0x0000001e1020723c */ /* 0x042ff00000081020 */
[----:B------:R-:W-:Y:S01]  /*490c0*/  HMMA.1688.F32.TF32 R48, R16, R26, R92 ;  /* 0x0000001a1030723c */ /* 0x000fe2000008105c */
[----:B------:R-:W-:-:S10]  /*490d0*/  MOV R177, R251 ;  /* 0x000000fb00b17202 */ /* 0x000fd40000000f00 */
[----:B------:R-:W-:Y:S04]  /*490e0*/  STL.64 [R1+0x180], R32 ;  /* 0x0001802001007387 */ /* 0x000fe80000100a00 */
[----:B------:R1:W-:Y:S04]  /*490f0*/  STL.64 [R1+0x188], R34 ;  /* 0x0001882201007387 */ /* 0x0003e80000100a00 */
[----:B------:R-:W-:Y:S04]  /*49100*/  STL.64 [R1+0x170], R48 ;  /* 0x0001703001007387 */ /* 0x000fe80000100a00 */
[----:B------:R4:W-:Y:S01]  /*49110*/  STL.64 [R1+0x178], R50 ;  /* 0x0001783201007387 */ /* 0x0009e20000100a00 */
[C---:B-1----:R-:W-:Y:S08]  /*49120*/  HMMA.1688.F32.TF32 R32, R16.reuse, R190, R96 ;  /* 0x000000be1020723c */ /* 0x042ff00000081060 */
[C---:B----4-:R-:W-:Y:S11]  /*49130*/  HMMA.1688.F32.TF32 R48, R16.reuse, R182, R104 ;  /* 0x000000b61030723c */ /* 0x050ff60000081068 */
[----:B------:R-:W-:Y:S04]  /*49140*/  STL.64 [R1+0x160], R32 ;  /* 0x0001602001007387 */ /* 0x000fe80000100a00 */
[----:B------:R-:W-:Y:S04]  /*49150*/  STL.64 [R1+0x168], R34 ;  /* 0x0001682201007387 */ /* 0x000fe80000100a00 */
[----:B------:R-:W-:Y:S04]  /*49160*/  LDS R32, [R0+UR13+0x27880] ;  /* 0x0278800d00207984 */ /* 0x000fe80008000800 */
[----:B------:R-:W-:Y:S01]  /*49170*/  LDS R34, [R0+UR13+0x27c80] ;  /* 0x027c800d00227984 */ /* 0x000fe20008000800 */
[C---:B------:R-:W-:Y:S08]  /*49180*/  HMMA.1688.F32.TF32 R4, R16.reuse, R74, R4 ;  /* 0x0000004a1004723c */ /* 0x040ff00000081004 */
[C---:B------:R-:W-:Y:S08]  /*49190*/  HMMA.1688.F32.TF32 R8, R16.reuse, R70, R8 ;  /* 0x000000461008723c */ /* 0x040ff00000081008 */
[C---:B------:R-:W-:Y:S08]  /*491a0*/  HMMA.1688.F32.TF32 R120, R16.reuse, R166, R120 ;  /* 0x000000a61078723c */ /* 0x040ff00000081078 */
[----:B------:R-:W-:Y:S08]  /*491b0*/  HMMA.1688.F32.TF32 R132, R16, R150, R132 ;  /* 0x000000961084723c */ /* 0x000ff00000081084 */
[----:B---3--:R-:W-:-:S15]  /*491c0*/  HMMA.1688.F32.TF32 R40, R84, R168, R40 ;  /* 0x000000a85428723c */ /* 0x008fde0000081028 */
[----:B------:R-:W-:-:S04]  /*491d0*/  NOP ;  /* 0x0000000000007918 */ /* 0x000fc80000000000 */
[----:B------:R-:W-:Y:S01]  /*491e0*/  MOV R173, R40 ;  /* 0x0000002800ad7202 */ /* 0x000fe20000000f00 */
[----:B------:R-:W-:Y:S01]  /*491f0*/  IMAD.MOV.U32 R172, RZ, RZ, R41 ;  /* 0x000000ffffac7224 */ /* 0x000fe200078e0029 */
[----:B------:R-:W-:Y:S01]  /*49200*/  MOV R169, R42 ;  /* 0x0000002a00a97202 */ /* 0x000fe20000000f00 */
[----:B------:R-:W-:Y:S02]  /*49210*/  IMAD.MOV.U32 R168, RZ, RZ, R43 ;  /* 0x000000ffffa87224 */ /* 0x000fe400078e002b */
[----:B--2---:R-:W-:-:S15]  /*49220*/  HMMA.1688.F32.TF32 R40, R84, R164, R44 ;  /* 0x000000a45428723c */ /* 0x004fde000008102c */
[----:B------:R-:W-:-:S04]  /*49230*/  NOP ;  /* 0x0000000000007918 */ /* 0x000fc80000000000 */
        /* <DEDUP_REMOVED lines=10> */
[----:B------:R-:W-:Y:S08]  /*492e0*/  HMMA.1688.F32.TF32 R248, R84, R156, R52 ;  /* 0x0000009c54f8723c */ /* 0x000ff00000081034 */
[----:B------:R-:W-:-:S15]  /*492f0*/  HMMA.1688.F32.TF32 R52, R16, R186, R100 ;  /* 0x000000ba1034723c */ /* 0x000fde0000081064 */
[----:B------:R-:W-:-:S04]  /*49300*/  NOP ;  /* 0x0000000000007918 */ /* 0x000fc80000000000 */
[----:B------:R-:W-:Y:S04]  /*49310*/  STL.64 [R1+0x150], R52 ;  /* 0x0001503401007387 */ /* 0x000fe80000100a00 */
[----:B------:R-:W-:Y:S04]  /*49320*/  STL.64 [R1+0x158], R54 ;  /* 0x0001583601007387 */ /* 0x000fe80000100a00 */
[----:B------:R-:W-:Y:S04]  /*49330*/  STL.64 [R1+0x140], R48 ;  /* 0x0001403001007387 */ /* 0x000fe80000100a00 */
[----:B------:R1:W-:Y:S02]  /*49340*/  STL.64 [R1+0x148], R50 ;  /* 0x0001483201007387 */ /* 0x0003e40000100a00 */
[C---:B-1----:R-:W-:Y:S08]  /*49350*/  HMMA.1688.F32.TF32 R48, R16.reuse, R178, R108 ;  /* 0x000000b21030723c */ /* 0x042ff0000008106c */
[C---:B------:R-:W-:Y:S11]  /*49360*/  HMMA.1688.F32.TF32 R52, R16.reuse, R174, R112 ;  /* 0x000000ae1034723c */ /* 0x040ff60000081070 */
[----:B------:R-:W-:Y:S04]  /*49370*/  STL.64 [R1+0x130], R48 ;  /* 0x0001303001007387 */ /* 0x000fe80000100a00 */
[----:B------:R1:W-:Y:S02]  /*49380*/  STL.64 [R1+0x138], R50 ;  /* 0x0001383201007387 */ /* 0x0003e40000100a00 */
[----:B-1----:R-:W-:Y:S02]  /*49390*/  HMMA.1688.F32.TF32 R48, R16, R170, R116 ;  /* 0x000000aa1030723c */ /* 0x002fe40000081074 */
[----:B------:R-:W-:Y:S01]  /*493a0*/  STL.64 [R1+0x120], R52 ;  /* 0x0001203401007387 */ /* 0x000fe20000100a00 */
[----:B------:R-:W-:-:S03]  /*493b0*/  LOP3.LUT R47, R0, 0x20, RZ, 0x3c, !PT ;  /* 0x00000020002f7812 */ /* 0x000fc600078e3cff */
[----:B------:R-:W-:Y:S04]  /*493c0*/  STL.64 [R1+0x128], R54 ;  /* 0x0001283601007387 */ /* 0x000fe80000100a00 */
[----:B------:R-:W-:Y:S04]  /*493d0*/  LDS R33, [R47+UR13+0x27880] ;  /* 0x0278800d2f217984 */ /* 0x000fe80008000800 */
[----:B------:R-:W1:Y:S05]  /*493e0*/  LDS R35, [R47+UR13+0x27c80] ;  /* 0x027c800d2f237984 */ /* 0x000e6a0008000800 */
[----:B------:R-:W-:Y:S04]  /*493f0*/  STL.64 [R1+0x110], R48 ;  /* 0x0001103001007387 */ /* 0x000fe80000100a00 */
[----:B------:R2:W-:Y:S02]  /*49400*/  STL.64 [R1+0x118], R50 ;  /* 0x0001183201007387 */ /* 0x0005e40000100a00 */
[----:B--2---:R-:W-:-:S15]  /*49410*/  HMMA.1688.F32.TF32 R48, R16, R162, R124 ;  /* 0x000000a21030723c */ /* 0x004fde000008107c */
[----:B------:R-:W-:-:S04]  /*49420*/  NOP ;  /* 0x0000000000007918 */ /* 0x000fc80000000000 */
[----:B------:R-:W-:Y:S04]  /*49430*/  STL.64 [R1+0x100], R48 ;  /* 0x0001003001007387 */ /* 0x000fe80000100a00 */
[----:B------:R2:W-:Y:S02]  /*49440*/  STL.64 [R1+0x108], R50 ;  /* 0x0001083201007387 */ /* 0x0005e40000100a00 */
[C---:B--2---:R-:W-:Y:S08]  /*49450*/  HMMA.1688.F32.TF32 R48, R16.reuse, R158, R140 ;  /* 0x0000009e1030723c */ /* 0x044ff0000008108c */
[C---:B------:R-:W-:Y:S08]  /*49460*/  HMMA.1688.F32.TF32 R140, R16.reuse, R154, R128 ;  /* 0x0000009a108c723c */ /* 0x040ff00000081080 */
[----:B------:R-:W-:Y:S03]  /*49470*/  HMMA.1688.F32.TF32 R16, R16, R146, R88 ;  /* 0x000000921010723c */ /* 0x000fe60000081058 */
[----:B------:R-:W-:Y:S04]  /*49480*/  STL.64 [R1+0xf0], R48 ;  /* 0x0000f03001007387 */ /* 0x000fe80000100a00 */
[----:B------:R-:W-:Y:S01]  /*49490*/  STL.64 [R1+0xf8], R50 ;  /* 0x0000f83201007387 */ /* 0x000fe20000100a00 */
[C---:B-1----:R-:W-:Y:S11]  /*494a0*/  HMMA.1688.F32.TF32 R12, R32.reuse, R26, R12 ;  /* 0x0000001a200c723c */ /* 0x042ff6000008100c */
[----:B------:R-:W-:Y:S04]  /*494b0*/  STL.64 [R1+0xe0], R16 ;  /* 0x0000e01001007387 */ /* 0x000fe80000100a00 */
[----:B------:R1:W-:Y:S02]  /*494c0*/  STL.64 [R1+0xe8], R18 ;  /* 0x0000e81201007387 */ /* 0x0003e40000100a00 */
[----:B-1----:R-:W-:Y:S08]  /*494d0*/  HMMA.1688.F32.TF32 R16, R32, R30, R80 ;  /* 0x0000001e2010723c */ /* 0x002ff00000081050 */
[C---:B------:R-:W-:Y:S08]  /*494e0*/  HMMA.1688.F32.TF32 R56, R84.reuse, R152, R56 ;  /* 0x000000985438723c */ /* 0x040ff00000081038 */
[C---:B------:R-:W-:Y:S03]  /*494f0*/  HMMA.1688.F32.TF32 R60, R84.reuse, R148, R60 ;  /* 0x00000094543c723c */ /* 0x040fe6000008103c */
[----:B------:R-:W-:Y:S05]  /*49500*/  STL.64 [R1+0x2c0], R16 ;  /* 0x0002c01001007387 */ /* 0x000fea0000100a00 */
[----:B------:R-:W-:Y:S01]  /*49510*/  HMMA.1688.F32.TF32 R64, R84, R144, R64 ;  /* 0x000000905440723c */ /* 0x000fe20000081040 */
[----:B------:R1:W-:Y:S04]  /*49520*/  STL.64 [R1+0x2c8], R18 ;  /* 0x0002c81201007387 */ /* 0x0003e80000100a00 */
[----:B------:R-:W-:Y:S03]  /*49530*/  STL.64 [R1+0x2b0], R12 ;  /* 0x0002b00c01007387 */ /* 0x000fe60000100a00 */
[C---:B------:R-:W-:Y:S01]  /*49540*/  HMMA.1688.F32.TF32 R84, R32.reuse, R74, R20 ;  /* 0x0000004a2054723c */ /* 0x040fe20000081014 */
[----:B------:R2:W-:Y:S07]  /*49550*/  STL.64 [R1+0x2b8], R14 ;  /* 0x0002b80e01007387 */ /* 0x0005ee0000100a00 */
[C---:B------:R-:W-:Y:S08]  /*49560*/  HMMA.1688.F32.TF32 R20, R32.reuse, R190, R204 ;  /* 0x000000be2014723c */ /* 0x040ff000000810cc */
[C---:B-1----:R-:W-:Y:S08]  /*49570*/  HMMA.1688.F32.TF32 R16, R32.reuse, R186, R208 ;  /* 0x000000ba2010723c */ /* 0x042ff000000810d0 */
[C---:B--2---:R-:W-:Y:S03]  /*49580*/  HMMA.1688.F32.TF32 R12, R32.reuse, R182, R212 ;  /* 0x000000b6200c723c */ /* 0x044fe600000810d4 */
[----:B------:R-:W-:Y:S04]  /*49590*/  STL.64 [R1+0x220], R20 ;  /* 0x0002201401007387 */ /* 0x000fe80000100a00 */
[----:B------:R-:W-:Y:S04]  /*495a0*/  STL.64 [R1+0x228], R22 ;  /* 0x0002281601007387 */ /* 0x000fe80000100a00 */
[----:B------:R-:W-:Y:S04]  /*495b0*/  STL.64 [R1+0x210], R16 ;  /* 0x0002101001007387 */ /* 0x000fe80000100a00 */
[----:B------:R1:W-:Y:S04]  /*495c0*/  STL.64 [R1+0x218], R18 ;  /* 0x0002181201007387 */ /* 0x0003e80000100a00 */
[----:B------:R-:W-:Y:S04]  /*495d0*/  STL.64 [R1+0x200], R12 ;  /* 0x0002000c01007387 */ /* 0x000fe80000100a00 */
[----:B------:R2:W-:Y:S01]  /*495e0*/  STL.64 [R1+0x208], R14 ;  /* 0x0002080e01007387 */ /* 0x0005e20000100a00 */
[C---:B-1----:R-:W-:Y:S08]  /*495f0*/  HMMA.1688.F32.TF32 R16, R32.reuse, R174, R220 ;  /* 0x000000ae2010723c */ /* 0x042ff000000810dc */
[C---:B--2---:R-:W-:Y:S11]  /*49600*/  HMMA.1688.F32.TF32 R12, R32.reuse, R166, R228 ;  /* 0x000000a6200c723c */ /* 0x044ff600000810e4 */
[----:B------:R-:W-:Y:S04]  /*49610*/  STL.64 [R1+0x1f0], R16 ;  /* 0x0001f01001007387 */ /* 0x000fe80000100a00 */
[----:B------:R-:W-:Y:S04]  /*49620*/  STL.64 [R1+0x1f8], R18 ;  /* 0x0001f81201007387 */ /* 0x000fe80000100a00 */
[----:B------:R-:W-:Y:S04]  /*49630*/  STL.64 [R1+0x1e0], R12 ;  /* 0x0001e00c01007387 */ /* 0x000fe80000100a00 */
[----:B------:R1:W-:Y:S02]  /*49640*/  STL.64 [R1+0x1e8], R14 ;  /* 0x0001e80e01007387 */ /* 0x0003e40000100a00 */
[----:B-1----:R-:W-:Y:S01]  /*49650*/  HMMA.1688.F32.TF32 R12, R32, R150, R244 ;  /* 0x00000096200c723c */ /* 0x002fe200000810f4 */
[----:B------:R-:W-:-:S07]  /*49660*/  MOV R129, R194 ;  /* 0x000000c200817202 */ /* 0x000fce0000000f00 */
[----:B------:R-:W-:Y:S01]  /*49670*/  HMMA.1688.F32.TF32 R204, R32, R158, R236 ;  /* 0x0000009e20cc723c */ /* 0x000fe200000810ec */
[----:B------:R-:W-:-:S10]  /*49680*/  IMAD.MOV.U32 R236, RZ, RZ, R203 ;  /* 0x000000ffffec7224 */ /* 0x000fd400078e00cb */
[----:B------:R1:W-:Y:S04]  /*49690*/  STL.64 [R1+0x1d0], R12 ;  /* 0x0001d00c01007387 */ /* 0x0003e80000100a00 */
[----:B------:R2:W-:Y:S04]  /*496a0*/  STL.64 [R1+0x1d8], R14 ;  /* 0x0001d80e01007387 */ /* 0x0005e80000100a00 */
[----:B------:R-:W3:Y:S04]  /*496b0*/  LDL.LU R194, [R1+0x1f18] ;  /* 0x001f180001c27983 */ /* 0x000ee80000300800 */
[----:B------:R-:W4:Y:S01]  /*496c0*/  LDL.LU R203, [R1+0x1f14] ;  /* 0x001f140001cb7983 */ /* 0x000f220000300800 */
[----:B------:R-:W-:Y:S01]  /*496d0*/  MOV R237, R198 ;  /* 0x000000c600ed7202 */ /* 0x000fe20000000f00 */
[----:B------:R-:W-:Y:S01]  /*496e0*/  IMAD.MOV.U32 R238, RZ, RZ, R197 ;  /* 0x000000ffffee7224 */ /* 0x000fe200078e00c5 */
[----:B------:R-:W-:Y:S01]  /*496f0*/  MOV R239, R196 ;  /* 0x000000c400ef7202 */ /* 0x000fe20000000f00 */
[----:B------:R-:W3:Y:S01]  /*49700*/  LDL.LU R198, [R1+0x1f10] ;  /* 0x001f100001c67983 */ /* 0x000ee20000300800 */
[----:B------:R-:W-:Y:S01]  /*49710*/  IMAD.MOV.U32 R228, RZ, RZ, R199 ;  /* 0x000000ffffe47224 */ /* 0x000fe200078e00c7 */
[----:B------:R-:W-:-:S02]  /*49720*/  MOV R229, R3 ;  /* 0x0000000300e57202 */ /* 0x000fc40000000f00 */
[----:B------:R-:W3:Y:S01]  /*49730*/  LDL.LU R197, [R1+0x1f0c] ;  /* 0x001f0c0001c57983 */ /* 0x000ee20000300800 */
[----:B------:R-:W-:Y:S01]  /*49740*/  HMMA.1688.F32.TF32 R212, R32, R178, R216 ;  /* 0x000000b220d4723c */ /* 0x000fe200000810d8 */
[----:B------:R-:W-:Y:S02]  /*49750*/  IMAD.MOV.U32 R230, RZ, RZ, R68 ;  /* 0x000000ffffe67224 */ /* 0x000fe400078e0044 */
[----:B------:R-:W3:Y:S01]  /*49760*/  LDL.LU R196, [R1+0x1f08] ;  /* 0x001f080001c47983 */ /* 0x000ee20000300800 */
[----:B------:R-:W-:-:S03]  /*49770*/  MOV R231, R69 ;  /* 0x0000004500e77202 */ /* 0x000fc60000000f00 */
[----:B------:R-:W3:Y:S01]  /*49780*/  LDL.LU R199, [R1+0x1f04] ;  /* 0x001f040001c77983 */ /* 0x000ee20000300800 */
[----:B------:R-:W-:Y:S01]  /*49790*/  HMMA.1688.F32.TF32 R216, R32, R170, R224 ;  /* 0x000000aa20d8723c */ /* 0x000fe200000810e0 */
[----:B------:R-:W-:Y:S02]  /*497a0*/  IMAD.MOV.U32 R224, RZ, RZ, R72 ;  /* 0x000000ffffe07224 */ /* 0x000fe400078e0048 */
[----:B------:R-:W3:Y:S01]  /*497b0*/  LDL.LU R3, [R1+0x1f00] ;  /* 0x001f000001037983 */ /* 0x000ee20000300800 */
[----:B------:R-:W-:-:S03]  /*497c0*/  MOV R225, R73 ;  /* 0x0000004900e17202 */ /* 0x000fc60000000f00 */
[----:B------:R-:W3:Y:S01]  /*497d0*/  LDL.LU R68, [R1+0x1efc] ;  /* 0x001efc0001447983 */ /* 0x000ee20000300800 */
[----:B------:R-:W-:-:S03]  /*497e0*/  IMAD.MOV.U32 R226, RZ, RZ, R252 ;  /* 0x000000ffffe27224 */ /* 0x000fc600078e00fc */
[----:B------:R-:W3:Y:S01]  /*497f0*/  LDL.LU R69, [R1+0x1ef8] ;  /* 0x001ef80001457983 */ /* 0x000ee20000300800 */
[----:B------:R-:W-:-:S03]  /*49800*/  MOV R227, R2 ;  /* 0x0000000200e37202 */ /* 0x000fc60000000f00 */
[----:B------:R-:W3:Y:S04]  /*49810*/  LDL.LU R72, [R1+0x1ef4] ;  /* 0x001ef40001487983 */ /* 0x000ee80000300800 */
[----:B------:R-:W3:Y:S04]  /*49820*/  LDL.LU R73, [R1+0x1ef0] ;  /* 0x001ef00001497983 */ /* 0x000ee80000300800 */
[----:B------:R-:W3:Y:S04]  /*49830*/  LDL.LU R252, [R1+0x1eec] ;  /* 0x001eec0001fc7983 */ /* 0x000ee80000300800 */
[----:B------:R-:W3:Y:S01]  /*49840*/  LDL.LU R2, [R1+0x1ee8] ;  /* 0x001ee80001027983 */ /* 0x000ee20000300800 */
[----:B-1----:R-:W-:-:S03]  /*49850*/  IMAD.MOV.U32 R12, RZ, RZ, R195 ;  /* 0x000000ffff0c7224 */ /* 0x002fc600078e00c3 */
[----:B------:R-:W3:Y:S01]  /*49860*/  LDL.LU R244, [R1+0x420] ;  /* 0x0004200001f47983 */ /* 0x000ee20000300800 */
[----:B------:R-:W-:-:S03]  /*49870*/  MOV R13, R200 ;  /* 0x000000c8000d7202 */ /* 0x000fc60000000f00 */
[----:B------:R-:W3:Y:S01]  /*49880*/  LDL.LU R245, [R1+0x424] ;  /* 0x0004240001f57983 */ /* 0x000ee20000300800 */
[----:B--2---:R-:W-:-:S03]  /*49890*/  IMAD.MOV.U32 R14, RZ, RZ, R201 ;  /* 0x000000ffff0e7224 */ /* 0x004fc600078e00c9 */
[----:B------:R-:W2:Y:S01]  /*498a0*/  LDL.LU R246, [R1+0x428] ;  /* 0x0004280001f67983 */ /* 0x000ea20000300800 */
[----:B------:R-:W-:-:S03]  /*498b0*/  MOV R15, R202 ;  /* 0x000000ca000f7202 */ /* 0x000fc60000000f00 */
[----:B------:R-:W2:Y:S04]  /*498c0*/  LDL.LU R247, [R1+0x42c] ;  /* 0x00042c0001f77983 */ /* 0x000ea80000300800 */
[----:B------:R-:W2:Y:S04]  /*498d0*/  LDL.LU R195, [R1+0x1ee4] ;  /* 0x001ee40001c37983 */ /* 0x000ea80000300800 */
[----:B------:R-:W2:Y:S04]  /*498e0*/  LDL.LU R200, [R1+0x1ee0] ;  /* 0x001ee00001c87983 */ /* 0x000ea80000300800 */
[----:B------:R-:W2:Y:S04]  /*498f0*/  LDL.LU R201, [R1+0x1edc] ;  /* 0x001edc0001c97983 */ /* 0x000ea80000300800 */
[----:B------:R-:W2:Y:S01]  /*49900*/  LDL.LU R202, [R1+0x1ed8] ;  /* 0x001ed80001ca7983 */ /* 0x000ea20000300800 */
[----:B----4-:R-:W-:-:S03]  /*49910*/  IMAD.MOV.U32 R80, RZ, RZ, R203 ;  /* 0x000000ffff507224 */ /* 0x010fc600078e00cb */
[----:B------:R-:W4:Y:S01]  /*49920*/  LDL.LU R203, [R1+0x1ed4] ;  /* 0x001ed40001cb7983 */ /* 0x000f220000300800 */
[----:B------:R-:W-:Y:S01]  /*49930*/  LOP3.LUT R47, R0, 0x60, RZ, 0x3c, !PT ;  /* 0x00000060002f7812 */ /* 0x000fe200078e3cff */
[----:B------:R-:W-:Y:S01]  /*49940*/  IMAD.MOV.U32 R82, RZ, RZ, R193 ;  /* 0x000000ffff527224 */ /* 0x000fe200078e00c1 */
[----:B---3--:R-:W-:Y:S01]  /*49950*/  MOV R81, R194 ;  /* 0x000000c200517202 */ /* 0x008fe20000000f00 */
[----:B------:R-:W-:Y:S01]  /*49960*/  IMAD.MOV.U32 R110, RZ, RZ, R44 ;  /* 0x000000ffff6e7224 */ /* 0x000fe200078e002c */
[----:B------:R-:W3:Y:S01]  /*49970*/  LDL.LU R194, [R1+0x1ed0] ;  /* 0x001ed00001c27983 */ /* 0x000ee20000300800 */
[----:B------:R-:W-:Y:S01]  /*49980*/  MOV R83, R192 ;  /* 0x000000c000537202 */ /* 0x000fe20000000f00 */
[----:B------:R-:W-:Y:S01]  /*49990*/  IMAD.MOV.U32 R108, RZ, RZ, R46 ;  /* 0x000000ffff6c7224 */ /* 0x000fe200078e002e */
[----:B------:R-:W-:Y:S01]  /*499a0*/  MOV R109, R45 ;  /* 0x0000002d006d7202 */ /* 0x000fe20000000f00 */
[----:B------:R-:W3:Y:S01]  /*499b0*/  LDL.LU R193, [R1+0x1ecc] ;  /* 0x001ecc0001c17983 */ /* 0x000ee20000300800 */
[----:B------:R-:W-:Y:S01]  /*499c0*/  MOV R45, R196 ;  /* 0x000000c4002d7202 */ /* 0x000fe20000000f00 */
[----:B------:R-:W-:-:S02]  /*499d0*/  IMAD.MOV.U32 R46, RZ, RZ, R197 ;  /* 0x000000ffff2e7224 */ /* 0x000fc400078e00c5 */
[----:B------:R-:W3:Y:S01]  /*499e0*/  LDL.LU R192, [R1+0x1ec8] ;  /* 0x001ec80001c07983 */ /* 0x000ee20000300800 */
[----:B------:R-:W-:-:S03]  /*499f0*/  IMAD.MOV.U32 R44, RZ, RZ, R199 ;  /* 0x000000ffff2c7224 */ /* 0x000fc600078e00c7 */
[----:B------:R-:W3:Y:S01]  /*49a00*/  LDL.LU R199, [R1+0x1ec4] ;  /* 0x001ec40001c77983 */ /* 0x000ee20000300800 */
[----:B------:R-:W-:Y:S03]  /*49a10*/  HMMA.1688.F32.TF32 R220, R32, R154, R240 ;  /* 0x0000009a20dc723c */ /* 0x000fe600000810f0 */
[----:B------:R-:W-:Y:S04]  /*49a20*/  LDS R93, [R47+UR13+0x27800] ;  /* 0x0278000d2f5d7984 */ /* 0x000fe80008000800 */
[----:B------:R-:W-:Y:S04]  /*49a30*/  LDS R95, [R47+UR13+0x27c00] ;  /* 0x027c000d2f5f7984 */ /* 0x000fe80008000800 */
[----:B------:R-:W-:Y:S04]  /*49a40*/  LDS R89, [R47+UR13+0x27880] ;  /* 0x0278800d2f597984 */ /* 0x000fe80008000800 */
[----:B------:R1:W-:Y:S04]  /*49a50*/  LDS R91, [R47+UR13+0x27c80] ;  /* 0x027c800d2f5b7984 */ /* 0x0003e80008000800 */
[----:B------:R-:W3:Y:S04]  /*49a60*/  LDL.LU R196, [R1+0x1ec0] ;  /* 0x001ec00001c47983 */ /* 0x000ee80000300800 */
[----:B------:R-:W3:Y:S01]  /*49a70*/  LDL.LU R197, [R1+0x1ebc] ;  /* 0x001ebc0001c57983 */ /* 0x000ee20000300800 */
[----:B-1----:R-:W-:-:S03]  /*49a80*/  MOV R47, R198 ;  /* 0x000000c6002f7202 */ /* 0x002fc60000000f00 */
[----:B------:R-:W3:Y:S04]  /*49a90*/  LDL.LU R198, [R1+0x1eb8] ;  /* 0x001eb80001c67983 */ /* 0x000ee80000300800 */
[----:B------:R-:W3:Y:S04]  /*49aa0*/  LDL.LU R240, [R1+0x410] ;  /* 0x0004100001f07983 */ /* 0x000ee80000300800 */
[----:B------:R-:W3:Y:S04]  /*49ab0*/  LDL.LU R241, [R1+0x414] ;  /* 0x0004140001f17983 */ /* 0x000ee80000300800 */
[----:B------:R-:W3:Y:S04]  /*49ac0*/  LDL.LU R242, [R1+0x418] ;  /* 0x0004180001f27983 */ /* 0x000ee80000300800 */
[----:B------:R-:W3:Y:S01]  /*49ad0*/  LDL.LU R243, [R1+0x41c] ;  /* 0x00041c0001f37983 */ /* 0x000ee20000300800 */
[----:B----4-:R-:W-:-:S03]  /*49ae0*/  IMAD.MOV.U32 R52, RZ, RZ, R203 ;  /* 0x000000ffff347224 */ /* 0x010fc600078e00cb */
[----:B------:R-:W4:Y:S01]  /*49af0*/  LDL.LU R203, [R1+0x1eb4] ;  /* 0x001eb40001cb7983 */ /* 0x000f220000300800 */
[----:B--2---:R-:W-:Y:S01]  /*49b00*/  MOV R53, R202 ;  /* 0x000000ca00357202 */ /* 0x004fe20000000f00 */
[----:B------:R-:W-:Y:S01]  /*49b10*/  IMAD.MOV.U32 R54, RZ, RZ, R201 ;  /* 0x000000ffff367224 */ /* 0x000fe200078e00c9 */
[----:B------:R-:W-:Y:S01]  /*49b20*/  MOV R55, R200 ;  /* 0x000000c800377202 */ /* 0x000fe20000000f00 */
[----:B------:R-:W2:Y:S04]  /*49b30*/  LDL.LU R202, [R1+0x1eb0] ;  /* 0x001eb00001ca7983 */ /* 0x000ea80000300800 */
[----:B------:R-:W2:Y:S04]  /*49b40*/  LDL.LU R201, [R1+0x1eac] ;  /* 0x001eac0001c97983 */ /* 0x000ea80000300800 */
[----:B------:R-:W2:Y:S01]  /*49b50*/  LDL.LU R200, [R1+0x1ea8] ;  /* 0x001ea80001c87983 */ /* 0x000ea20000300800 */
[----:B---3--:R-:W-:-:S02]  /*49b60*/  MOV R51, R196 ;  /* 0x000000c400337202 */ /* 0x008fc40000000f00 */
[----:B------:R-:W-:Y:S01]  /*49b70*/  MOV R49, R197 ;  /* 0x000000c500317202 */ /* 0x000fe20000000f00 */
[----:B------:R-:W-:Y:S02]  /*49b80*/  IMAD.MOV.U32 R48, RZ, RZ, R198 ;  /* 0x000000ffff307224 */ /* 0x000fe400078e00c6 */
[----:B------:R-:W3:Y:S04]  /*49b90*/  LDL.LU R198, [R1+0x1ea4] ;  /* 0x001ea40001c67983 */ /* 0x000ee80000300800 */
[----:B------:R-:W3:Y:S01]  /*49ba0*/  LDL.LU R197, [R1+0x1ea0] ;  /* 0x001ea00001c57983 */ /* 0x000ee20000300800 */
[----:B----4-:R-:W-:-:S03]  /*49bb0*/  IMAD.MOV.U32 R50, RZ, RZ, R203 ;  /* 0x000000ffff327224 */ /* 0x010fc600078e00cb */
[----:B------:R-:W4:Y:S04]  /*49bc0*/  LDL.LU R203, [R1+0x1e9c] ;  /* 0x001e9c0001cb7983 */ /* 0x000f280000300800 */
[----:B------:R-:W4:Y:S01]  /*49bd0*/  LDL.LU R196, [R1+0x1e98] ;  /* 0x001e980001c47983 */ /* 0x000f220000300800 */
[----:B------:R-:W-:Y:S01]  /*49be0*/  MOV R119, R36 ;  /* 0x0000002400777202 */ /* 0x000fe20000000f00 */
[----:B--2---:R-:W-:Y:S01]  /*49bf0*/  IMAD.MOV.U32 R23, RZ, RZ, R202 ;  /* 0x000000ffff177224 */ /* 0x004fe200078e00ca */
[----:B------:R-:W-:Y:S01]  /*49c00*/  MOV R22, R201 ;  /* 0x000000c900167202 */ /* 0x000fe20000000f00 */
[----:B------:R-:W2:Y:S01]  /*49c10*/  LDL.LU R20, [R1+0x60] ;  /* 0x0000600001147983 */ /* 0x000ea20000300800 */
[----:B------:R-:W-:-:S03]  /*49c20*/  IMAD.MOV.U32 R21, RZ, RZ, R200 ;  /* 0x000000ffff157224 */ /* 0x000fc600078e00c8 */
[----:B------:R-:W2:Y:S01]  /*49c30*/  LDL.LU R200, [R1+0x1e94] ;  /* 0x001e940001c87983 */ /* 0x000ea20000300800 */
[----:B------:R-:W-:Y:S01]  /*49c40*/  IMAD.MOV.U32 R124, RZ, RZ, R37 ;  /* 0x000000ffff7c7224 */ /* 0x000fe200078e0025 */
[----:B------:R-:W-:Y:S02]  /*49c50*/  MOV R125, R38 ;  /* 0x00000026007d7202 */ /* 0x000fe40000000f00 */
[----:B------:R-:W2:Y:S01]  /*49c60*/  LDL.LU R201, [R1+0x1e90] ;  /* 0x001e900001c97983 */ /* 0x000ea20000300800 */
[----:B------:R-:W-:-:S03]  /*49c70*/  IMAD.MOV.U32 R126, RZ, RZ, R39 ;  /* 0x000000ffff7e7224 */ /* 0x000fc600078e0027 */
[----:B------:R-:W2:Y:S01]  /*49c80*/  LDL.LU R202, [R1+0x1e8c] ;  /* 0x001e8c0001ca7983 */ /* 0x000ea20000300800 */
[----:B------:R-:W-:Y:S01]  /*49c90*/  MOV R111, R40 ;  /* 0x00000028006f7202 */ /* 0x000fe20000000f00 */
[----:B------:R-:W-:Y:S01]  /*49ca0*/  IMAD.MOV.U32 R116, RZ, RZ, R41 ;  /* 0x000000ffff747224 */ /* 0x000fe200078e0029 */
[----:B------:R-:W-:Y:S01]  /*49cb0*/  MOV R40, R199 ;  /* 0x000000c700287202 */ /* 0x000fe20000000f00 */
[----:B------:R-:W-:Y:S01]  /*49cc0*/  IMAD.MOV.U32 R41, RZ, RZ, R192 ;  /* 0x000000ffff297224 */ /* 0x000fe200078e00c0 */
[----:B------:R-:W-:Y:S01]  /*49cd0*/  MOV R117, R42 ;  /* 0x0000002a00757202 */ /* 0x000fe20000000f00 */
[----:B------:R-:W-:Y:S01]  /*49ce0*/  IMAD.MOV.U32 R118, RZ, RZ, R43 ;  /* 0x000000ffff767224 */ /* 0x000fe200078e002b */
[----:B------:R-:W-:Y:S01]  /*49cf0*/  MOV R42, R193 ;  /* 0x000000c1002a7202 */ /* 0x000fe20000000f00 */
[----:B---3--:R-:W-:Y:S01]  /*49d00*/  IMAD.MOV.U32 R39, RZ, RZ, R198 ;  /* 0x000000ffff277224 */ /* 0x008fe200078e00c6 */
[----:B------:R-:W-:Y:S01]  /*49d10*/  MOV R38, R197 ;  /* 0x000000c500267202 */ /* 0x000fe20000000f00 */
[----:B------:R-:W-:Y:S01]  /*49d20*/  HMMA.1688.F32.TF32 R136, R32, R70, R136 ;  /* 0x000000462088723c */ /* 0x000fe20000081088 */
[----:B------:R-:W-:-:S07]  /*49d30*/  IMAD.MOV.U32 R43, RZ, RZ, R194 ;  /* 0x000000ffff2b7224 */ /* 0x000fce00078e00c2 */
[C---:B------:R-:W-:Y:S08]  /*49d40*/  HMMA.1688.F32.TF32 R208, R32.reuse, R162, R232 ;  /* 0x000000a220d0723c */ /* 0x040ff000000810e8 */
[----:B------:R-:W-:Y:S01]  /*49d50*/  HMMA.1688.F32.TF32 R76, R32, R146, R76 ;  /* 0x00000092204c723c */ /* 0x000fe2000008104c */
[----:B------:R-:W-:Y:S02]  /*49d60*/  MOV R32, R195 ;  /* 0x000000c300207202 */ /* 0x000fe40000000f00 */
[----:B----4-:R-:W-:-:S02]  /*49d70*/  MOV R36, R203 ;  /* 0x000000cb00247202 */ /* 0x010fc40000000f00 */
[----:B------:R-:W3:Y:S01]  /*49d80*/  LDL.LU R203, [R1+0x1e88] ;  /* 0x001e880001cb7983 */ /* 0x000ee20000300800 */
        /* <DEDUP_REMOVED lines=21> */
[----:B------:R-:W-:-:S05]  /*49ee0*/  LOP3.LUT R165, R0, 0x40, RZ, 0x3c, !PT ;  /* 0x0000004000a57812 */ /* 0x000fca00078e3cff */
[----:B------:R-:W-:Y:S04]  /*49ef0*/  LDS R92, [R165+UR13+0x27800] ;  /* 0x0278000da55c7984 */ /* 0x000fe80008000800 */
[----:B------:R-:W1:Y:S04]  /*49f00*/  LDS R94, [R165+UR13+0x27c00] ;  /* 0x027c000da55e7984 */ /* 0x000e680008000800 */
[----:B------:R-:W-:Y:S04]  /*49f10*/  LDS R88, [R165+UR13+0x27880] ;  /* 0x0278800da5587984 */ /* 0x000fe80008000800 */
[----:B------:R-:W2:Y:S01]  /*49f20*/  LDS R90, [R165+UR13+0x27c80] ;  /* 0x027c800da55a7984 */ /* 0x000ea20008000800 */
[----:B------:R-:W-:Y:S01]  /*49f30*/  IMAD.MOV.U32 R33, RZ, RZ, R2 ;  /* 0x000000ffff217224 */ /* 0x000fe200078e0002 */
[----:B------:R-:W-:-:S02]  /*49f40*/  MOV R34, R252 ;  /* 0x000000fc00227202 */ /* 0x000fc40000000f00 */
[----:B------:R1:W-:Y:S01]  /*49f50*/  STL.64 [R1+0x1c0], R76 ;  /* 0x0001c04c01007387 */ /* 0x0003e20000100a00 */
[----:B------:R-:W-:-:S03]  /*49f60*/  IMAD.MOV.U32 R35, RZ, RZ, R73 ;  /* 0x000000ffff237224 */ /* 0x000fc600078e0049 */
[----:B------:R1:W-:Y:S01]  /*49f70*/  STL.64 [R1+0x1c8], R78 ;  /* 0x0001c84e01007387 */ /* 0x0003e20000100a00 */
[----:B------:R-:W-:Y:S01]  /*49f80*/  MOV R232, R189 ;  /* 0x000000bd00e87202 */ /* 0x000fe20000000f00 */
[----:B------:R-:W-:Y:S01]  /*49f90*/  IMAD.MOV.U32 R233, RZ, RZ, R188 ;  /* 0x000000ffffe97224 */ /* 0x000fe200078e00bc */
[----:B------:R-:W-:Y:S01]  /*49fa0*/  MOV R234, R185 ;  /* 0x000000b900ea7202 */ /* 0x000fe20000000f00 */
[----:B------:R-:W-:Y:S01]  /*49fb0*/  IMAD.MOV.U32 R235, RZ, RZ, R184 ;  /* 0x000000ffffeb7224 */ /* 0x000fe200078e00b8 */
[----:B------:R-:W-:Y:S01]  /*49fc0*/  MOV R131, R180 ;  /* 0x000000b400837202 */ /* 0x000fe20000000f00 */
[----:B------:R-:W-:Y:S01]  /*49fd0*/  IMAD.MOV.U32 R128, RZ, RZ, R177 ;  /* 0x000000ffff807224 */ /* 0x000fe200078e00b1 */
[----:B------:R-:W-:Y:S01]  /*49fe0*/  MOV R127, R176 ;  /* 0x000000b0007f7202 */ /* 0x000fe20000000f00 */
[----:B-1----:R-:W-:Y:S01]  /*49ff0*/  IMAD.MOV.U32 R77, RZ, RZ, R69 ;  /* 0x000000ffff4d7224 */ /* 0x002fe200078e0045 */
        /* <DEDUP_REMOVED lines=8> */
[----:B------:R-:W5:Y:S04]  /*4a080*/  LDL.LU R2, [R1+0x1e64] ;  /* 0x001e640001027983 */ /* 0x000f680000300800 */
[----:B------:R-:W5:Y:S01]  /*4a090*/  LDL.LU R252, [R1+0x1e60] ;  /* 0x001e600001fc7983 */ /* 0x000f620000300800 */
[C---:B------:R-:W-:Y:S08]  /*4a0a0*/  HMMA.1688.F32.TF32 R36, R92.reuse, R182, R36 ;  /* 0x000000b65c24723c */ /* 0x040ff00000081024 */
[C---:B--2---:R-:W-:Y:S08]  /*4a0b0*/  HMMA.1688.F32.TF32 R20, R92.reuse, R178, R20 ;  /* 0x000000b25c14723c */ /* 0x044ff00000081014 */
        /* <DEDUP_REMOVED lines=9> */
[----:B------:R-:W-:Y:S08]  /*4a150*/  HMMA.1688.F32.TF32 R228, R88, R26, R228 ;  /* 0x0000001a58e4723c */ /* 0x000ff000000810e4 */
[C---:B---3--:R-:W-:Y:S08]  /*4a160*/  HMMA.1688.F32.TF32 R200, R92.reuse, R190, R200 ;  /* 0x000000be5cc8723c */ /* 0x048ff000000810c8 */
[C---:B----4-:R-:W-:Y:S08]  /*4a170*/  HMMA.1688.F32.TF32 R100, R92.reuse, R74, R100 ;  /* 0x0000004a5c64723c */ /* 0x050ff00000081064 */
[C---:B------:R-:W-:Y:S08]  /*4a180*/  HMMA.1688.F32.TF32 R96, R92.reuse, R70, R96 ;  /* 0x000000465c60723c */ /* 0x040ff00000081060 */
[C---:B------:R-:W-:Y:S08]  /*4a190*/  HMMA.1688.F32.TF32 R16, R92.reuse, R186, R16 ;  /* 0x000000ba5c10723c */ /* 0x040ff00000081010 */
[C---:B------:R-:W-:Y:S08]  /*4a1a0*/  HMMA.1688.F32.TF32 R196, R92.reuse, R26, R196 ;  /* 0x0000001a5cc4723c */ /* 0x040ff000000810c4 */
[----:B------:R-:W-:Y:S08]  /*4a1b0*/  HMMA.1688.F32.TF32 R192, R92, R30, R192 ;  /* 0x0000001e5cc0723c */ /* 0x000ff000000810c0 */
[C---:B------:R-:W-:Y:S08]  /*4a1c0*/  HMMA.1688.F32.TF32 R92, R88.reuse, R190, R236 ;  /* 0x000000be585c723c */ /* 0x040ff000000810ec */
[C---:B------:R-:W-:Y:S08]  /*4a1d0*/  HMMA.1688.F32.TF32 R28, R88.reuse, R186, R232 ;  /* 0x000000ba581c723c */ /* 0x040ff000000810e8 */
[C---:B------:R-:W-:Y:S03]  /*4a1e0*/  HMMA.1688.F32.TF32 R24, R88.reuse, R182, R128 ;  /* 0x000000b65818723c */ /* 0x040fe60000081080 */
[----:B------:R-:W-:Y:S04]  /*4a1f0*/  STL.64 [R1+0xd0], R92 ;  /* 0x0000d05c01007387 */ /* 0x000fe80000100a00 */
[----:B------:R1:W-:Y:S02]  /*4a200*/  STL.64 [R1+0xd8], R94 ;  /* 0x0000d85e01007387 */ /* 0x0003e40000100a00 */
[C---:B-1----:R-:W-:Y:S02]  /*4a210*/  HMMA.1688.F32.TF32 R92, R88.reuse, R178, R124 ;  /* 0x000000b2585c723c */ /* 0x042fe4000008107c */
[----:B------:R-:W-:Y:S04]  /*4a220*/  STL.64 [R1+0xc0], R28 ;  /* 0x0000c01c01007387 */ /* 0x000fe80000100a00 */
[----:B------:R-:W-:Y:S04]  /*4a230*/  STL.64 [R1+0xc8], R30 ;  /* 0x0000c81e01007387 */ /* 0x000fe80000100a00 */
[----:B------:R1:W-:Y:S04]  /*4a240*/  STL.64 [R1+0xb0], R24 ;  /* 0x0000b01801007387 */ /* 0x0003e80000100a00 */
[----:B------:R-:W-:Y:S04]  /*4a250*/  STL.64 [R1+0xb8], R26 ;  /* 0x0000b81a01007387 */ /* 0x000fe80000100a00 */
[----:B-1----:R-:W2:Y:S04]  /*4a260*/  LDL.LU R25, [R1+0x1c84] ;  /* 0x001c840001197983 */ /* 0x002ea80000300800 */
[----:B------:R-:W-:Y:S04]  /*4a270*/  STL.64 [R1+0xa0], R92 ;  /* 0x0000a05c01007387 */ /* 0x000fe80000100a00 */
[----:B------:R1:W-:Y:S04]  /*4a280*/  STL.64 [R1+0xa8], R94 ;  /* 0x0000a85e01007387 */ /* 0x0003e80000100a00 */
[----:B------:R-:W3:Y:S01]  /*4a290*/  LDL.LU R24, [R1+0x1c88] ;  /* 0x001c880001187983 */ /* 0x000ee20000300800 */
[----:B------:R-:W-:Y:S01]  /*4a2a0*/  HMMA.1688.F32.TF32 R28, R88, R174, R116 ;  /* 0x000000ae581c723c */ /* 0x000fe20000081074 */
[----:B------:R-:W-:Y:S01]  /*4a2b0*/  MOV R112, R173 ;  /* 0x000000ad00707202 */ /* 0x000fe20000000f00 */
[----:B------:R-:W-:Y:S01]  /*4a2c0*/  IMAD.MOV.U32 R113, RZ, RZ, R172 ;  /* 0x000000ffff717224 */ /* 0x000fe200078e00ac */
[----:B------:R-:W-:Y:S01]  /*4a2d0*/  MOV R114, R169 ;  /* 0x000000a900727202 */ /* 0x000fe20000000f00 */
[----:B------:R-:W-:-:S04]  /*4a2e0*/  IMAD.MOV.U32 R115, RZ, RZ, R168 ;  /* 0x000000ffff737224 */ /* 0x000fc800078e00a8 */
[C---:B-1----:R-:W-:Y:S11]  /*4a2f0*/  HMMA.1688.F32.TF32 R92, R88.reuse, R166, R108 ;  /* 0x000000a6585c723c */ /* 0x042ff6000008106c */
[----:B------:R-:W-:Y:S04]  /*4a300*/  STL.64 [R1+0x90], R28 ;  /* 0x0000901c01007387 */ /* 0x000fe80000100a00 */
[----:B------:R1:W-:Y:S02]  /*4a310*/  STL.64 [R1+0x98], R30 ;  /* 0x0000981e01007387 */ /* 0x0003e40000100a00 */
[----:B-1----:R-:W-:-:S15]  /*4a320*/  HMMA.1688.F32.TF32 R28, R88, R170, R112 ;  /* 0x000000aa581c723c */ /* 0x002fde0000081070 */
[----:B------:R-:W-:-:S04]  /*4a330*/  NOP ;  /* 0x0000000000007918 */ /* 0x000fc80000000000 */
[----:B------:R-:W-:Y:S04]  /*4a340*/  STL.64 [R1+0x50], R28 ;  /* 0x0000501c01007387 */ /* 0x000fe80000100a00 */
[----:B------:R1:W-:Y:S04]  /*4a350*/  STL.64 [R1+0x58], R30 ;  /* 0x0000581e01007387 */ /* 0x0003e80000100a00 */
[----:B-1----:R-:W4:Y:S04]  /*4a360*/  LDL.LU R31, [R1+0x1c8c] ;  /* 0x001c8c00011f7983 */ /* 0x002f280000300800 */
[----:B------:R1:W-:Y:S04]  /*4a370*/  STL.64 [R1+0x30], R92 ;  /* 0x0000305c01007387 */ /* 0x0003e80000100a00 */
[----:B------:R-:W-:Y:S04]  /*4a380*/  STL.64 [R1+0x38], R94 ;  /* 0x0000385e01007387 */ /* 0x000fe80000100a00 */
[----:B------:R-:W4:Y:S01]  /*4a390*/  LDL.LU R28, [R1+0x1c90] ;  /* 0x001c9000011c7983 */ /* 0x000f220000300800 */
[----:B------:R-:W-:Y:S03]  /*4a3a0*/  HMMA.1688.F32.TF32 R152, R88, R154, R56 ;  /* 0x0000009a5898723c */ /* 0x000fe60000081038 */
[----:B------:R-:W4:Y:S04]  /*4a3b0*/  LDL.LU R29, [R1+0x1c58] ;  /* 0x001c5800011d7983 */ /* 0x000f280000300800 */
[----:B------:R-:W4:Y:S04]  /*4a3c0*/  LDL.LU R59, [R1+0x1c4c] ;  /* 0x001c4c00013b7983 */ /* 0x000f280000300800 */
[----:B------:R-:W4:Y:S04]  /*4a3d0*/  LDL.LU R58, [R1+0x1c44] ;  /* 0x001c4400013a7983 */ /* 0x000f280000300800 */
[----:B------:R-:W4:Y:S04]  /*4a3e0*/  LDL.LU R30, [R1+0x1c50] ;  /* 0x001c5000011e7983 */ /* 0x000f280000300800 */
[----:B------:R-:W4:Y:S04]  /*4a3f0*/  LDL.LU R57, [R1+0x1c0c] ;  /* 0x001c0c0001397983 */ /* 0x000f280000300800 */
[----:B------:R-:W4:Y:S01]  /*4a400*/  LDL.LU R26, [R1+0x1c18] ;  /* 0x001c1800011a7983 */ /* 0x000f220000300800 */
[----:B---3--:R-:W-:-:S04]  /*4a410*/  IADD3 R24, P1, PT, R24, UR14, RZ ;  /* 0x0000000e18187c10 */ /* 0x008fc8000ff3e0ff */
[----:B--2---:R-:W-:Y:S01]  /*4a420*/  IADD3.X R25, PT, PT, R25, UR4, RZ, P1, !PT ;  /* 0x0000000419197c10 */ /* 0x004fe20008ffe4ff */
[----:B------:R-:W-:Y:S04]  /*4a430*/  STL [R1+0x1c88], R24 ;  /* 0x001c881801007387 */ /* 0x000fe80000100800 */
[----:B------:R2:W-:Y:S04]  /*4a440*/  STL [R1+0x1c84], R25 ;  /* 0x001c841901007387 */ /* 0x0005e80000100800 */
[----:B------:R-:W3:Y:S04]  /*4a450*/  LDL.LU R56, [R1+0x1c04] ;  /* 0x001c040001387983 */ /* 0x000ee80000300800 */
[----:B------:R-:W3:Y:S01]  /*4a460*/  LDL.LU R27, [R1+0x1c10] ;  /* 0x001c1000011b7983 */ /* 0x000ee20000300800 */
[----:B------:R-:W1:Y:S01]  /*4a470*/  S2R R3, SR_TID.X ;  /* 0x0000000000037919 */ /* 0x000e620000002100 */
[----:B------:R-:W-:-:S02]  /*4a480*/  UIMAD UR16, UR5, -0x80, UR8 ;  /* 0xffffff80051078a4 */ /* 0x000fc4000f8e0208 */
[----:B------:R-:W-:Y:S02]  /*4a490*/  UIADD3 UR13, UPT, UPT, UR11, -0x2, URZ ;  /* 0xfffffffe0b0d7890 */ /* 0x000fe4000fffe0ff */
[----:B------:R-:W-:Y:S02]  /*4a4a0*/  UISETP.GT.AND UP1, UPT, UR16, URZ, UPT ;  /* 0x000000ff1000728c */ /* 0x000fe4000bf24270 */
[----:B------:R-:W-:Y:S02]  /*4a4b0*/  UISETP.GE.AND UP0, UPT, UR5, UR13, UPT ;  /* 0x0000000d0500728c */ /* 0x000fe4000bf06270 */
[----:B------:R-:W-:Y:S02]  /*4a4c0*/  UIADD3 UR9, UPT, UPT, UR9, 0x1, URZ ;  /* 0x0000000109097890 */ /* 0x000fe4000fffe0ff */
[----:B------:R-:W-:Y:S02]  /*4a4d0*/  USEL UR13, URZ, 0x4, !UP1 ;  /* 0x00000004ff0d7887 */ /* 0x000fe4000c800000 */
[----:B------:R-:W-:-:S02]  /*4a4e0*/  UISETP.GT.AND UP1, UPT, UR9, 0x1, UPT ;  /* 0x000000010900788c */ /* 0x000fc4000bf24270 */
[----:B------:R-:W-:Y:S02]  /*4a4f0*/  USEL UR13, UR13, URZ, !UP0 ;  /* 0x000000ff0d0d7287 */ /* 0x000fe4000c000000 */
[----:B------:R-:W-:-:S04]  /*4a500*/  USEL UR9, UR9, URZ, !UP1 ;  /* 0x000000ff09097287 */ /* 0x000fc8000c800000 */
[----:B------:R-:W-:Y:S01]  /*4a510*/  ISETP.NE.U32.AND P0, PT, RZ, UR13, PT ;  /* 0x0000000dff007c0c */ /* 0x000fe2000bf05070 */
[----:B------:R-:W-:Y:S01]  /*4a520*/  ULEA UR17, UR9, UR77, 0xf ;  /* 0x0000004d09117291 */ /* 0x000fe2000f8e78ff */
[----:B-1----:R-:W-:-:S04]  /*4a530*/  LOP3.LUT R189, R3, 0x1f, RZ, 0xc0, !PT ;  /* 0x0000001f03bd7812 */ /* 0x002fc800078ec0ff */
[----:B------:R-:W-:-:S05]  /*4a540*/  SHF.L.U32 R92, R189, 0x2, RZ ;  /* 0x00000002bd5c7819 */ /* 0x000fca00000006ff */
[----:B------:R-:W-:Y:S01]  /*4a550*/  VIADD R3, R92, UR17 ;  /* 0x000000115c037c36 */ /* 0x000fe20008000000 */
[----:B------:R-:W-:Y:S01]  /*4a560*/  BAR.SYNC.DEFER_BLOCKING 0x0 ;  /* 0x0000000000007b1d */ /* 0x000fe20000010000 */
[----:B------:R-:W-:Y:S01]  /*4a570*/  UISETP.GT.AND UP1, UPT, UR16, 0x4, UPT ;  /* 0x000000041000788c */ /* 0x000fe2000bf24270 */
[----:B----4-:R-:W-:-:S04]  /*4a580*/  IADD3 R28, P1, PT, R28, UR14, RZ ;  /* 0x0000000e1c1c7c10 */ /* 0x010fc8000ff3e0ff */
[----:B------:R-:W-:Y:S01]  /*4a590*/  IADD3.X R31, PT, PT, R31, UR4, RZ, P1, !PT ;  /* 0x000000041f1f7c10 */ /* 0x000fe20008ffe4ff */
[----:B------:R-:W-:Y:S01]  /*4a5a0*/  @!PT LDS RZ, [RZ] ;  /* 0x00000000fffff984 */ /* 0x000fe20000000800 */
[----:B------:R-:W-:Y:S01]  /*4a5b0*/  @!PT LDS RZ, [RZ] ;  /* 0x00000000fffff984 */ /* 0x000fe20000000800 */
[----:B------:R-:W-:Y:S01]  /*4a5c0*/  @!PT LDS RZ, [RZ] ;  /* 0x00000000fffff984 */ /* 0x000fe20000000800 */
[----:B------:R2:W-:Y:S04]  /*4a5d0*/  LDGSTS.E [R3+0x20000], desc[UR6][R24.64], P0 ;  /* 0x2000000018037fae */ /* 0x0005e800081a1006 */
[----:B------:R-:W-:Y:S04]  /*4a5e0*/  STL [R1+0x1c90], R28 ;  /* 0x001c901c01007387 */ /* 0x000fe80000100800 */
[----:B------:R1:W-:Y:S01]  /*4a5f0*/  STL [R1+0x1c8c], R31 ;  /* 0x001c8c1f01007387 */ /* 0x0003e20000100800 */
[----:B--2---:R-:W-:Y:S01]  /*4a600*/  IMAD.MOV.U32 R25, RZ, RZ, R31 ;  /* 0x000000ffff197224 */ /* 0x004fe200078e001f */
[----:B------:R-:W-:-:S02]  /*4a610*/  MOV R24, R28 ;  /* 0x0000001c00187202 */ /* 0x000fc40000000f00 */
[----:B-1----:R-:W2:Y:S04]  /*4a620*/  LDL.LU R31, [R1+0x1bcc] ;  /* 0x001bcc00011f7983 */ /* 0x002ea80000300800 */
[----:B------:R-:W4:Y:S01]  /*4a630*/  LDL.LU R28, [R1+0x1bd8] ;  /* 0x001bd800011c7983 */ /* 0x000f220000300800 */
[----:B------:R-:W-:Y:S01]  /*4a640*/  USEL UR13, URZ, 0x4, !UP1 ;  /* 0x00000004ff0d7887 */ /* 0x000fe2000c800000 */
[----:B------:R-:W-:Y:S02]  /*4a650*/  IADD3 R29, P1, PT, R29, UR14, RZ ;  /* 0x0000000e1d1d7c10 */ /* 0x000fe4000ff3e0ff */
[----:B------:R-:W-:Y:S01]  /*4a660*/  IADD3 R30, P2, PT, R30, UR14, RZ ;  /* 0x0000000e1e1e7c10 */ /* 0x000fe2000ff5e0ff */
[----:B------:R-:W-:Y:S01]  /*4a670*/  USEL UR13, UR13, URZ, !UP0 ;  /* 0x000000ff0d0d7287 */ /* 0x000fe2000c000000 */
[----:B------:R-:W-:Y:S01]  /*4a680*/  IADD3.X R59, PT, PT, R59, UR4, RZ, P1, !PT ;  /* 0x000000043b3b7c10 */ /* 0x000fe20008ffe4ff */
[----:B------:R1:W-:Y:S01]  /*4a690*/  LDGSTS.E [R3+0x20080], desc[UR6][R24.64], P0 ;  /* 0x2008000018037fae */ /* 0x0003e200081a1006 */
[----:B------:R-:W-:-:S03]  /*4a6a0*/  IADD3.X R58, PT, PT, R58, UR4, RZ, P2, !PT ;  /* 0x000000043a3a7c10 */ /* 0x000fc600097fe4ff */
[----:B------:R-:W-:Y:S01]  /*4a6b0*/  ISETP.NE.U32.AND P0, PT, RZ, UR13, PT ;  /* 0x0000000dff007c0c */ /* 0x000fe2000bf05070 */
[----:B------:R1:W-:Y:S01]  /*4a6c0*/  STL [R1+0x1c58], R29 ;  /* 0x001c581d01007387 */ /* 0x0003e20000100800 */
[----:B------:R-:W-:Y:S01]  /*4a6d0*/  HMMA.1688.F32.TF32 R148, R88, R150, R60 ;  /* 0x000000965894723c */ /* 0x000fe2000008103c */
[----:B------:R-:W-:Y:S02]  /*4a6e0*/  IADD3 R26, P3, PT, R26, UR14, RZ ;  /* 0x0000000e1a1a7c10 */ /* 0x000fe4000ff7e0ff */
[----:B------:R-:W-:Y:S01]  /*4a6f0*/  STL [R1+0x1c4c], R59 ;  /* 0x001c4c3b01007387 */ /* 0x000fe20000100800 */
[----:B-1----:R-:W-:-:S03]  /*4a700*/  MOV R24, R29 ;  /* 0x0000001d00187202 */ /* 0x002fc60000000f00 */
[----:B------:R-:W2:Y:S01]  /*4a710*/  LDL.LU R60, [R1+0x1bd0] ;  /* 0x001bd000013c7983 */ /* 0x000ea20000300800 */
[----:B------:R-:W-:-:S03]  /*4a720*/  IMAD.MOV.U32 R25, RZ, RZ, R59 ;  /* 0x000000ffff197224 */ /* 0x000fc600078e003b */
[----:B------:R-:W2:Y:S01]  /*4a730*/  LDL.LU R29, [R1+0x1b98] ;  /* 0x001b9800011d7983 */ /* 0x000ea20000300800 */
[----:B------:R-:W-:-:S03]  /*4a740*/  IADD3.X R57, PT, PT, R57, UR4, RZ, P3, !PT ;  /* 0x0000000439397c10 */ /* 0x000fc60009ffe4ff */
[----:B------:R1:W-:Y:S04]  /*4a750*/  STL [R1+0x1c50], R30 ;  /* 0x001c501e01007387 */ /* 0x0003e80000100800 */
[----:B------:R-:W-:Y:S04]  /*4a760*/  STL [R1+0x1c44], R58 ;  /* 0x001c443a01007387 */ /* 0x000fe80000100800 */
[----:B------:R1:W-:Y:S04]  /*4a770*/  STL [R1+0x1c18], R26 ;  /* 0x001c181a01007387 */ /* 0x0003e80000100800 */
[----:B------:R-:W2:Y:S04]  /*4a780*/  LDL.LU R61, [R1+0x1bc4] ;  /* 0x001bc400013d7983 */ /* 0x000ea80000300800 */
[----:B------:R1:W-:Y:S04]  /*4a790*/  LDGSTS.E [R3+0x20400], desc[UR6][R24.64], P0 ;  /* 0x2040000018037fae */ /* 0x0003e800081a1006 */
[----:B------:R-:W-:Y:S01]  /*4a7a0*/  STL [R1+0x1c0c], R57 ;  /* 0x001c0c3901007387 */ /* 0x000fe20000100800 */
[----:B------:R-:W-:Y:S01]  /*4a7b0*/  UISETP.GT.AND UP1, UPT, UR16, 0x8, UPT ;  /* 0x000000081000788c */ /* 0x000fe2000bf24270 */
[----:B-1----:R-:W-:-:S02]  /*4a7c0*/  MOV R24, R30 ;  /* 0x0000001e00187202 */ /* 0x002fc40000000f00 */
[----:B------:R-:W2:Y:S01]  /*4a7d0*/  LDL.LU R30, [R1+0x1b8c] ;  /* 0x001b8c00011e7983 */ /* 0x000ea20000300800 */
[----:B------:R-:W-:-:S04]  /*4a7e0*/  USEL UR13, URZ, 0x4, !UP1 ;  /* 0x00000004ff0d7887 */ /* 0x000fc8000c800000 */
[----:B------:R-:W-:Y:S01]  /*4a7f0*/  USEL UR13, UR13, URZ, !UP0 ;  /* 0x000000ff0d0d7287 */ /* 0x000fe2000c000000 */
[----:B------:R-:W-:-:S05]  /*4a800*/  IMAD.MOV.U32 R25, RZ, RZ, R58 ;  /* 0x000000ffff197224 */ /* 0x000fca00078e003a */
[----:B------:R-:W-:Y:S01]  /*4a810*/  ISETP.NE.U32.AND P1, PT, RZ, UR13, PT ;  /* 0x0000000dff007c0c */ /* 0x000fe2000bf25070 */
[----:B------:R1:W-:Y:S02]  /*4a820*/  LDGSTS.E [R3+0x20480], desc[UR6][R24.64], P0 ;  /* 0x2048000018037fae */ /* 0x0003e400081a1006 */
[----:B-1----:R-:W-:Y:S01]  /*4a830*/  MOV R24, R26 ;  /* 0x0000001a00187202 */ /* 0x002fe20000000f00 */
[----:B------:R-:W-:Y:S01]  /*4a840*/  IMAD.MOV.U32 R25, RZ, RZ, R57 ;  /* 0x000000ffff197224 */ /* 0x000fe200078e0039 */
[----:B------:R-:W2:Y:S08]  /*4a850*/  LDL.LU R26, [R1+0x1b90] ;  /* 0x001b9000011a7983 */ /* 0x000eb00000300800 */
[----:B------:R1:W-:Y:S01]  /*4a860*/  LDGSTS.E [R3+0x20800], desc[UR6][R24.64], P1 ;  /* 0x2080000018037fae */ /* 0x0003e200089a1006 */
[----:B---3--:R-:W-:-:S04]  /*4a870*/  IADD3 R27, P0, PT, R27, UR14, RZ ;  /* 0x0000000e1b1b7c10 */ /* 0x008fc8000ff1e0ff */
[----:B------:R-:W-:Y:S01]  /*4a880*/  IADD3.X R56, PT, PT, R56, UR4, RZ, P0, !PT ;  /* 0x0000000438387c10 */ /* 0x000fe200087fe4ff */
[----:B------:R-:W-:Y:S04]  /*4a890*/  STL [R1+0x1c10], R27 ;  /* 0x001c101b01007387 */ /* 0x000fe80000100800 */
[----:B------:R3:W-:Y:S01]  /*4a8a0*/  STL [R1+0x1c04], R56 ;  /* 0x001c043801007387 */ /* 0x0007e20000100800 */
[----:B-1----:R-:W-:-:S03]  /*4a8b0*/  IMAD.MOV.U32 R25, RZ, RZ, R56 ;  /* 0x000000ffff197224 */ /* 0x002fc600078e0038 */
[----:B---3--:R-:W3:Y:S01]  /*4a8c0*/  LDL.LU R56, [R1+0x1b84] ;  /* 0x001b840001387983 */ /* 0x008ee20000300800 */
[----:B------:R-:W-:Y:S01]  /*4a8d0*/  MOV R24, R27 ;  /* 0x0000001b00187202 */ /* 0x000fe20000000f00 */
[----:B------:R-:W-:Y:S02]  /*4a8e0*/  UISETP.GT.AND UP1, UPT, UR16, 0xc, UPT ;  /* 0x0000000c1000788c */ /* 0x000fe4000bf24270 */
[----:B------:R-:W3:Y:S04]  /*4a8f0*/  LDL.LU R27, [R1+0x1b58] ;  /* 0x001b5800011b7983 */ /* 0x000ee80000300800 */
[----:B------:R1:W-:Y:S01]  /*4a900*/  LDGSTS.E [R3+0x20880], desc[UR6][R24.64], P1 ;  /* 0x2088000018037fae */ /* 0x0003e200089a1006 */
[----:B------:R-:W-:-:S04]  /*4a910*/  USEL UR13, URZ, 0x4, !UP1 ;  /* 0x00000004ff0d7887 */ /* 0x000fc8000c800000 */
[----:B------:R-:W-:-:S06]  /*4a920*/  USEL UR13, UR13, URZ, !UP0 ;  /* 0x000000ff0d0d7287 */ /* 0x000fcc000c000000 */
[----:B------:R-:W-:Y:S01]  /*4a930*/  ISETP.NE.U32.AND P0, PT, RZ, UR13, PT ;  /* 0x0000000dff007c0c */ /* 0x000fe2000bf05070 */
[----:B------:R-:W-:-:S04]  /*4a940*/  UISETP.GT.AND UP1, UPT, UR16, 0x10, UPT ;  /* 0x000000101000788c */ /* 0x000fc8000bf24270 */
[----:B------:R-:W-:Y:S01]  /*4a950*/  USEL UR13, URZ, 0x4, !UP1 ;  /* 0x00000004ff0d7887 */ /* 0x000fe2000c800000 */
[----:B----4-:R-:W-:-:S04]  /*4a960*/  IADD3 R28, P1, PT, R28, UR14, RZ ;  /* 0x0000000e1c1c7c10 */ /* 0x010fc8000ff3e0ff */
[----:B--2---:R-:W-:Y:S01]  /*4a970*/  IADD3.X R31, PT, PT, R31, UR4, RZ, P1, !PT ;  /* 0x000000041f1f7c10 */ /* 0x004fe20008ffe4ff */
[----:B------:R-:W-:Y:S04]  /*4a980*/  STL [R1+0x1bd8], R28 ;  /* 0x001bd81c01007387 */ /* 0x000fe80000100800 */
[----:B------:R2:W-:Y:S01]  /*4a990*/  STL [R1+0x1bcc], R31 ;  /* 0x001bcc1f01007387 */ /* 0x0005e20000100800 */
[----:B-1----:R-:W-:-:S03]  /*4a9a0*/  IMAD.MOV.U32 R25, RZ, RZ, R31 ;  /* 0x000000ffff197224 */ /* 0x002fc600078e001f */
[----:B------:R-:W4:Y:S04]  /*4a9b0*/  LDL.LU R59, [R1+0x1b4c] ;  /* 0x001b4c00013b7983 */ /* 0x000f280000300800 */
[----:B------:R-:W4:Y:S04]  /*4a9c0*/  LDL.LU R58, [R1+0x1b44] ;  /* 0x001b4400013a7983 */ /* 0x000f280000300800 */
[----:B--2---:R-:W2:Y:S01]  /*4a9d0*/  LDL.LU R31, [R1+0x1b50] ;  /* 0x001b5000011f7983 */ /* 0x004ea20000300800 */
[----:B------:R-:W-:-:S03]  /*4a9e0*/  MOV R24, R28 ;  /* 0x0000001c00187202 */ /* 0x000fc60000000f00 */
[----:B------:R-:W2:Y:S04]  /*4a9f0*/  LDL.LU R57, [R1+0x1b0c] ;  /* 0x001b0c0001397983 */ /* 0x000ea80000300800 */
[----:B------:R-:W2:Y:S01]  /*4aa00*/  LDL.LU R28, [R1+0x1b18] ;  /* 0x001b1800011c7983 */ /* 0x000ea20000300800 */
[----:B------:R-:W-:Y:S02]  /*4aa10*/  IADD3 R60, P2, PT, R60, UR14, RZ ;  /* 0x0000000e3c3c7c10 */ /* 0x000fe4000ff5e0ff */
[----:B------:R-:W-:Y:S01]  /*4aa20*/  IADD3 R29, P3, PT, R29, UR14, RZ ;  /* 0x0000000e1d1d7c10 */ /* 0x000fe2000ff7e0ff */
[----:B------:R1:W-:Y:S01]  /*4aa30*/  LDGSTS.E [R3+0x20c00], desc[UR6][R24.64], P0 ;  /* 0x20c0000018037fae */ /* 0x0003e200081a1006 */
[----:B------:R-:W-:-:S03]  /*4aa40*/  IADD3.X R61, PT, PT, R61, UR4, RZ, P2, !PT ;  /* 0x000000043d3d7c10 */ /* 0x000fc600097fe4ff */
[----:B------:R-:W-:Y:S01]  /*4aa50*/  STL [R1+0x1bd0], R60 ;  /* 0x001bd03c01007387 */ /* 0x000fe20000100800 */
[----:B-1----:R-:W-:Y:S01]  /*4aa60*/  MOV R24, R60 ;  /* 0x0000003c00187202 */ /* 0x002fe20000000f00 */
[----:B------:R-:W-:Y:S02]  /*4aa70*/  IMAD.MOV.U32 R25, RZ, RZ, R61 ;  /* 0x000000ffff197224 */ /* 0x000fe400078e003d */
[----:B------:R-:W-:Y:S04]  /*4aa80*/  STL [R1+0x1bc4], R61 ;  /* 0x001bc43d01007387 */ /* 0x000fe80000100800 */
[----:B------:R-:W-:Y:S04]  /*4aa90*/  STL [R1+0x1b98], R29 ;  /* 0x001b981d01007387 */ /* 0x000fe80000100800 */
[----:B------:R1:W-:Y:S01]  /*4aaa0*/  LDGSTS.E [R3+0x20c80], desc[UR6][R24.64], P0 ;  /* 0x20c8000018037fae */ /* 0x0003e200081a1006 */
[----:B------:R-:W-:-:S05]  /*4aab0*/  IADD3.X R30, PT, PT, R30, UR4, RZ, P3, !PT ;  /* 0x000000041e1e7c10 */ /* 0x000fca0009ffe4ff */
[----:B------:R1:W-:Y:S02]  /*4aac0*/  STL [R1+0x1b8c], R30 ;  /* 0x001b8c1e01007387 */ /* 0x0003e40000100800 */
[----:B-1----:R-:W-:Y:S01]  /*4aad0*/  IMAD.MOV.U32 R25, RZ, RZ, R30 ;  /* 0x000000ffff197224 */ /* 0x002fe200078e001e */
[----:B------:R-:W-:Y:S01]  /*4aae0*/  MOV R24, R29 ;  /* 0x0000001d00187202 */ /* 0x000fe20000000f00 */
[----:B------:R-:W2:Y:S04]  /*4aaf0*/  LDL.LU R30, [R1+0x1b04] ;  /* 0x001b0400011e7983 */ /* 0x000ea80000300800 */
[----:B------:R-:W2:Y:S01]  /*4ab00*/  LDL.LU R29, [R1+0x1b10] ;  /* 0x001b1000011d7983 */ /* 0x000ea20000300800 */
[----:B------:R-:W-:-:S06]  /*4ab10*/  USEL UR13, UR13, URZ, !UP0 ;  /* 0x000000ff0d0d7287 */ /* 0x000fcc000c000000 */
[----:B------:R-:W-:Y:S02]  /*4ab20*/  ISETP.NE.U32.AND P1, PT, RZ, UR13, PT ;  /* 0x0000000dff007c0c */ /* 0x000fe4000bf25070 */
[----:B------:R-:W-:-:S05]  /*4ab30*/  IADD3 R26, P0, PT, R26, UR14, RZ ;  /* 0x0000000e1a1a7c10 */ /* 0x000fca000ff1e0ff */
[----:B------:R-:W-:Y:S06]  /*4ab40*/  STL [R1+0x1b90], R26 ;  /* 0x001b901a01007387 */ /* 0x000fec0000100800 */
[----:B------:R1:W-:Y:S02]  /*4ab50*/  LDGSTS.E [R3+0x21000], desc[UR6][R24.64], P1 ;  /* 0x2100000018037fae */ /* 0x0003e400089a1006 */
[----:B-1----:R-:W-:Y:S02]  /*4ab60*/  MOV R24, R26 ;  /* 0x0000001a00187202 */ /* 0x002fe40000000f00 */
[----:B---3--:R-:W-:-:S05]  /*4ab70*/  IADD3.X R56, PT, PT, R56, UR4, RZ, P0, !PT ;  /* 0x0000000438387c10 */ /* 0x008fca00087fe4ff */
[----:B------:R1:W-:Y:S01]  /*4ab80*/  STL [R1+0x1b84], R56 ;  /* 0x001b843801007387 */ /* 0x0003e20000100800 */
[----:B------:R-:W-:Y:S01]  /*4ab90*/  IMAD.MOV.U32 R25, RZ, RZ, R56 ;  /* 0x000000ffff197224 */ /* 0x000fe200078e0038 */
[----:B------:R-:W-:Y:S02]  /*4aba0*/  UISETP.GT.AND UP1, UPT, UR16, 0x14, UPT ;  /* 0x000000141000788c */ /* 0x000fe4000bf24270 */
[----:B-1----:R-:W3:Y:S04]  /*4abb0*/  LDL.LU R56, [R1+0x1acc] ;  /* 0x001acc0001387983 */ /* 0x002ee80000300800 */
[----:B------:R-:W3:Y:S01]  /*4abc0*/  LDL.LU R26, [R1+0x1ad8] ;  /* 0x001ad800011a7983 */ /* 0x000ee20000300800 */
[----:B------:R-:W-:-:S03]  /*4abd0*/  USEL UR13, URZ, 0x4, !UP1 ;  /* 0x00000004ff0d7887 */ /* 0x000fc6000c800000 */
[----:B------:R1:W-:Y:S01]  /*4abe0*/  LDGSTS.E [R3+0x21080], desc[UR6][R24.64], P1 ;  /* 0x2108000018037fae */ /* 0x0003e200089a1006 */
[----:B------:R-:W-:Y:S01]  /*4abf0*/  USEL UR13, UR13, URZ, !UP0 ;  /* 0x000000ff0d0d7287 */ /* 0x000fe2000c000000 */
[----:B------:R-:W-:-:S05]  /*4ac00*/  IADD3 R27, P1, PT, R27, UR14, RZ ;  /* 0x0000000e1b1b7c10 */ /* 0x000fca000ff3e0ff */
[----:B------:R-:W-:Y:S01]  /*4ac10*/  ISETP.NE.U32.AND P0, PT, RZ, UR13, PT ;  /* 0x0000000dff007c0c */ /* 0x000fe2000bf05070 */
[----:B------:R2:W-:Y:S01]  /*4ac20*/  STL [R1+0x1b58], R27 ;  /* 0x001b581b01007387 */ /* 0x0005e20000100800 */
[----:B------:R-:W-:Y:S01]  /*4ac30*/  UISETP.GT.AND UP1, UPT, UR16, 0x18, UPT ;  /* 0x000000181000788c */ /* 0x000fe2000bf24270 */
[----:B-1----:R-:W-:-:S03]  /*4ac40*/  MOV R24, R27 ;  /* 0x0000001b00187202 */ /* 0x002fc60000000f00 */
[----:B------:R-:W-:-:S04]  /*4ac50*/  USEL UR13, URZ, 0x4, !UP1 ;  /* 0x00000004ff0d7887 */ /* 0x000fc8000c800000 */
[----:B------:R-:W-:Y:S01]  /*4ac60*/  USEL UR13, UR13, URZ, !UP0 ;  /* 0x000000ff0d0d7287 */ /* 0x000fe2000c000000 */
[----:B----4-:R-:W-:Y:S02]  /*4ac70*/  IADD3.X R59, PT, PT, R59, UR4, RZ, P1, !PT ;  /* 0x000000043b3b7c10 */ /* 0x010fe40008ffe4ff */
[----:B--2---:R-:W-:-:S03]  /*4ac80*/  IADD3 R31, P2, PT, R31, UR14, RZ ;  /* 0x0000000e1f1f7c10 */ /* 0x004fc6000ff5e0ff */
[----:B------:R-:W-:Y:S01]  /*4ac90*/  STL [R1+0x1b4c], R59 ;  /* 0x001b4c3b01007387 */ /* 0x000fe20000100800 */
[----:B------:R-:W-:-:S03]  /*4aca0*/  IADD3.X R58, PT, PT, R58, UR4, RZ, P2, !PT ;  /* 0x000000043a3a7c10 */ /* 0x000fc600097fe4ff */
[----:B------:R-:W2:Y:S01]  /*4acb0*/  LDL.LU R60, [R1+0x1ad0] ;  /* 0x001ad000013c7983 */ /* 0x000ea20000300800 */
[----:B------:R-:W-:-:S03]  /*4acc0*/  IADD3 R28, P3, PT, R28, UR14, RZ ;  /* 0x0000000e1c1c7c10 */ /* 0x000fc6000ff7e0ff */
[----:B------:R-:W4:Y:S01]  /*4acd0*/  LDL.LU R27, [R1+0x1a98] ;  /* 0x001a9800011b7983 */ /* 0x000f220000300800 */
[----:B------:R-:W-:-:S03]  /*4ace0*/  IMAD.MOV.U32 R25, RZ, RZ, R59 ;  /* 0x000000ffff197224 */ /* 0x000fc600078e003b */
[----:B------:R1:W-:Y:S01]  /*4acf0*/  STL [R1+0x1b50], R31 ;  /* 0x001b501f01007387 */ /* 0x0003e20000100800 */
[----:B------:R-:W-:-:S03]  /*4ad00*/  IADD3.X R57, PT, PT, R57, UR4, RZ, P3, !PT ;  /* 0x0000000439397c10 */ /* 0x000fc60009ffe4ff */
[----:B------:R-:W-:Y:S04]  /*4ad10*/  STL [R1+0x1b44], R58 ;  /* 0x001b443a01007387 */ /* 0x000fe80000100800 */
[----:B------:R1:W-:Y:S04]  /*4ad20*/  STL [R1+0x1b18], R28 ;  /* 0x001b181c01007387 */ /* 0x0003e80000100800 */
[----:B------:R-:W4:Y:S04]  /*4ad30*/  LDL.LU R61, [R1+0x1ac4] ;  /* 0x001ac400013d7983 */ /* 0x000f280000300800 */
[----:B------:R1:W-:Y:S04]  /*4ad40*/  LDGSTS.E [R3+0x21400], desc[UR6][R24.64], P0 ;  /* 0x2140000018037fae */ /* 0x0003e800081a1006 */
[----:B------:R-:W-:Y:S01]  /*4ad50*/  STL [R1+0x1b0c], R57 ;  /* 0x001b0c3901007387 */ /* 0x000fe20000100800 */
[----:B------:R-:W-:-:S02]  /*4ad60*/  ISETP.NE.U32.AND P1, PT, RZ, UR13, PT ;  /* 0x0000000dff007c0c */ /* 0x000fc4000bf25070 */
[----:B-1----:R-:W-:Y:S02]  /*4ad70*/  MOV R24, R31 ;  /* 0x0000001f00187202 */ /* 0x002fe40000000f00 */
[----:B------:R-:W4:Y:S01]  /*4ad80*/  LDL.LU R31, [R1+0x1a8c] ;  /* 0x001a8c00011f7983 */ /* 0x000f220000300800 */
[----:B------:R-:W-:-:S05]  /*4ad90*/  IMAD.MOV.U32 R25, RZ, RZ, R58 ;  /* 0x000000ffff197224 */ /* 0x000fca00078e003a */
[----:B------:R1:W-:Y:S01]  /*4ada0*/  LDGSTS.E [R3+0x21480], desc[UR6][R24.64], P0 ;  /* 0x2148000018037fae */ /* 0x0003e200081a1006 */
[----:B------:R-:W-:-:S04]  /*4adb0*/  IADD3 R29, P0, PT, R29, UR14, RZ ;  /* 0x0000000e1d1d7c10 */ /* 0x000fc8000ff1e0ff */
[----:B------:R-:W-:Y:S01]  /*4adc0*/  IADD3.X R30, PT, PT, R30, UR4, RZ, P0, !PT ;  /* 0x000000041e1e7c10 */ /* 0x000fe200087fe4ff */
[----:B-1----:R-:W-:Y:S01]  /*4add0*/  IMAD.MOV.U32 R25, RZ, RZ, R57 ;  /* 0x000000ffff197224 */ /* 0x002fe200078e0039 */
[----:B------:R-:W-:Y:S02]  /*4ade0*/  MOV R24, R28 ;  /* 0x0000001c00187202 */ /* 0x000fe40000000f00 */
[----:B------:R-:W4:Y:S04]  /*4adf0*/  LDL.LU R28, [R1+0x1a90] ;  /* 0x001a9000011c7983 */ /* 0x000f280000300800 */
[----:B------:R1:W-:Y:S04]  /*4ae00*/  LDGSTS.E [R3+0x21800], desc[UR6][R24.64], P1 ;  /* 0x2180000018037fae */ /* 0x0003e800089a1006 */
[----:B------:R-:W-:Y:S04]  /*4ae10*/  STL [R1+0x1b10], R29 ;  /* 0x001b101d01007387 */ /* 0x000fe80000100800 */
[----:B------:R1:W-:Y:S02]  /*4ae20*/  STL [R1+0x1b04], R30 ;  /* 0x001b041e01007387 */ /* 0x0003e40000100800 */
[----:B-1----:R-:W-:-:S02]  /*4ae30*/  IMAD.MOV.U32 R25, RZ, RZ, R30 ;  /* 0x000000ffff197224 */ /* 0x002fc400078e001e */
[----:B------:R-:W4:Y:S01]  /*4ae40*/  LDL.LU R30, [R1+0x1a84] ;  /* 0x001a8400011e7983 */ /* 0x000f220000300800 */
[----:B------:R-:W-:-:S03]  /*4ae50*/  MOV R24, R29 ;  /* 0x0000001d00187202 */ /* 0x000fc60000000f00 */
[----:B------:R-:W4:Y:S04]  /*4ae60*/  LDL.LU R29, [R1+0x1a58] ;  /* 0x001a5800011d7983 */ /* 0x000f280000300800 */
[----:B------:R1:W-:Y:S01]  /*4ae70*/  LDGSTS.E [R3+0x21880], desc[UR6][R24.64], P1 ;  /* 0x2188000018037fae */ /* 0x0003e200089a1006 */
[----:B---3--:R-:W-:-:S04]  /*4ae80*/  IADD3 R26, P1, PT, R26, UR14, RZ ;  /* 0x0000000e1a1a7c10 */ /* 0x008fc8000ff3e0ff */
[----:B------:R-:W-:Y:S01]  /*4ae90*/  IADD3.X R56, PT, PT, R56, UR4, RZ, P1, !PT ;  /* 0x0000000438387c10 */ /* 0x000fe20008ffe4ff */
[----:B------:R-:W-:Y:S04]  /*4aea0*/  STL [R1+0x1ad8], R26 ;  /* 0x001ad81a01007387 */ /* 0x000fe80000100800 */
[----:B------:R3:W-:Y:S01]  /*4aeb0*/  STL [R1+0x1acc], R56 ;  /* 0x001acc3801007387 */ /* 0x0007e20000100800 */
[----:B-1----:R-:W-:-:S03]  /*4aec0*/  IMAD.MOV.U32 R25, RZ, RZ, R56 ;  /* 0x000000ffff197224 */ /* 0x002fc600078e0038 */
[----:B------:R-:W4:Y:S04]  /*4aed0*/  LDL.LU R59, [R1+0x1a4c] ;  /* 0x001a4c00013b7983 */ /* 0x000f280000300800 */
[----:B------:R-:W4:Y:S04]  /*4aee0*/  LDL.LU R58, [R1+0x1a44] ;  /* 0x001a4400013a7983 */ /* 0x000f280000300800 */
[----:B---3--:R-:W3:Y:S01]  /*4aef0*/  LDL.LU R56, [R1+0x1a50] ;  /* 0x001a500001387983 */ /* 0x008ee20000300800 */
[----:B------:R-:W-:-:S03]  /*4af00*/  MOV R24, R26 ;  /* 0x0000001a00187202 */ /* 0x000fc60000000f00 */
[----:B------:R-:W3:Y:S04]  /*4af10*/  LDL.LU R57, [R1+0x1a0c] ;  /* 0x001a0c0001397983 */ /* 0x000ee80000300800 */
[----:B------:R-:W3:Y:S01]  /*4af20*/  LDL.LU R26, [R1+0x1a18] ;  /* 0x001a1800011a7983 */ /* 0x000ee20000300800 */
[----:B------:R-:W-:-:S04]  /*4af30*/  UISETP.GT.AND UP1, UPT, UR16, 0x1c, UPT ;  /* 0x0000001c1000788c */ /* 0x000fc8000bf24270 */
[----:B------:R-:W-:-:S04]  /*4af40*/  USEL UR13, URZ, 0x4, !UP1 ;  /* 0x00000004ff0d7887 */ /* 0x000fc8000c800000 */
[----:B------:R-:W-:-:S06]  /*4af50*/  USEL UR13, UR13, URZ, !UP0 ;  /* 0x000000ff0d0d7287 */ /* 0x000fcc000c000000 */
[----:B------:R-:W-:Y:S01]  /*4af60*/  ISETP.NE.U32.AND P0, PT, RZ, UR13, PT ;  /* 0x0000000dff007c0c */ /* 0x000fe2000bf05070 */
[----:B------:R-:W-:-:S04]  /*4af70*/  UISETP.GT.AND UP1, UPT, UR16, 0x20, UPT ;  /* 0x000000201000788c */ /* 0x000fc8000bf24270 */
[----:B------:R-:W-:-:S08]  /*4af80*/  USEL UR13, URZ, 0x4, !UP1 ;  /* 0x00000004ff0d7887 */ /* 0x000fd0000c800000 */
[----:B------:R1:W-:Y:S01]  /*4af90*/  LDGSTS.E [R3+0x21c00], desc[UR6][R24.64], P0 ;  /* 0x21c0000018037fae */ /* 0x0003e200081a1006 */
[----:B------:R-:W-:Y:S01]  /*4afa0*/  USEL UR13, UR13, URZ, !UP0 ;  /* 0x000000ff0d0d7287 */ /* 0x000fe2000c000000 */
[----:B--2---:R-:W-:Y:S02]  /*4afb0*/  IADD3 R60, P2, PT, R60, UR14, RZ ;  /* 0x0000000e3c3c7c10 */ /* 0x004fe4000ff5e0ff */
[----:B----4-:R-:W-:Y:S02]  /*4afc0*/  IADD3 R27, P3, PT, R27, UR14, RZ ;  /* 0x0000000e1b1b7c10 */ /* 0x010fe4000ff7e0ff */
[----:B-1----:R-:W-:Y:S01]  /*4afd0*/  MOV R24, R60 ;  /* 0x0000003c00187202 */ /* 0x002fe20000000f00 */
[----:B------:R-:W-:Y:S01]  /*4afe0*/  STL [R1+0x1ad0], R60 ;  /* 0x001ad03c01007387 */ /* 0x000fe20000100800 */
[----:B------:R-:W-:-:S05]  /*4aff0*/  IADD3.X R61, PT, PT, R61, UR4, RZ, P2, !PT ;  /* 0x000000043d3d7c10 */ /* 0x000fca00097fe4ff */
[----:B------:R-:W-:Y:S01]  /*4b000*/  IMAD.MOV.U32 R25, RZ, RZ, R61 ;  /* 0x000000ffff197224 */ /* 0x000fe200078e003d */
[----:B------:R-:W-:Y:S04]  /*4b010*/  STL [R1+0x1ac4], R61 ;  /* 0x001ac43d01007387 */ /* 0x000fe80000100800 */
[----:B------:R-:W-:Y:S04]  /*4b020*/  STL [R1+0x1a98], R27 ;  /* 0x001a981b01007387 */ /* 0x000fe80000100800 */
[----:B------:R1:W-:Y:S01]  /*4b030*/  LDGSTS.E [R3+0x21c80], desc[UR6][R24.64], P0 ;  /* 0x21c8000018037fae */ /* 0x0003e200081a1006 */
[----:B------:R-:W-:-:S05]  /*4b040*/  IADD3.X R31, PT, PT, R31, UR4, RZ, P3, !PT ;  /* 0x000000041f1f7c10 */ /* 0x000fca0009ffe4ff */
[----:B------:R2:W-:Y:S01]  /*4b050*/  STL [R1+0x1a8c], R31 ;  /* 0x001a8c1f01007387 */ /* 0x0005e20000100800 */
[----:B-1----:R-:W-:Y:S01]  /*4b060*/  IMAD.MOV.U32 R25, RZ, RZ, R31 ;  /* 0x000000ffff197224 */ /* 0x002fe200078e001f */
[----:B------:R-:W-:Y:S02]  /*4b070*/  MOV R24, R27 ;  /* 0x0000001b00187202 */ /* 0x000fe40000000f00 */
[----:B------:R-:W-:Y:S01]  /*4b080*/  ISETP.NE.U32.AND P1, PT, RZ, UR13, PT ;  /* 0x0000000dff007c0c */ /* 0x000fe2000bf25070 */
[----:B--2---:R-:W2:Y:S04]  /*4b090*/  LDL.LU R31, [R1+0x1a04] ;  /* 0x001a0400011f7983 */ /* 0x004ea80000300800 */
[----:B------:R-:W4:Y:S01]  /*4b0a0*/  LDL.LU R27, [R1+0x1a10] ;  /* 0x001a1000011b7983 */ /* 0x000f220000300800 */
[----:B------:R-:W-:-:S07]  /*4b0b0*/  IADD3 R28, P0, PT, R28, UR14, RZ ;  /* 0x0000000e1c1c7c10 */ /* 0x000fce000ff1e0ff */
[----:B------:R1:W-:Y:S04]  /*4b0c0*/  LDGSTS.E [R3+0x22000], desc[UR6][R24.64], P1 ;  /* 0x2200000018037fae */ /* 0x0003e800089a1006 */
[----:B------:R-:W-:Y:S01]  /*4b0d0*/  STL [R1+0x1a90], R28 ;  /* 0x001a901c01007387 */ /* 0x000fe20000100800 */
[----:B-1----:R-:W-:Y:S02]  /*4b0e0*/  MOV R24, R28 ;  /* 0x0000001c00187202 */ /* 0x002fe40000000f00 */
[----:B------:R-:W-:-:S05]  /*4b0f0*/  IADD3.X R30, PT, PT, R30, UR4, RZ, P0, !PT ;  /* 0x000000041e1e7c10 */ /* 0x000fca00087fe4ff */
[----:B------:R1:W-:Y:S01]  /*4b100*/  STL [R1+0x1a84], R30 ;  /* 0x001a841e01007387 */ /* 0x0003e20000100800 */
[----:B------:R-:W-:Y:S01]  /*4b110*/  IMAD.MOV.U32 R25, RZ, RZ, R30 ;  /* 0x000000ffff197224 */ /* 0x000fe200078e001e */
[----:B------:R-:W-:Y:S02]  /*4b120*/  UISETP.GT.AND UP1, UPT, UR16, 0x24, UPT ;  /* 0x000000241000788c */ /* 0x000fe4000bf24270 */
[----:B-1----:R-:W2:Y:S04]  /*4b130*/  LDL.LU R30, [R1+0x19cc] ;  /* 0x0019cc00011e7983 */ /* 0x002ea80000300800 */
[----:B------:R-:W2:Y:S01]  /*4b140*/  LDL.LU R28, [R1+0x19d8] ;  /* 0x0019d800011c7983 */ /* 0x000ea20000300800 */
[----:B------:R-:W-:-:S03]  /*4b150*/  USEL UR13, URZ, 0x4, !UP1 ;  /* 0x00000004ff0d7887 */ /* 0x000fc6000c800000 */
[----:B------:R1:W-:Y:S01]  /*4b160*/  LDGSTS.E [R3+0x22080], desc[UR6][R24.64], P1 ;  /* 0x2208000018037fae */ /* 0x0003e200089a1006 */
[----:B------:R-:W-:Y:S01]  /*4b170*/  USEL UR13, UR13, URZ, !UP0 ;  /* 0x000000ff0d0d7287 */ /* 0x000fe2000c000000 */
[----:B------:R-:W-:-:S05]  /*4b180*/  IADD3 R29, P1, PT, R29, UR14, RZ ;  /* 0x0000000e1d1d7c10 */ /* 0x000fca000ff3e0ff */
[----:B------:R-:W-:Y:S01]  /*4b190*/  ISETP.NE.U32.AND P0, PT, RZ, UR13, PT ;  /* 0x0000000dff007c0c */ /* 0x000fe2000bf05070 */
[----:B------:R3:W-:Y:S01]  /*4b1a0*/  STL [R1+0x1a58], R29 ;  /* 0x001a581d01007387 */ /* 0x0007e20000100800 */
[----:B-1----:R-:W-:Y:S02]  /*4b1b0*/  MOV R24, R29 ;  /* 0x0000001d00187202 */ /* 0x002fe40000000f00 */
[----:B------:R-:W-:Y:S02]  /*4b1c0*/  IADD3.X R59, PT, PT, R59, UR4, RZ, P1, !PT ;  /* 0x000000043b3b7c10 */ /* 0x000fe40008ffe4ff */
[----:B---3--:R-:W-:-:S03]  /*4b1d0*/  IADD3 R56, P2, PT, R56, UR14, RZ ;  /* 0x0000000e38387c10 */ /* 0x008fc6000ff5e0ff */
[----:B------:R-:W-:Y:S01]  /*4b1e0*/  STL [R1+0x1a4c], R59 ;  /* 0x001a4c3b01007387 */ /* 0x000fe20000100800 */
[----:B------:R-:W-:-:S03]  /*4b1f0*/  IADD3.X R58, PT, PT, R58, UR4, RZ, P2, !PT ;  /* 0x000000043a3a7c10 */ /* 0x000fc600097fe4ff */
[----:B------:R-:W3:Y:S01]  /*4b200*/  LDL.LU R60, [R1+0x19d0] ;  /* 0x0019d000013c7983 */ /* 0x000ee20000300800 */
[----:B------:R-:W-:-:S03]  /*4b210*/  IADD3 R26, P3, PT, R26, UR14, RZ ;  /* 0x0000000e1a1a7c10 */ /* 0x000fc6000ff7e0ff */
[----:B------:R-:W3:Y:S01]  /*4b220*/  LDL.LU R29, [R1+0x1998] ;  /* 0x00199800011d7983 */ /* 0x000ee20000300800 */
[----:B------:R-:W-:-:S03]  /*4b230*/  IMAD.MOV.U32 R25, RZ, RZ, R59 ;  /* 0x000000ffff197224 */ /* 0x000fc600078e003b */
[----:B------:R1:W-:Y:S01]  /*4b240*/  STL [R1+0x1a50], R56 ;  /* 0x001a503801007387 */ /* 0x0003e20000100800 */
[----:B------:R-:W-:-:S03]  /*4b250*/  IADD3.X R57, PT, PT, R57, UR4, RZ, P3, !PT ;  /* 0x0000000439397c10 */ /* 0x000fc60009ffe4ff */
[----:B------:R-:W-:Y:S04]  /*4b260*/  STL [R1+0x1a44], R58 ;  /* 0x001a443a01007387 */ /* 0x000fe80000100800 */
[----:B------:R1:W-:Y:S04]  /*4b270*/  STL [R1+0x1a18], R26 ;  /* 0x001a181a01007387 */ /* 0x0003e80000100800 */
[----:B------:R-:W3:Y:S04]  /*4b280*/  LDL.LU R61, [R1+0x19c4] ;  /* 0x0019c400013d7983 */ /* 0x000ee80000300800 */
[----:B------:R1:W-:Y:S04]  /*4b290*/  LDGSTS.E [R3+0x22400], desc[UR6][R24.64], P0 ;  /* 0x2240000018037fae */ /* 0x0003e800081a1006 */
[----:B------:R-:W-:Y:S01]  /*4b2a0*/  STL [R1+0x1a0c], R57 ;  /* 0x001a0c3901007387 */ /* 0x000fe20000100800 */
[----:B-1----:R-:W-:-:S03]  /*4b2b0*/  MOV R24, R56 ;  /* 0x0000003800187202 */ /* 0x002fc60000000f00 */
[----:B------:R-:W3:Y:S01]  /*4b2c0*/  LDL.LU R56, [R1+0x198c] ;  /* 0x00198c0001387983 */ /* 0x000ee20000300800 */
[----:B------:R-:W-:-:S04]  /*4b2d0*/  UISETP.GT.AND UP1, UPT, UR16, 0x28, UPT ;  /* 0x000000281000788c */ /* 0x000fc8000bf24270 */
[----:B------:R-:W-:-:S04]  /*4b2e0*/  USEL UR13, URZ, 0x4, !UP1 ;  /* 0x00000004ff0d7887 */ /* 0x000fc8000c800000 */
[----:B------:R-:W-:Y:S01]  /*4b2f0*/  USEL UR13, UR13, URZ, !UP0 ;  /* 0x000000ff0d0d7287 */ /* 0x000fe2000c000000 */
[----:B------:R-:W-:-:S05]  /*4b300*/  IMAD.MOV.U32 R25, RZ, RZ, R58 ;  /* 0x000000ffff197224 */ /* 0x000fca00078e003a */
[----:B------:R-:W-:Y:S01]  /*4b310*/  ISETP.NE.U32.AND P1, PT, RZ, UR13, PT ;  /* 0x0000000dff007c0c */ /* 0x000fe2000bf25070 */
[----:B------:R1:W-:Y:S02]  /*4b320*/  LDGSTS.E [R3+0x22480], desc[UR6][R24.64], P0 ;  /* 0x2248000018037fae */ /* 0x0003e400081a1006 */
[----:B-1----:R-:W-:Y:S01]  /*4b330*/  MOV R24, R26 ;  /* 0x0000001a00187202 */ /* 0x002fe20000000f00 */
[----:B------:R-:W-:Y:S01]  /*4b340*/  IMAD.MOV.U32 R25, RZ, RZ, R57 ;  /* 0x000000ffff197224 */ /* 0x000fe200078e0039 */
[----:B------:R-:W3:Y:S08]  /*4b350*/  LDL.LU R26, [R1+0x1990] ;  /* 0x00199000011a7983 */ /* 0x000ef00000300800 */
[----:B------:R1:W-:Y:S01]  /*4b360*/  LDGSTS.E [R3+0x22800], desc[UR6][R24.64], P1 ;  /* 0x2280000018037fae */ /* 0x0003e200089a1006 */
[----:B------:R-:W-:Y:S01]  /*4b370*/  UISETP.GT.AND UP1, UPT, UR16, 0x2c, UPT ;  /* 0x0000002c1000788c */ /* 0x000fe2000bf24270 */
[----:B----4-:R-:W-:-:S04]  /*4b380*/  IADD3 R27, P0, PT, R27, UR14, RZ ;  /* 0x0000000e1b1b7c10 */ /* 0x010fc8000ff1e0ff */
[----:B--2---:R-:W-:Y:S01]  /*4b390*/  IADD3.X R31, PT, PT, R31, UR4, RZ, P0, !PT ;  /* 0x000000041f1f7c10 */ /* 0x004fe200087fe4ff */
[----:B------:R-:W-:Y:S04]  /*4b3a0*/  STL [R1+0x1a10], R27 ;  /* 0x001a101b01007387 */ /* 0x000fe80000100800 */
[----:B------:R2:W-:Y:S01]  /*4b3b0*/  STL [R1+0x1a04], R31 ;  /* 0x001a041f01007387 */ /* 0x0005e20000100800 */
[----:B-1----:R-:W-:Y:S01]  /*4b3c0*/  IMAD.MOV.U32 R25, RZ, RZ, R31 ;  /* 0x000000ffff197224 */ /* 0x002fe200078e001f */
[----:B------:R-:W-:-:S05]  /*4b3d0*/  MOV R24, R27 ;  /* 0x0000001b00187202 */ /* 0x000fca0000000f00 */
[----:B------:R1:W-:Y:S04]  /*4b3e0*/  LDGSTS.E [R3+0x22880], desc[UR6][R24.64], P1 ;  /* 0x2288000018037fae */ /* 0x0003e800089a1006 */
[----:B--2---:R-:W2:Y:S04]  /*4b3f0*/  LDL.LU R31, [R1+0x1984] ;  /* 0x00198400011f7983 */ /* 0x004ea80000300800 */
[----:B------:R-:W4:Y:S01]  /*4b400*/  LDL.LU R27, [R1+0x1958] ;  /* 0x00195800011b7983 */ /* 0x000f220000300800 */
[----:B------:R-:W-:-:S04]  /*4b410*/  IADD3 R28, P1, PT, R28, UR14, RZ ;  /* 0x0000000e1c1c7c10 */ /* 0x000fc8000ff3e0ff */
[----:B------:R-:W-:Y:S01]  /*4b420*/  IADD3.X R30, PT, PT, R30, UR4, RZ, P1, !PT ;  /* 0x000000041e1e7c10 */ /* 0x000fe20008ffe4ff */
[----:B------:R-:W-:Y:S04]  /*4b430*/  STL [R1+0x19d8], R28 ;  /* 0x0019d81c01007387 */ /* 0x000fe80000100800 */
[----:B------:R1:W-:Y:S02]  /*4b440*/  STL [R1+0x19cc], R30 ;  /* 0x0019cc1e01007387 */ /* 0x0003e40000100800 */
[----:B-1----:R-:W-:Y:S02]  /*4b450*/  IMAD.MOV.U32 R25, RZ, RZ, R30 ;  /* 0x000000ffff197224 */ /* 0x002fe400078e001e */
[----:B------:R-:W4:Y:S04]  /*4b460*/  LDL.LU R59, [R1+0x194c] ;  /* 0x00194c00013b7983 */ /* 0x000f280000300800 */
[----:B------:R-:W4:Y:S04]  /*4b470*/  LDL.LU R58, [R1+0x1944] ;  /* 0x00194400013a7983 */ /* 0x000f280000300800 */
[----:B------:R-:W4:Y:S01]  /*4b480*/  LDL.LU R30, [R1+0x1950] ;  /* 0x00195000011e7983 */ /* 0x000f220000300800 */
[----:B------:R-:W-:-:S03]  /*4b490*/  MOV R24, R28 ;  /* 0x0000001c00187202 */ /* 0x000fc60000000f00 */
[----:B------:R-:W4:Y:S01]  /*4b4a0*/  LDL.LU R57, [R1+0x190c] ;  /* 0x00190c0001397983 */ /* 0x000f220000300800 */
[----:B------:R-:W-:-:S03]  /*4b4b0*/  USEL UR13, URZ, 0x4, !UP1 ;  /* 0x00000004ff0d7887 */ /* 0x000fc6000c800000 */
[----:B------:R-:W4:Y:S01]  /*4b4c0*/  LDL.LU R28, [R1+0x1918] ;  /* 0x00191800011c7983 */ /* 0x000f220000300800 */
[----:B------:R-:W-:-:S06]  /*4b4d0*/  USEL UR13, UR13, URZ, !UP0 ;  /* 0x000000ff0d0d7287 */ /* 0x000fcc000c000000 */
[----:B------:R-:W-:-:S13]  /*4b4e0*/  ISETP.NE.U32.AND P0, PT, RZ, UR13, PT ;  /* 0x0000000dff007c0c */ /* 0x000fda000bf05070 */
[----:B------:R1:W-:Y:S01]  /*4b4f0*/  LDGSTS.E [R3+0x22c00], desc[UR6][R24.64], P0 ;  /* 0x22c0000018037fae */ /* 0x0003e200081a1006 */
[----:B---3--:R-:W-:Y:S02]  /*4b500*/  IADD3 R60, P2, PT, R60, UR14, RZ ;  /* 0x0000000e3c3c7c10 */ /* 0x008fe4000ff5e0ff */
[----:B------:R-:W-:Y:S02]  /*4b510*/  IADD3 R29, P3, PT, R29, UR14, RZ ;  /* 0x0000000e1d1d7c10 */ /* 0x000fe4000ff7e0ff */
        /* <DEDUP_REMOVED lines=11> */
[----:B---3--:R-:W3:Y:S04]  /*4b5d0*/  LDL.LU R56, [R1+0x1904] ;  /* 0x0019040001387983 */ /* 0x008ee80000300800 */
[----:B------:R-:W3:Y:S01]  /*4b5e0*/  LDL.LU R29, [R1+0x1910] ;  /* 0x00191000011d7983 */ /* 0x000ee20000300800 */
[----:B------:R-:W-:-:S04]  /*4b5f0*/  UISETP.GT.AND UP1, UPT, UR16, 0x30, UPT ;  /* 0x000000301000788c */ /* 0x000fc8000bf24270 */
[----:B------:R-:W-:-:S04]  /*4b600*/  USEL UR13, URZ, 0x4, !UP1 ;  /* 0x00000004ff0d7887 */ /* 0x000fc8000c800000 */
[----:B------:R-:W-:-:S06]  /*4b610*/  USEL UR13, UR13, URZ, !UP0 ;  /* 0x000000ff0d0d7287 */ /* 0x000fcc000c000000 */
[----:B------:R-:W-:Y:S02]  /*4b620*/  ISETP.NE.U32.AND P1, PT, RZ, UR13, PT ;  /* 0x0000000dff007c0c */ /* 0x000fe4000bf25070 */
[----:B------:R-:W-:-:S05]  /*4b630*/  IADD3 R26, P0, PT, R26, UR14, RZ ;  /* 0x0000000e1a1a7c10 */ /* 0x000fca000ff1e0ff */
[----:B------:R-:W-:Y:S01]  /*4b640*/  STL [R1+0x1990], R26 ;  /* 0x0019901a01007387 */ /* 0x000fe20000100800 */
[----:B------:R-:W-:-:S05]  /*4b650*/  UISETP.GT.AND UP1, UPT, UR16, 0x34, UPT ;  /* 0x000000341000788c */ /* 0x000fca000bf24270 */
[----:B------:R1:W-:Y:S01]  /*4b660*/  LDGSTS.E [R3+0x23000], desc[UR6][R24.64], P1 ;  /* 0x2300000018037fae */ /* 0x0003e200089a1006 */
[----:B------:R-:W-:Y:S01]  /*4b670*/  USEL UR13, URZ, 0x4, !UP1 ;  /* 0x00000004ff0d7887 */ /* 0x000fe2000c800000 */
[----:B-1----:R-:W-:-:S03]  /*4b680*/  MOV R24, R26 ;  /* 0x0000001a00187202 */ /* 0x002fc60000000f00 */
[----:B------:R-:W-:Y:S01]  /*4b690*/  USEL UR13, UR13, URZ, !UP0 ;  /* 0x000000ff0d0d7287 */ /* 0x000fe2000c000000 */
[----:B--2---:R-:W-:-:S05]  /*4b6a0*/  IADD3.X R31, PT, PT, R31, UR4, RZ, P0, !PT ;  /* 0x000000041f1f7c10 */ /* 0x004fca00087fe4ff */
[----:B------:R1:W-:Y:S01]  /*4b6b0*/  STL [R1+0x1984], R31 ;  /* 0x0019841f01007387 */ /* 0x0003e20000100800 */
[----:B------:R-:W-:-:S05]  /*4b6c0*/  IMAD.MOV.U32 R25, RZ, RZ, R31 ;  /* 0x000000ffff197224 */ /* 0x000fca00078e001f */
[----:B------:R2:W-:Y:S04]  /*4b6d0*/  LDGSTS.E [R3+0x23080], desc[UR6][R24.64], P1 ;  /* 0x2308000018037fae */ /* 0x0005e800089a1006 */
[----:B-1----:R-:W3:Y:S04]  /*4b6e0*/  LDL.LU R31, [R1+0x18cc] ;  /* 0x0018cc00011f7983 */ /* 0x002ee80000300800 */
[----:B------:R-:W3:Y:S01]  /*4b6f0*/  LDL.LU R26, [R1+0x18d8] ;  /* 0x0018d800011a7983 */ /* 0x000ee20000300800 */
[----:B----4-:R-:W-:Y:S02]  /*4b700*/  IADD3 R27, P1, PT, R27, UR14, RZ ;  /* 0x0000000e1b1b7c10 */ /* 0x010fe4000ff3e0ff */
[----:B------:R-:W-:-:S03]  /*4b710*/  ISETP.NE.U32.AND P0, PT, RZ, UR13, PT ;  /* 0x0000000dff007c0c */ /* 0x000fc6000bf05070 */
[----:B------:R1:W-:Y:S01]  /*4b720*/  STL [R1+0x1958], R27 ;  /* 0x0019581b01007387 */ /* 0x0003e20000100800 */
[----:B--2---:R-:W-:Y:S02]  /*4b730*/  MOV R24, R27 ;  /* 0x0000001b00187202 */ /* 0x004fe40000000f00 */
[----:B------:R-:W-:Y:S02]  /*4b740*/  IADD3.X R59, PT, PT, R59, UR4, RZ, P1, !PT ;  /* 0x000000043b3b7c10 */ /* 0x000fe40008ffe4ff */
[----:B------:R-:W-:-:S03]  /*4b750*/  IADD3 R30, P2, PT, R30, UR14, RZ ;  /* 0x0000000e1e1e7c10 */ /* 0x000fc6000ff5e0ff */
[----:B------:R-:W-:Y:S01]  /*4b760*/  STL [R1+0x194c], R59 ;  /* 0x00194c3b01007387 */ /* 0x000fe20000100800 */
[----:B------:R-:W-:-:S03]  /*4b770*/  IADD3.X R58, PT, PT, R58, UR4, RZ, P2, !PT ;  /* 0x000000043a3a7c10 */ /* 0x000fc600097fe4ff */
[----:B------:R-:W2:Y:S01]  /*4b780*/  LDL.LU R60, [R1+0x18d0] ;  /* 0x0018d000013c7983 */ /* 0x000ea20000300800 */
[----:B------:R-:W-:-:S03]  /*4b790*/  IADD3 R28, P3, PT, R28, UR14, RZ ;  /* 0x0000000e1c1c7c10 */ /* 0x000fc6000ff7e0ff */
[----:B-1----:R-:W4:Y:S01]  /*4b7a0*/  LDL.LU R27, [R1+0x1898] ;  /* 0x00189800011b7983 */ /* 0x002f220000300800 */
        /* <DEDUP_REMOVED lines=8> */
[----:B------:R-:W-:Y:S01]  /*4b830*/  UISETP.GT.AND UP1, UPT, UR16, 0x38, UPT ;  /* 0x000000381000788c */ /* 0x000fe2000bf24270 */
[----:B-1----:R-:W-:-:S02]  /*4b840*/  MOV R24, R30 ;  /* 0x0000001e00187202 */ /* 0x002fc40000000f00 */
[----:B------:R-:W4:Y:S01]  /*4b850*/  LDL.LU R30, [R1+0x188c] ;  /* 0x00188c00011e7983 */ /* 0x000f220000300800 */
[----:B------:R-:W-:-:S04]  /*4b860*/  USEL UR13, URZ, 0x4, !UP1 ;  /* 0x00000004ff0d7887 */ /* 0x000fc8000c800000 */
[----:B------:R-:W-:Y:S01]  /*4b870*/  USEL UR13, UR13, URZ, !UP0 ;  /* 0x000000ff0d0d7287 */ /* 0x000fe2000c000000 */
[----:B------:R-:W-:-:S05]  /*4b880*/  IMAD.MOV.U32 R25, RZ, RZ, R58 ;  /* 0x000000ffff197224 */ /* 0x000fca00078e003a */
[----:B------:R-:W-:Y:S01]  /*4b890*/  ISETP.NE.U32.AND P1, PT, RZ, UR13, PT ;  /* 0x0000000dff007c0c */ /* 0x000fe2000bf25070 */
[----:B------:R1:W-:Y:S02]  /*4b8a0*/  LDGSTS.E [R3+0x23480], desc[UR6][R24.64], P0 ;  /* 0x2348000018037fae */ /* 0x0003e400081a1006 */
[----:B-1----:R-:W-:Y:S01]  /*4b8b0*/  MOV R24, R28 ;  /* 0x0000001c00187202 */ /* 0x002fe20000000f00 */
[----:B------:R-:W-:Y:S01]  /*4b8c0*/  IMAD.MOV.U32 R25, RZ, RZ, R57 ;  /* 0x000000ffff197224 */ /* 0x000fe200078e0039 */
[----:B------:R-:W4:Y:S08]  /*4b8d0*/  LDL.LU R28, [R1+0x1890] ;  /* 0x00189000011c7983 */ /* 0x000f300000300800 */
        /* <DEDUP_REMOVED lines=16> */
[----:B------:R-:W-:-:S04]  /*4b9e0*/  IADD3 R26, P1, PT, R26, UR14, RZ ;  /* 0x0000000e1a1a7c10 */ /* 0x000fc8000ff3e0ff */
[----:B------:R-:W-:Y:S01]  /*4b9f0*/  IADD3.X R31, PT, PT, R31, UR4, RZ, P1, !PT ;  /* 0x000000041f1f7c10 */ /* 0x000fe20008ffe4ff */
[----:B------:R-:W-:Y:S04]  /*4ba00*/  STL [R1+0x18d8], R26 ;  /* 0x0018d81a01007387 */ /* 0x000fe80000100800 */
[----:B------:R2:W-:Y:S01]  /*4ba10*/  STL [R1+0x18cc], R31 ;  /* 0x0018cc1f01007387 */ /* 0x0005e20000100800 */
[----:B-1----:R-:W-:-:S03]  /*4ba20*/  IMAD.MOV.U32 R25, RZ, RZ, R31 ;  /* 0x000000ffff197224 */ /* 0x002fc600078e001f */
[----:B------:R-:W3:Y:S04]  /*4ba30*/  LDL.LU R59, [R1+0x594] ;  /* 0x00059400013b7983 */ /* 0x000ee80000300800 */
[----:B------:R-:W3:Y:S04]  /*4ba40*/  LDL.LU R58, [R1+0x59c] ;  /* 0x00059c00013a7983 */ /* 0x000ee80000300800 */
[----:B--2---:R-:W2:Y:S01]  /*4ba50*/  LDL.LU R31, [R1+0x5a0] ;  /* 0x0005a000011f7983 */ /* 0x004ea20000300800 */
[----:B------:R-:W-:-:S03]  /*4ba60*/  MOV R24, R26 ;  /* 0x0000001a00187202 */ /* 0x000fc60000000f00 */
[----:B------:R-:W2:Y:S04]  /*4ba70*/  LDL.LU R57, [R1+0x5d4] ;  /* 0x0005d40001397983 */ /* 0x000ea80000300800 */
[----:B------:R-:W2:Y:S01]  /*4ba80*/  LDL.LU R26, [R1+0x5d8] ;  /* 0x0005d800011a7983 */ /* 0x000ea20000300800 */
[----:B------:R-:W-:-:S03]  /*4ba90*/  IADD3 R60, P2, PT, R60, UR14, RZ ;  /* 0x0000000e3c3c7c10 */ /* 0x000fc6000ff5e0ff */
[----:B------:R1:W-:Y:S01]  /*4baa0*/  LDGSTS.E [R3+0x23c00], desc[UR6][R24.64], P0 ;  /* 0x23c0000018037fae */ /* 0x0003e200081a1006 */
[----:B----4-:R-:W-:-:S03]  /*4bab0*/  IADD3 R27, P3, PT, R27, UR14, RZ ;  /* 0x0000000e1b1b7c10 */ /* 0x010fc6000ff7e0ff */
[----:B------:R-:W-:Y:S01]  /*4bac0*/  STL [R1+0x18d0], R60 ;  /* 0x0018d03c01007387 */ /* 0x000fe20000100800 */
[----:B-1----:R-:W-:Y:S02]  /*4bad0*/  MOV R24, R60 ;  /* 0x0000003c00187202 */ /* 0x002fe40000000f00 */
        /* <DEDUP_REMOVED lines=9> */
[----:B----4-:R-:W4:Y:S04]  /*4bb70*/  LDL.LU R30, [R1+0x5dc] ;  /* 0x0005dc00011e7983 */ /* 0x010f280000300800 */
[----:B------:R-:W4:Y:S01]  /*4bb80*/  LDL.LU R27, [R1+0x5e0] ;  /* 0x0005e000011b7983 */ /* 0x000f220000300800 */
        /* <DEDUP_REMOVED lines=22> */
[----:B------:R-:W-:Y:S02]  /*4bcf0*/  IADD3.X R59, PT, PT, R59, UR4, RZ, P1, !PT ;  /* 0x000000043b3b7c10 */ /* 0x000fe40008ffe4ff */
[----:B--2---:R-:W-:-:S03]  /*4bd00*/  IADD3 R31, P2, PT, R31, UR14, RZ ;  /* 0x0000000e1f1f7c10 */ /* 0x004fc6000ff5e0ff */
[----:B------:R-:W-:Y:S01]  /*4bd10*/  STL [R1+0x594], R59 ;  /* 0x0005943b01007387 */ /* 0x000fe20000100800 */
[----:B------:R-:W-:-:S03]  /*4bd20*/  IADD3.X R58, PT, PT, R58, UR4, RZ, P2, !PT ;  /* 0x000000043a3a7c10 */ /* 0x000fc600097fe4ff */
[----:B------:R-:W2:Y:S01]  /*4bd30*/  LDL.LU R60, [R1+0x620] ;  /* 0x00062000013c7983 */ /* 0x000ea20000300800 */
[----:B------:R-:W-:-:S03]  /*4bd40*/  IADD3 R26, P3, PT, R26, UR14, RZ ;  /* 0x0000000e1a1a7c10 */ /* 0x000fc6000ff7e0ff */
[----:B------:R-:W2:Y:S01]  /*4bd50*/  LDL.LU R29, [R1+0x658] ;  /* 0x00065800011d7983 */ /* 0x000ea20000300800 */
[----:B------:R-:W-:-:S03]  /*4bd60*/  IMAD.MOV.U32 R25, RZ, RZ, R59 ;  /* 0x000000ffff197224 */ /* 0x000fc600078e003b */
[----:B------:R1:W-:Y:S01]  /*4bd70*/  STL [R1+0x5a0], R31 ;  /* 0x0005a01f01007387 */ /* 0x0003e20000100800 */
[----:B------:R-:W-:-:S03]  /*4bd80*/  IADD3.X R57, PT, PT, R57, UR4, RZ, P3, !PT ;  /* 0x0000000439397c10 */ /* 0x000fc60009ffe4ff */
[----:B------:R-:W-:Y:S04]  /*4bd90*/  STL [R1+0x59c], R58 ;  /* 0x00059c3a01007387 */ /* 0x000fe80000100800 */
[----:B------:R1:W-:Y:S04]  /*4bda0*/  STL [R1+0x5d8], R26 ;  /* 0x0005d81a01007387 */ /* 0x0003e80000100800 */
[----:B------:R-:W2:Y:S04]  /*4bdb0*/  LDL.LU R61, [R1+0x61c] ;  /* 0x00061c00013d7983 */ /* 0x000ea80000300800 */
[----:B------:R1:W-:Y:S04]  /*4bdc0*/  LDGSTS.E [R3+0x24400], desc[UR6][R24.64], P0 ;  /* 0x2440000018037fae */ /* 0x0003e800081a1006 */
[----:B------:R-:W-:Y:S01]  /*4bdd0*/  STL [R1+0x5d4], R57 ;  /* 0x0005d43901007387 */ /* 0x000fe20000100800 */
[----:B------:R-:W-:-:S02]  /*4bde0*/  ISETP.NE.U32.AND P1, PT, RZ, UR13, PT ;  /* 0x0000000dff007c0c */ /* 0x000fc4000bf25070 */
[----:B-1----:R-:W-:Y:S02]  /*4bdf0*/  MOV R24, R31 ;  /* 0x0000001f00187202 */ /* 0x002fe40000000f00 */
[----:B------:R-:W2:Y:S01]  /*4be00*/  LDL.LU R31, [R1+0x654] ;  /* 0x00065400011f7983 */ /* 0x000ea20000300800 */
[----:B------:R-:W-:-:S05]  /*4be10*/  IMAD.MOV.U32 R25, RZ, RZ, R58 ;  /* 0x000000ffff197224 */ /* 0x000fca00078e003a */
[----:B------:R1:W-:Y:S02]  /*4be20*/  LDGSTS.E [R3+0x24480], desc[UR6][R24.64], P0 ;  /* 0x2448000018037fae */ /* 0x0003e400081a1006 */
[----:B-1----:R-:W-:Y:S01]  /*4be30*/  MOV R24, R26 ;  /* 0x0000001a00187202 */ /* 0x002fe20000000f00 */
[----:B------:R-:W-:Y:S01]  /*4be40*/  IMAD.MOV.U32 R25, RZ, RZ, R57 ;  /* 0x000000ffff197224 */ /* 0x000fe200078e0039 */
[----:B------:R-:W2:Y:S01]  /*4be50*/  LDL.LU R26, [R1+0x660] ;  /* 0x00066000011a7983 */ /* 0x000ea20000300800 */
[----:B----4-:R-:W-:-:S03]  /*4be60*/  IADD3 R27, P0, PT, R27, UR14, RZ ;  /* 0x0000000e1b1b7c10 */ /* 0x010fc6000ff1e0ff */
[----:B------:R1:W-:Y:S01]  /*4be70*/  LDGSTS.E [R3+0x24800], desc[UR6][R24.64], P1 ;  /* 0x2480000018037fae */ /* 0x0003e200089a1006 */
[----:B------:R-:W-:-:S03]  /*4be80*/  IADD3.X R30, PT, PT, R30, UR4, RZ, P0, !PT ;  /* 0x000000041e1e7c10 */ /* 0x000fc600087fe4ff */
[----:B------:R-:W-:Y:S04]  /*4be90*/  STL [R1+0x5e0], R27 ;  /* 0x0005e01b01007387 */ /* 0x000fe80000100800 */
[----:B------:R4:W-:Y:S01]  /*4bea0*/  STL [R1+0x5dc], R30 ;  /* 0x0005dc1e01007387 */ /* 0x0009e20000100800 */
[----:B-1----:R-:W-:-:S03]  /*4beb0*/  IMAD.MOV.U32 R25, RZ, RZ, R30 ;  /* 0x000000ffff197224 */ /* 0x002fc600078e001e */
[----:B----4-:R-:W4:Y:S01]  /*4bec0*/  LDL.LU R30, [R1+0x65c] ;  /* 0x00065c00011e7983 */ /* 0x010f220000300800 */
[----:B------:R-:W-:-:S03]  /*4bed0*/  MOV R24, R27 ;  /* 0x0000001b00187202 */ /* 0x000fc60000000f00 */
[----:B------:R-:W4:Y:S04]  /*4bee0*/  LDL.LU R27, [R1+0x698] ;  /* 0x00069800011b7983 */ /* 0x000f280000300800 */
[----:B------:R1:W-:Y:S01]  /*4bef0*/  LDGSTS.E [R3+0x24880], desc[UR6][R24.64], P1 ;  /* 0x2488000018037fae */ /* 0x0003e200089a1006 */
[----:B---3--:R-:W-:-:S04]  /*4bf00*/  IADD3 R28, P1, PT, R28, UR14, RZ ;  /* 0x0000000e1c1c7c10 */ /* 0x008fc8000ff3e0ff */
[----:B------:R-:W-:Y:S01]  /*4bf10*/  IADD3.X R56, PT, PT, R56, UR4, RZ, P1, !PT ;  /* 0x0000000438387c10 */ /* 0x000fe20008ffe4ff */
[----:B------:R-:W-:Y:S04]  /*4bf20*/  STL [R1+0x618], R28 ;  /* 0x0006181c01007387 */ /* 0x000fe80000100800 */
[----:B------:R3:W-:Y:S04]  /*4bf30*/  STL [R1+0x614], R56 ;  /* 0x0006143801007387 */ /* 0x0007e80000100800 */
[----:B------:R-:W4:Y:S04]  /*4bf40*/  LDL.LU R59, [R1+0x694] ;  /* 0x00069400013b7983 */ /* 0x000f280000300800 */
[----:B------:R-:W4:Y:S01]  /*4bf50*/  LDL.LU R58, [R1+0x69c] ;  /* 0x00069c00013a7983 */ /* 0x000f220000300800 */
[----:B-1----:R-:W-:-:S03]  /*4bf60*/  IMAD.MOV.U32 R25, RZ, RZ, R56 ;  /* 0x000000ffff197224 */ /* 0x002fc600078e0038 */
[----:B------:R-:W4:Y:S01]  /*4bf70*/  LDL.LU R57, [R1+0x6a0] ;  /* 0x0006a00001397983 */ /* 0x000f220000300800 */
[----:B------:R-:W-:-:S03]  /*4bf80*/  MOV R24, R28 ;  /* 0x0000001c00187202 */ /* 0x000fc60000000f00 */
[----:B---3--:R-:W3:Y:S04]  /*4bf90*/  LDL.LU R56, [R1+0x6d4] ;  /* 0x0006d40001387983 */ /* 0x008ee80000300800 */
        /* <DEDUP_REMOVED lines=24> */
[----:B------:R-:W2:Y:S01]  /*4c120*/  LDL.LU R29, [R1+0x6e0] ;  /* 0x0006e000011d7983 */ /* 0x000ea20000300800 */
[----:B------:R-:W-:-:S07]  /*4c130*/  IADD3 R26, P0, PT, R26, UR14, RZ ;  /* 0x0000000e1a1a7c10 */ /* 0x000fce000ff1e0ff */
[----:B------:R1:W-:Y:S04]  /*4c140*/  LDGSTS.E [R3+0x25000], desc[UR6][R24.64], P1 ;  /* 0x2500000018037fae */ /* 0x0003e800089a1006 */
[----:B------:R-:W-:Y:S01]  /*4c150*/  STL [R1+0x660], R26 ;  /* 0x0006601a01007387 */ /* 0x000fe20000100800 */
[----:B-1----:R-:W-:Y:S02]  /*4c160*/  MOV R24, R26 ;  /* 0x0000001a00187202 */ /* 0x002fe40000000f00 */
[----:B----4-:R-:W-:-:S05]  /*4c170*/  IADD3.X R30, PT, PT, R30, UR4, RZ, P0, !PT ;  /* 0x000000041e1e7c10 */ /* 0x010fca00087fe4ff */
[----:B------:R1:W-:Y:S01]  /*4c180*/  STL [R1+0x65c], R30 ;  /* 0x00065c1e01007387 */ /* 0x0003e20000100800 */
[----:B------:R-:W-:Y:S01]  /*4c190*/  IMAD.MOV.U32 R25, RZ, RZ, R30 ;  /* 0x000000ffff197224 */ /* 0x000fe200078e001e */
[----:B------:R-:W-:Y:S02]  /*4c1a0*/  UISETP.GT.AND UP1, UPT, UR16, 0x54, UPT ;  /* 0x000000541000788c */ /* 0x000fe4000bf24270 */
[----:B-1----:R-:W4:Y:S04]  /*4c1b0*/  LDL.LU R30, [R1+0x714] ;  /* 0x00071400011e7983 */ /* 0x002f280000300800 */
[----:B------:R-:W4:Y:S01]  /*4c1c0*/  LDL.LU R26, [R1+0x718] ;  /* 0x00071800011a7983 */ /* 0x000f220000300800 */
        /* <DEDUP_REMOVED lines=8> */
[----:B------:R-:W-:-:S03]  /*4c250*/  IADD3 R57, P2, PT, R57, UR14, RZ ;  /* 0x0000000e39397c10 */ /* 0x000fc6000ff5e0ff */
[----:B------:R-:W-:Y:S01]  /*4c260*/  STL [R1+0x694], R59 ;  /* 0x0006943b01007387 */ /* 0x000fe20000100800 */
[----:B------:R-:W-:-:S03]  /*4c270*/  IADD3.X R58, PT, PT, R58, UR4, RZ, P2, !PT ;  /* 0x000000043a3a7c10 */ /* 0x000fc600097fe4ff */
[----:B------:R-:W4:Y:S01]  /*4c280*/  LDL.LU R60, [R1+0x720] ;  /* 0x00072000013c7983 */ /* 0x000f220000300800 */
[----:B---3--:R-:W-:-:S03]  /*4c290*/  IADD3 R28, P3, PT, R28, UR14, RZ ;  /* 0x0000000e1c1c7c10 */ /* 0x008fc6000ff7e0ff */
[----:B------:R-:W3:Y:S01]  /*4c2a0*/  LDL.LU R27, [R1+0x758] ;  /* 0x00075800011b7983 */ /* 0x000ee20000300800 */
[----:B------:R-:W-:-:S03]  /*4c2b0*/  IMAD.MOV.U32 R25, RZ, RZ, R59 ;  /* 0x000000ffff197224 */ /* 0x000fc600078e003b */
[----:B------:R-:W-:Y:S01]  /*4c2c0*/  STL [R1+0x6a0], R57 ;  /* 0x0006a03901007387 */ /* 0x000fe20000100800 */
[----:B------:R-:W-:-:S03]  /*4c2d0*/  IADD3.X R56, PT, PT, R56, UR4, RZ, P3, !PT ;  /* 0x0000000438387c10 */ /* 0x000fc60009ffe4ff */
[----:B------:R1:W-:Y:S04]  /*4c2e0*/  STL [R1+0x69c], R58 ;  /* 0x00069c3a01007387 */ /* 0x0003e80000100800 */
[----:B------:R1:W-:Y:S04]  /*4c2f0*/  STL [R1+0x6d8], R28 ;  /* 0x0006d81c01007387 */ /* 0x0003e80000100800 */
[----:B------:R-:W3:Y:S04]  /*4c300*/  LDL.LU R61, [R1+0x71c] ;  /* 0x00071c00013d7983 */ /* 0x000ee80000300800 */
[----:B------:R1:W-:Y:S04]  /*4c310*/  LDGSTS.E [R3+0x25400], desc[UR6][R24.64], P0 ;  /* 0x2540000018037fae */ /* 0x0003e800081a1006 */
[----:B------:R2:W-:Y:S01]  /*4c320*/  STL [R1+0x6d4], R56 ;  /* 0x0006d43801007387 */ /* 0x0005e20000100800 */
[----:B-1----:R-:W-:-:S03]  /*4c330*/  IMAD.MOV.U32 R25, RZ, RZ, R58 ;  /* 0x000000ffff197224 */ /* 0x002fc600078e003a */
[----:B------:R-:W3:Y:S01]  /*4c340*/  LDL.LU R58, [R1+0x754] ;  /* 0x00075400013a7983 */ /* 0x000ee20000300800 */
[----:B------:R-:W-:-:S04]  /*4c350*/  UISETP.GT.AND UP1, UPT, UR16, 0x58, UPT ;  /* 0x000000581000788c */ /* 0x000fc8000bf24270 */
[----:B------:R-:W-:Y:S01]  /*4c360*/  USEL UR13, URZ, 0x4, !UP1 ;  /* 0x00000004ff0d7887 */ /* 0x000fe2000c800000 */
[----:B------:R-:W-:-:S03]  /*4c370*/  MOV R24, R57 ;  /* 0x0000003900187202 */ /* 0x000fc60000000f00 */
[----:B------:R-:W-:Y:S02]  /*4c380*/  USEL UR13, UR13, URZ, !UP0 ;  /* 0x000000ff0d0d7287 */ /* 0x000fe4000c000000 */
[----:B------:R1:W-:Y:S04]  /*4c390*/  LDGSTS.E [R3+0x25480], desc[UR6][R24.64], P0 ;  /* 0x2548000018037fae */ /* 0x0003e800081a1006 */
[----:B------:R-:W-:Y:S02]  /*4c3a0*/  ISETP.NE.U32.AND P1, PT, RZ, UR13, PT ;  /* 0x0000000dff007c0c */ /* 0x000fe4000bf25070 */
[----:B-1----:R-:W-:Y:S01]  /*4c3b0*/  MOV R24, R28 ;  /* 0x0000001c00187202 */ /* 0x002fe20000000f00 */
[----:B------:R-:W-:Y:S01]  /*4c3c0*/  IMAD.MOV.U32 R25, RZ, RZ, R56 ;  /* 0x000000ffff197224 */ /* 0x000fe200078e0038 */
[----:B------:R-:W3:Y:S09]  /*4c3d0*/  LDL.LU R28, [R1+0x760] ;  /* 0x00076000011c7983 */ /* 0x000ef20000300800 */
[----:B------:R1:W-:Y:S01]  /*4c3e0*/  LDGSTS.E [R3+0x25800], desc[UR6][R24.64], P1 ;  /* 0x2580000018037fae */ /* 0x0003e200089a1006 */
[----:B------:R-:W-:-:S04]  /*4c3f0*/  UISETP.GT.AND UP1, UPT, UR16, 0x5c, UPT ;  /* 0x0000005c1000788c */ /* 0x000fc8000bf24270 */
[----:B------:R-:W-:Y:S01]  /*4c400*/  USEL UR13, URZ, 0x4, !UP1 ;  /* 0x00000004ff0d7887 */ /* 0x000fe2000c800000 */
[----:B--2---:R-:W-:-:S04]  /*4c410*/  IADD3 R29, P0, PT, R29, UR14, RZ ;  /* 0x0000000e1d1d7c10 */ /* 0x004fc8000ff1e0ff */
[----:B------:R-:W-:Y:S01]  /*4c420*/  IADD3.X R31, PT, PT, R31, UR4, RZ, P0, !PT ;  /* 0x000000041f1f7c10 */ /* 0x000fe200087fe4ff */
[----:B------:R2:W-:Y:S04]  /*4c430*/  STL [R1+0x6e0], R29 ;  /* 0x0006e01d01007387 */ /* 0x0005e80000100800 */
[----:B------:R4:W-:Y:S01]  /*4c440*/  STL [R1+0x6dc], R31 ;  /* 0x0006dc1f01007387 */ /* 0x0009e20000100800 */
[----:B-1----:R-:W-:-:S03]  /*4c450*/  MOV R24, R29 ;  /* 0x0000001d00187202 */ /* 0x002fc60000000f00 */
[----:B------:R-:W3:Y:S01]  /*4c460*/  LDL.LU R56, [R1+0x75c] ;  /* 0x00075c0001387983 */ /* 0x000ee20000300800 */
[----:B------:R-:W-:-:S03]  /*4c470*/  IMAD.MOV.U32 R25, RZ, RZ, R31 ;  /* 0x000000ffff197224 */ /* 0x000fc600078e001f */
[----:B--2---:R-:W2:Y:S04]  /*4c480*/  LDL.LU R29, [R1+0x798] ;  /* 0x00079800011d7983 */ /* 0x004ea80000300800 */
[----:B------:R1:W-:Y:S01]  /*4c490*/  LDGSTS.E [R3+0x25880], desc[UR6][R24.64], P1 ;  /* 0x2588000018037fae */ /* 0x0003e200089a1006 */
[----:B----4-:R-:W-:-:S04]  /*4c4a0*/  IADD3 R26, P1, PT, R26, UR14, RZ ;  /* 0x0000000e1a1a7c10 */ /* 0x010fc8000ff3e0ff */
[----:B------:R-:W-:Y:S01]  /*4c4b0*/  IADD3.X R30, PT, PT, R30, UR4, RZ, P1, !PT ;  /* 0x000000041e1e7c10 */ /* 0x000fe20008ffe4ff */
[----:B------:R-:W-:Y:S04]  /*4c4c0*/  STL [R1+0x718], R26 ;  /* 0x0007181a01007387 */ /* 0x000fe80000100800 */
[----:B------:R4:W-:Y:S01]  /*4c4d0*/  STL [R1+0x714], R30 ;  /* 0x0007141e01007387 */ /* 0x0009e20000100800 */
[----:B-1----:R-:W-:-:S03]  /*4c4e0*/  IMAD.MOV.U32 R25, RZ, RZ, R30 ;  /* 0x000000ffff197224 */ /* 0x002fc600078e001e */
[----:B------:R-:W2:Y:S04]  /*4c4f0*/  LDL.LU R31, [R1+0x794] ;  /* 0x00079400011f7983 */ /* 0x000ea80000300800 */
[----:B------:R-:W2:Y:S04]  /*4c500*/  LDL.LU R57, [R1+0x79c] ;  /* 0x00079c0001397983 */ /* 0x000ea80000300800 */
[----:B----4-:R-:W4:Y:S01]  /*4c510*/  LDL.LU R30, [R1+0x7a0] ;  /* 0x0007a000011e7983 */ /* 0x010f220000300800 */
[----:B------:R-:W-:-:S03]  /*4c520*/  MOV R24, R26 ;  /* 0x0000001a00187202 */ /* 0x000fc60000000f00 */
[----:B------:R-:W4:Y:S04]  /*4c530*/  LDL.LU R59, [R1+0x7d4] ;  /* 0x0007d400013b7983 */ /* 0x000f280000300800 */
[----:B------:R-:W4:Y:S01]  /*4c540*/  LDL.LU R26, [R1+0x7d8] ;  /* 0x0007d800011a7983 */ /* 0x000f220000300800 */
[----:B------:R-:W-:-:S06]  /*4c550*/  USEL UR13, UR13, URZ, !UP0 ;  /* 0x000000ff0d0d7287 */ /* 0x000fcc000c000000 */
[----:B------:R-:W-:-:S13]  /*4c560*/  ISETP.NE.U32.AND P0, PT, RZ, UR13, PT ;  /* 0x0000000dff007c0c */ /* 0x000fda000bf05070 */
[----:B------:R1:W-:Y:S01]  /*4c570*/  LDGSTS.E [R3+0x25c00], desc[UR6][R24.64], P0 ;  /* 0x25c0000018037fae */ /* 0x0003e200081a1006 */
[----:B------:R-:W-:Y:S02]  /*4c580*/  IADD3 R60, P2, PT, R60, UR14, RZ ;  /* 0x0000000e3c3c7c10 */ /* 0x000fe4000ff5e0ff */
[----:B---3--:R-:W-:Y:S02]  /*4c590*/  IADD3 R27, P3, PT, R27, UR14, RZ ;  /* 0x0000000e1b1b7c10 */ /* 0x008fe4000ff7e0ff */
        /* <DEDUP_REMOVED lines=15> */
[----:B------:R-:W-:Y:S01]  /*4c690*/  USEL UR13, UR13, URZ, !UP0 ;  /* 0x000000ff0d0d7287 */ /* 0x000fe2000c000000 */
[----:B------:R-:W-:-:S05]  /*4c6a0*/  IADD3 R28, P0, PT, R28, UR14, RZ ;  /* 0x0000000e1c1c7c10 */ /* 0x000fca000ff1e0ff */
[----:B------:R-:W-:Y:S01]  /*4c6b0*/  ISETP.NE.U32.AND P1, PT, RZ, UR13, PT ;  /* 0x0000000dff007c0c */ /* 0x000fe2000bf25070 */
[----:B------:R-:W-:Y:S01]  /*4c6c0*/  UISETP.GT.AND UP1, UPT, UR16, 0x64, UPT ;  /* 0x000000641000788c */ /* 0x000fe2000bf24270 */
[----:B------:R-:W-:Y:S03]  /*4c6d0*/  STL [R1+0x760], R28 ;  /* 0x0007601c01007387 */ /* 0x000fe60000100800 */
[----:B------:R-:W-:-:S08]  /*4c6e0*/  USEL UR13, URZ, 0x4, !UP1 ;  /* 0x00000004ff0d7887 */ /* 0x000fd0000c800000 */
[----:B------:R1:W-:Y:S01]  /*4c6f0*/  LDGSTS.E [R3+0x26000], desc[UR6][R24.64], P1 ;  /* 0x2600000018037fae */ /* 0x0003e200089a1006 */
[----:B------:R-:W-:Y:S01]  /*4c700*/  USEL UR13, UR13, URZ, !UP0 ;  /* 0x000000ff0d0d7287 */ /* 0x000fe2000c000000 */
[----:B-1----:R-:W-:Y:S02]  /*4c710*/  MOV R24, R28 ;  /* 0x0000001c00187202 */ /* 0x002fe40000000f00 */
[----:B------:R-:W-:-:S05]  /*4c720*/  IADD3.X R56, PT, PT, R56, UR4, RZ, P0, !PT ;  /* 0x0000000438387c10 */ /* 0x000fca00087fe4ff */
[----:B------:R1:W-:Y:S01]  /*4c730*/  STL [R1+0x75c], R56 ;  /* 0x00075c3801007387 */ /* 0x0003e20000100800 */
[----:B------:R-:W-:Y:S01]  /*4c740*/  IMAD.MOV.U32 R25, RZ, RZ, R56 ;  /* 0x000000ffff197224 */ /* 0x000fe200078e0038 */
[----:B------:R-:W-:-:S04]  /*4c750*/  ISETP.NE.U32.AND P0, PT, RZ, UR13, PT ;  /* 0x0000000dff007c0c */ /* 0x000fc8000bf05070 */
[----:B------:R2:W-:Y:S04]  /*4c760*/  LDGSTS.E [R3+0x26080], desc[UR6][R24.64], P1 ;  /* 0x2608000018037fae */ /* 0x0005e800089a1006 */
[----:B-1----:R-:W3:Y:S04]  /*4c770*/  LDL.LU R56, [R1+0x814] ;  /* 0x0008140001387983 */ /* 0x002ee80000300800 */
[----:B------:R-:W3:Y:S01]  /*4c780*/  LDL.LU R28, [R1+0x818] ;  /* 0x00081800011c7983 */ /* 0x000ee20000300800 */
[----:B--2---:R-:W-:-:S04]  /*4c790*/  IADD3 R29, P1, PT, R29, UR14, RZ ;  /* 0x0000000e1d1d7c10 */ /* 0x004fc8000ff3e0ff */
[----:B------:R-:W-:Y:S01]  /*4c7a0*/  MOV R24, R29 ;  /* 0x0000001d00187202 */ /* 0x000fe20000000f00 */
[----:B------:R-:W-:Y:S01]  /*4c7b0*/  STL [R1+0x798], R29 ;  /* 0x0007981d01007387 */ /* 0x000fe20000100800 */
[----:B------:R-:W-:Y:S02]  /*4c7c0*/  IADD3.X R31, PT, PT, R31, UR4, RZ, P1, !PT ;  /* 0x000000041f1f7c10 */ /* 0x000fe40008ffe4ff */
[----:B----4-:R-:W-:-:S03]  /*4c7d0*/  IADD3 R30, P2, PT, R30, UR14, RZ ;  /* 0x0000000e1e1e7c10 */ /* 0x010fc6000ff5e0ff */
[----:B------:R-:W-:Y:S01]  /*4c7e0*/  IMAD.MOV.U32 R25, RZ, RZ, R31 ;  /* 0x000000ffff197224 */ /* 0x000fe200078e001f */
[----:B------:R1:W-:Y:S01]  /*4c7f0*/  STL [R1+0x794], R31 ;  /* 0x0007941f01007387 */ /* 0x0003e20000100800 */
[----:B------:R-:W-:-:S03]  /*4c800*/  IADD3.X R57, PT, PT, R57, UR4, RZ, P2, !PT ;  /* 0x0000000439397c10 */ /* 0x000fc600097fe4ff */
[----:B------:R2:W-:Y:S01]  /*4c810*/  LDGSTS.E [R3+0x26400], desc[UR6][R24.64], P0 ;  /* 0x2640000018037fae */ /* 0x0005e200081a1006 */
[----:B------:R-:W-:-:S03]  /*4c820*/  IADD3 R26, P3, PT, R26, UR14, RZ ;  /* 0x0000000e1a1a7c10 */ /* 0x000fc6000ff7e0ff */
[----:B-1----:R-:W4:Y:S01]  /*4c830*/  LDL.LU R31, [R1+0x820] ;  /* 0x00082000011f7983 */ /* 0x002f220000300800 */
[----:B------:R-:W-:-:S03]  /*4c840*/  IADD3.X R59, PT, PT, R59, UR4, RZ, P3, !PT ;  /* 0x000000043b3b7c10 */ /* 0x000fc60009ffe4ff */
[----:B------:R-:W4:Y:S01]  /*4c850*/  LDL.LU R29, [R1+0x858] ;  /* 0x00085800011d7983 */ /* 0x000f220000300800 */
[----:B--2---:R-:W-:-:S03]  /*4c860*/  IMAD.MOV.U32 R25, RZ, RZ, R57 ;  /* 0x000000ffff197224 */ /* 0x004fc600078e0039 */
[----:B------:R-:W-:Y:S04]  /*4c870*/  STL [R1+0x7a0], R30 ;  /* 0x0007a01e01007387 */ /* 0x000fe80000100800 */
[----:B------:R1:W-:Y:S04]  /*4c880*/  STL [R1+0x79c], R57 ;  /* 0x00079c3901007387 */ /* 0x0003e80000100800 */
[----:B------:R2:W-:Y:S01]  /*4c890*/  STL [R1+0x7d8], R26 ;  /* 0x0007d81a01007387 */ /* 0x0005e20000100800 */
[----:B------:R-:W-:-:S03]  /*4c8a0*/  MOV R24, R30 ;  /* 0x0000001e00187202 */ /* 0x000fc60000000f00 */
[----:B-1----:R-:W4:Y:S04]  /*4c8b0*/  LDL.LU R57, [R1+0x81c] ;  /* 0x00081c0001397983 */ /* 0x002f280000300800 */
[----:B------:R-:W-:Y:S04]  /*4c8c0*/  STL [R1+0x7d4], R59 ;  /* 0x0007d43b01007387 */ /* 0x000fe80000100800 */
[----:B------:R-:W4:Y:S01]  /*4c8d0*/  LDL.LU R30, [R1+0x854] ;  /* 0x00085400011e7983 */ /* 0x000f220000300800 */
[----:B------:R-:W-:-:S03]  /*4c8e0*/  UISETP.GT.AND UP1, UPT, UR16, 0x68, UPT ;  /* 0x000000681000788c */ /* 0x000fc6000bf24270 */
[----:B------:R1:W-:Y:S01]  /*4c8f0*/  LDGSTS.E [R3+0x26480], desc[UR6][R24.64], P0 ;  /* 0x2648000018037fae */ /* 0x0003e200081a1006 */
[----:B------:R-:W-:-:S04]  /*4c900*/  USEL UR13, URZ, 0x4, !UP1 ;  /* 0x00000004ff0d7887 */ /* 0x000fc8000c800000 */
[----:B------:R-:W-:-:S06]  /*4c910*/  USEL UR13, UR13, URZ, !UP0 ;  /* 0x000000ff0d0d7287 */ /* 0x000fcc000c000000 */
[----:B------:R-:W-:Y:S01]  /*4c920*/  ISETP.NE.U32.AND P1, PT, RZ, UR13, PT ;  /* 0x0000000dff007c0c */ /* 0x000fe2000bf25070 */
[----:B-1----:R-:W-:Y:S01]  /*4c930*/  IMAD.MOV.U32 R25, RZ, RZ, R59 ;  /* 0x000000ffff197224 */ /* 0x002fe200078e003b */
[----:B------:R-:W-:Y:S02]  /*4c940*/  MOV R24, R26 ;  /* 0x0000001a00187202 */ /* 0x000fe40000000f00 */
[----:B--2---:R-:W2:Y:S09]  /*4c950*/  LDL.LU R26, [R1+0x860] ;  /* 0x00086000011a7983 */ /* 0x004eb20000300800 */
[----:B------:R1:W-:Y:S01]  /*4c960*/  LDGSTS.E [R3+0x26800], desc[UR6][R24.64], P1 ;  /* 0x2680000018037fae */ /* 0x0003e200089a1006 */
[----:B---3--:R-:W-:-:S04]  /*4c970*/  IADD3 R27, P0, PT, R27, UR14, RZ ;  /* 0x0000000e1b1b7c10 */ /* 0x008fc8000ff1e0ff */
[----:B------:R-:W-:Y:S01]  /*4c980*/  IADD3.X R58, PT, PT, R58, UR4, RZ, P0, !PT ;  /* 0x000000043a3a7c10 */ /* 0x000fe200087fe4ff */
[----:B------:R3:W-:Y:S01]  /*4c990*/  STL [R1+0x7e0], R27 ;  /* 0x0007e01b01007387 */ /* 0x0007e20000100800 */
[----:B-1----:R-:W-:-:S03]  /*4c9a0*/  MOV R24, R27 ;  /* 0x0000001b00187202 */ /* 0x002fc60000000f00 */
[----:B------:R1:W-:Y:S04]  /*4c9b0*/  STL [R1+0x7dc], R58 ;  /* 0x0007dc3a01007387 */ /* 0x0003e80000100800 */
[----:B---3--:R-:W3:Y:S01]  /*4c9c0*/  LDL.LU R27, [R1+0x85c] ;  /* 0x00085c00011b7983 */ /* 0x008ee20000300800 */
[----:B------:R-:W-:Y:S01]  /*4c9d0*/  IMAD.MOV.U32 R25, RZ, RZ, R58 ;  /* 0x000000ffff197224 */ /* 0x000fe200078e003a */
[----:B------:R-:W-:-:S04]  /*4c9e0*/  UISETP.GT.AND UP1, UPT, UR16, 0x6c, UPT ;  /* 0x0000006c1000788c */ /* 0x000fc8000bf24270 */
        /* <DEDUP_REMOVED lines=9> */
[----:B------:R1:W-:Y:S04]  /*4ca80*/  STL [R1+0x814], R56 ;  /* 0x0008143801007387 */ /* 0x0003e80000100800 */
[----:B------:R-:W3:Y:S04]  /*4ca90*/  LDL.LU R61, [R1+0x894] ;  /* 0x00089400013d7983 */ /* 0x000ee80000300800 */
[----:B------:R-:W3:Y:S04]  /*4caa0*/  LDL.LU R60, [R1+0x898] ;  /* 0x00089800013c7983 */ /* 0x000ee80000300800 */
[----:B------:R-:W3:Y:S04]  /*4cab0*/  LDL.LU R59, [R1+0x89c] ;  /* 0x00089c00013b7983 */ /* 0x000ee80000300800 */
[----:B-1----:R-:W3:Y:S01]  /*4cac0*/  LDL.LU R58, [R1+0x8a0] ;  /* 0x0008a000013a7983 */ /* 0x002ee20000300800 */
[----:B------:R-:W-:Y:S01]  /*4cad0*/  IMAD.MOV.U32 R25, RZ, RZ, R56 ;  /* 0x000000ffff197224 */ /* 0x000fe200078e0038 */
[----:B------:R-:W-:-:S02]  /*4cae0*/  MOV R24, R28 ;  /* 0x0000001c00187202 */ /* 0x000fc40000000f00 */
[----:B------:R-:W3:Y:S04]  /*4caf0*/  LDL.LU R56, [R1+0x8d4] ;  /* 0x0008d40001387983 */ /* 0x000ee80000300800 */
[----:B------:R-:W3:Y:S04]  /*4cb00*/  LDL.LU R28, [R1+0x8d8] ;  /* 0x0008d800011c7983 */ /* 0x000ee80000300800 */
[----:B------:R1:W-:Y:S01]  /*4cb10*/  LDGSTS.E [R3+0x26c00], desc[UR6][R24.64], P0 ;  /* 0x26c0000018037fae */ /* 0x0003e200081a1006 */
[----:B----4-:R-:W-:Y:S02]  /*4cb20*/  IADD3 R31, P2, PT, R31, UR14, RZ ;  /* 0x0000000e1f1f7c10 */ /* 0x010fe4000ff5e0ff */
[----:B------:R-:W-:-:S02]  /*4cb30*/  IADD3 R29, P3, PT, R29, UR14, RZ ;  /* 0x0000000e1d1d7c10 */ /* 0x000fc4000ff7e0ff */
[----:B-1----:R-:W-:Y:S01]  /*4cb40*/  MOV R24, R31 ;  /* 0x0000001f00187202 */ /* 0x002fe20000000f00 */
[----:B------:R1:W-:Y:S01]  /*4cb50*/  STL [R1+0x820], R31 ;  /* 0x0008201f01007387 */ /* 0x0003e20000100800 */
[----:B------:R-:W-:-:S05]  /*4cb60*/  IADD3.X R57, PT, PT, R57, UR4, RZ, P2, !PT ;  /* 0x0000000439397c10 */ /* 0x000fca00097fe4ff */
[----:B------:R-:W-:Y:S01]  /*4cb70*/  IMAD.MOV.U32 R25, RZ, RZ, R57 ;  /* 0x000000ffff197224 */ /* 0x000fe200078e0039 */
[----:B------:R-:W-:Y:S01]  /*4cb80*/  IADD3.X R30, PT, PT, R30, UR4, RZ, P3, !PT ;  /* 0x000000041e1e7c10 */ /* 0x000fe20009ffe4ff */
[----:B------:R-:W-:Y:S04]  /*4cb90*/  STL [R1+0x81c], R57 ;  /* 0x00081c3901007387 */ /* 0x000fe80000100800 */
[----:B------:R4:W-:Y:S04]  /*4cba0*/  STL [R1+0x858], R29 ;  /* 0x0008581d01007387 */ /* 0x0009e80000100800 */
[----:B------:R2:W-:Y:S04]  /*4cbb0*/  LDGSTS.E [R3+0x26c80], desc[UR6][R24.64], P0 ;  /* 0x26c8000018037fae */ /* 0x0005e800081a1006 */
[----:B------:R-:W-:Y:S04]  /*4cbc0*/  STL [R1+0x854], R30 ;  /* 0x0008541e01007387 */ /* 0x000fe80000100800 */
[----:B-1----:R-:W3:Y:S01]  /*4cbd0*/  LDL.LU R31, [R1+0x8dc] ;  /* 0x0008dc00011f7983 */ /* 0x002ee20000300800 */
[----:B--2---:R-:W-:-:S03]  /*4cbe0*/  MOV R24, R29 ;  /* 0x0000001d00187202 */ /* 0x004fc60000000f00 */
[----:B----4-:R-:W2:Y:S01]  /*4cbf0*/  LDL.LU R29, [R1+0x8e0] ;  /* 0x0008e000011d7983 */ /* 0x010ea20000300800 */
[----:B------:R-:W-:Y:S01]  /*4cc00*/  USEL UR13, UR13, URZ, !UP0 ;  /* 0x000000ff0d0d7287 */ /* 0x000fe2000c000000 */
[----:B------:R-:W-:-:S05]  /*4cc10*/  IADD3 R26, P0, PT, R26, UR14, RZ ;  /* 0x0000000e1a1a7c10 */ /* 0x000fca000ff1e0ff */
[----:B------:R-:W-:Y:S01]  /*4cc20*/  ISETP.NE.U32.AND P1, PT, RZ, UR13, PT ;  /* 0x0000000dff007c0c */ /* 0x000fe2000bf25070 */
[----:B------:R-:W-:Y:S01]  /*4cc30*/  IMAD.MOV.U32 R25, RZ, RZ, R30 ;  /* 0x000000ffff197224 */ /* 0x000fe200078e001e */
[----:B------:R-:W-:Y:S11]  /*4cc40*/  STL [R1+0x860], R26 ;  /* 0x0008601a01007387 */ /* 0x000ff60000100800 */
[----:B------:R1:W-:Y:S02]  /*4cc50*/  LDGSTS.E [R3+0x27000], desc[UR6][R24.64], P1 ;  /* 0x2700000018037fae */ /* 0x0003e400089a1006 */
[----:B-1----:R-:W-:-:S02]  /*4cc60*/  MOV R24, R26 ;  /* 0x0000001a00187202 */ /* 0x002fc40000000f00 */
[----:B---3--:R-:W-:-:S05]  /*4cc70*/  IADD3.X R27, PT, PT, R27, UR4, RZ, P0, !PT ;  /* 0x000000041b1b7c10 */ /* 0x008fca00087fe4ff */
[----:B------:R1:W-:Y:S01]  /*4cc80*/  STL [R1+0x85c], R27 ;  /* 0x00085c1b01007387 */ /* 0x0003e20000100800 */
[----:B------:R-:W-:-:S03]  /*4cc90*/  IMAD.MOV.U32 R25, RZ, RZ, R27 ;  /* 0x000000ffff197224 */ /* 0x000fc600078e001b */
[----:B------:R-:W3:Y:S01]  /*4cca0*/  LDL.LU R57, [R1+0x914] ;  /* 0x0009140001397983 */ /* 0x000ee20000300800 */
[----:B------:R-:W-:-:S03]  /*4ccb0*/  UISETP.GT.AND UP1, UPT, UR16, 0x74, UPT ;  /* 0x000000741000788c */ /* 0x000fc6000bf24270 */
[----:B------:R4:W-:Y:S04]  /*4ccc0*/  LDGSTS.E [R3+0x27080], desc[UR6][R24.64], P1 ;  /* 0x2708000018037fae */ /* 0x0009e800089a1006 */
[----:B-1----:R-:W3:Y:S04]  /*4ccd0*/  LDL.LU R27, [R1+0x918] ;  /* 0x00091800011b7983 */ /* 0x002ee80000300800 */
[----:B------:R-:W3:Y:S04]  /*4cce0*/  LDL.LU R30, [R1+0x91c] ;  /* 0x00091c00011e7983 */ /* 0x000ee80000300800 */
[----:B------:R-:W3:Y:S01]  /*4ccf0*/  LDL.LU R26, [R1+0x920] ;  /* 0x00092000011a7983 */ /* 0x000ee20000300800 */
[----:B------:R-:W-:-:S04]  /*4cd00*/  USEL UR13, URZ, 0x4, !UP1 ;  /* 0x00000004ff0d7887 */ /* 0x000fc8000c800000 */
[----:B------:R-:W-:-:S06]  /*4cd10*/  USEL UR13, UR13, URZ, !UP0 ;  /* 0x000000ff0d0d7287 */ /* 0x000fcc000c000000 */
[----:B------:R-:W-:Y:S01]  /*4cd20*/  ISETP.NE.U32.AND P0, PT, RZ, UR13, PT ;  /* 0x0000000dff007c0c */ /* 0x000fe2000bf05070 */
[----:B------:R-:W-:-:S04]  /*4cd30*/  UISETP.GT.AND UP1, UPT, UR16, 0x78, UPT ;  /* 0x000000781000788c */ /* 0x000fc8000bf24270 */
[----:B------:R-:W-:-:S04]  /*4cd40*/  USEL UR13, URZ, 0x4, !UP1 ;  /* 0x00000004ff0d7887 */ /* 0x000fc8000c800000 */
[----:B------:R-:W-:Y:S01]  /*4cd50*/  USEL UR13, UR13, URZ, !UP0 ;  /* 0x000000ff0d0d7287 */ /* 0x000fe2000c000000 */
[----:B------:R-:W-:-:S04]  /*4cd60*/  IADD3 R60, P1, PT, R60, UR14, RZ ;  /* 0x0000000e3c3c7c10 */ /* 0x000fc8000ff3e0ff */
[----:B------:R-:W-:Y:S02]  /*4cd70*/  IADD3.X R61, PT, PT, R61, UR4, RZ, P1, !PT ;  /* 0x000000043d3d7c10 */ /* 0x000fe40008ffe4ff */
[----:B------:R-:W-:-:S03]  /*4cd80*/  IADD3 R58, P2, PT, R58, UR14, RZ ;  /* 0x0000000e3a3a7c10 */ /* 0x000fc6000ff5e0ff */
[----:B----4-:R-:W-:Y:S01]  /*4cd90*/  IMAD.MOV.U32 R25, RZ, RZ, R61 ;  /* 0x000000ffff197224 */ /* 0x010fe200078e003d */
[----:B------:R-:W-:Y:S02]  /*4cda0*/  MOV R24, R60 ;  /* 0x0000003c00187202 */ /* 0x000fe40000000f00 */
[----:B------:R-:W-:Y:S02]  /*4cdb0*/  IADD3.X R59, PT, PT, R59, UR4, RZ, P2, !PT ;  /* 0x000000043b3b7c10 */ /* 0x000fe400097fe4ff */
[----:B------:R-:W-:Y:S01]  /*4cdc0*/  IADD3 R28, P3, PT, R28, UR14, RZ ;  /* 0x0000000e1c1c7c10 */ /* 0x000fe2000ff7e0ff */
[----:B------:R1:W-:Y:S03]  /*4cdd0*/  LDGSTS.E [R3+0x27400], desc[UR6][R24.64], P0 ;  /* 0x2740000018037fae */ /* 0x0003e600081a1006 */
[----:B------:R-:W-:Y:S01]  /*4cde0*/  IADD3.X R56, PT, PT, R56, UR4, RZ, P3, !PT ;  /* 0x0000000438387c10 */ /* 0x000fe20009ffe4ff */
[----:B------:R-:W-:Y:S04]  /*4cdf0*/  STL [R1+0x898], R60 ;  /* 0x0008983c01007387 */ /* 0x000fe80000100800 */
[----:B------:R-:W-:Y:S01]  /*4ce00*/  STL [R1+0x894], R61 ;  /* 0x0008943d01007387 */ /* 0x000fe20000100800 */
[----:B-1----:R-:W-:Y:S01]  /*4ce10*/  MOV R24, R58 ;  /* 0x0000003a00187202 */ /* 0x002fe20000000f00 */
[----:B------:R-:W-:-:S02]  /*4ce20*/  IMAD.MOV.U32 R25, RZ, RZ, R59 ;  /* 0x000000ffff197224 */ /* 0x000fc400078e003b */
[----:B------:R-:W-:Y:S01]  /*4ce30*/  STL [R1+0x8a0], R58 ;  /* 0x0008a03a01007387 */ /* 0x000fe20000100800 */
[----:B------:R-:W-:-:S03]  /*4ce40*/  ISETP.NE.U32.AND P1, PT, RZ, UR13, PT ;  /* 0x0000000dff007c0c */ /* 0x000fc6000bf25070 */
[----:B------:R-:W-:Y:S04]  /*4ce50*/  STL [R1+0x89c], R59 ;  /* 0x00089c3b01007387 */ /* 0x000fe80000100800 */
[----:B------:R-:W-:Y:S04]  /*4ce60*/  STL [R1+0x8d8], R28 ;  /* 0x0008d81c01007387 */ /* 0x000fe80000100800 */
[----:B------:R1:W-:Y:S04]  /*4ce70*/  LDGSTS.E [R3+0x27480], desc[UR6][R24.64], P0 ;  /* 0x2748000018037fae */ /* 0x0003e800081a1006 */
[----:B------:R4:W-:Y:S01]  /*4ce80*/  STL [R1+0x8d4], R56 ;  /* 0x0008d43801007387 */ /* 0x0009e20000100800 */
[----:B-1----:R-:W-:Y:S01]  /*4ce90*/  IMAD.MOV.U32 R25, RZ, RZ, R56 ;  /* 0x000000ffff197224 */ /* 0x002fe200078e0038 */
[----:B------:R-:W-:-:S02]  /*4cea0*/  MOV R24, R28 ;  /* 0x0000001c00187202 */ /* 0x000fc40000000f00 */
[----:B----4-:R-:W4:Y:S04]  /*4ceb0*/  LDL.LU R56, [R1+0x1c7c] ;  /* 0x001c7c0001387983 */ /* 0x010f280000300800 */
[----:B------:R-:W4:Y:S04]  /*4cec0*/  LDL.LU R28, [R1+0x1c94] ;  /* 0x001c9400011c7983 */ /* 0x000f280000300800 */
[----:B------:R1:W-:Y:S01]  /*4ced0*/  LDGSTS.E [R3+0x27800], desc[UR6][R24.64], P1 ;  /* 0x2780000018037fae */ /* 0x0003e200089a1006 */
[----:B--2---:R-:W-:-:S04]  /*4cee0*/  IADD3 R29, P0, PT, R29, UR14, RZ ;  /* 0x0000000e1d1d7c10 */ /* 0x004fc8000ff1e0ff */
[----:B------:R-:W-:Y:S01]  /*4cef0*/  IADD3.X R31, PT, PT, R31, UR4, RZ, P0, !PT ;  /* 0x000000041f1f7c10 */ /* 0x000fe200087fe4ff */
[----:B------:R-:W-:Y:S01]  /*4cf00*/  STL [R1+0x8e0], R29 ;  /* 0x0008e01d01007387 */ /* 0x000fe20000100800 */
[----:B-1----:R-:W-:-:S03]  /*4cf10*/  MOV R24, R29 ;  /* 0x0000001d00187202 */ /* 0x002fc60000000f00 */
[----:B------:R1:W-:Y:S01]  /*4cf20*/  STL [R1+0x8dc], R31 ;  /* 0x0008dc1f01007387 */ /* 0x0003e20000100800 */
[----:B------:R-:W-:Y:S01]  /*4cf30*/  IMAD.MOV.U32 R25, RZ, RZ, R31 ;  /* 0x000000ffff197224 */ /* 0x000fe200078e001f */
[----:B------:R-:W-:Y:S02]  /*4cf40*/  UISETP.GT.AND UP1, UPT, UR16, 0x7c, UPT ;  /* 0x0000007c1000788c */ /* 0x000fe4000bf24270 */
[----:B-1----:R-:W2:Y:S04]  /*4cf50*/  LDL.LU R31, [R1+0x1c74] ;  /* 0x001c7400011f7983 */ /* 0x002ea80000300800 */
[----:B------:R-:W2:Y:S01]  /*4cf60*/  LDL.LU R29, [R1+0x1c80] ;  /* 0x001c8000011d7983 */ /* 0x000ea20000300800 */
[----:B------:R-:W-:-:S03]  /*4cf70*/  USEL UR13, URZ, 0x4, !UP1 ;  /* 0x00000004ff0d7887 */ /* 0x000fc6000c800000 */
[----:B------:R1:W-:Y:S01]  /*4cf80*/  LDGSTS.E [R3+0x27880], desc[UR6][R24.64], P1 ;  /* 0x2788000018037fae */ /* 0x0003e200089a1006 */
[----:B------:R-:W-:-:S06]  /*4cf90*/  USEL UR13, UR13, URZ, !UP0 ;  /* 0x000000ff0d0d7287 */ /* 0x000fcc000c000000 */
[----:B------:R-:W-:Y:S02]  /*4cfa0*/  ISETP.NE.U32.AND P0, PT, RZ, UR13, PT ;  /* 0x0000000dff007c0c */ /* 0x000fe4000bf05070 */
[----:B---3--:R-:W-:-:S04]  /*4cfb0*/  IADD3 R27, P1, PT, R27, UR14, RZ ;  /* 0x0000000e1b1b7c10 */ /* 0x008fc8000ff3e0ff */
[----:B------:R-:W-:Y:S02]  /*4cfc0*/  IADD3.X R57, PT, PT, R57, UR4, RZ, P1, !PT ;  /* 0x0000000439397c10 */ /* 0x000fe40008ffe4ff */
[----:B------:R-:W-:Y:S01]  /*4cfd0*/  IADD3 R26, P2, PT, R26, UR14, RZ ;  /* 0x0000000e1a1a7c10 */ /* 0x000fe2000ff5e0ff */
[----:B------:R3:W-:Y:S01]  /*4cfe0*/  STL [R1+0x918], R27 ;  /* 0x0009181b01007387 */ /* 0x0007e20000100800 */
[----:B-1----:R-:W-:Y:S01]  /*4cff0*/  MOV R24, R27 ;  /* 0x0000001b00187202 */ /* 0x002fe20000000f00 */
[----:B------:R-:W-:Y:S01]  /*4d000*/  IMAD.MOV.U32 R25, RZ, RZ, R57 ;  /* 0x000000ffff197224 */ /* 0x000fe200078e0039 */
[----:B------:R-:W-:Y:S01]  /*4d010*/  IADD3.X R30, PT, PT, R30, UR4, RZ, P2, !PT ;  /* 0x000000041e1e7c10 */ /* 0x000fe200097fe4ff */
[----:B------:R-:W-:Y:S04]  /*4d020*/  STL [R1+0x914], R57 ;  /* 0x0009143901007387 */ /* 0x000fe80000100800 */
[----:B------:R-:W-:Y:S04]  /*4d030*/  STL [R1+0x920], R26 ;  /* 0x0009201a01007387 */ /* 0x000fe80000100800 */
[----:B---3--:R-:W3:Y:S04]  /*4d040*/  LDL.LU R27, [R1+0x1c48] ;  /* 0x001c4800011b7983 */ /* 0x008ee80000300800 */
[----:B------:R1:W-:Y:S04]  /*4d050*/  STL [R1+0x91c], R30 ;  /* 0x00091c1e01007387 */ /* 0x0003e80000100800 */
[----:B------:R1:W-:Y:S04]  /*4d060*/  LDGSTS.E [R3+0x27c00], desc[UR6][R24.64], P0 ;  /* 0x27c0000018037fae */ /* 0x0003e800081a1006 */
[----:B------:R-:W3:Y:S04]  /*4d070*/  LDL.LU R59, [R1+0x1c3c] ;  /* 0x001c3c00013b7983 */ /* 0x000ee80000300800 */
[----:B------:R-:W3:Y:S01]  /*4d080*/  LDL.LU R58, [R1+0x1c34] ;  /* 0x001c3400013a7983 */ /* 0x000ee20000300800 */
[----:B-1----:R-:W-:-:S03]  /*4d090*/  IMAD.MOV.U32 R25, RZ, RZ, R30 ;  /* 0x000000ffff197224 */ /* 0x002fc600078e001e */
[----:B------:R-:W3:Y:S01]  /*4d0a0*/  LDL.LU R30, [R1+0x1c40] ;  /* 0x001c4000011e7983 */ /* 0x000ee20000300800 */
[----:B------:R-:W-:-:S03]  /*4d0b0*/  MOV R24, R26 ;  /* 0x0000001a00187202 */ /* 0x000fc60000000f00 */
[----:B------:R-:W3:Y:S04]  /*4d0c0*/  LDL.LU R57, [R1+0x1bfc] ;  /* 0x001bfc0001397983 */ /* 0x000ee80000300800 */
[----:B------:R-:W3:Y:S01]  /*4d0d0*/  LDL.LU R26, [R1+0x1c08] ;  /* 0x001c0800011a7983 */ /* 0x000ee20000300800 */
[----:B------:R-:W-:-:S03]  /*4d0e0*/  UISETP.GT.AND UP1, UPT, UR16, 0x1, UPT ;  /* 0x000000011000788c */ /* 0x000fc6000bf24270 */
[----:B------:R1:W-:Y:S01]  /*4d0f0*/  LDGSTS.E [R3+0x27c80], desc[UR6][R24.64], P0 ;  /* 0x27c8000018037fae */ /* 0x0003e200081a1006 */
[----:B------:R-:W-:-:S04]  /*4d100*/  USEL UR13, URZ, 0x4, !UP1 ;  /* 0x00000004ff0d7887 */ /* 0x000fc8000c800000 */
[----:B------:R-:W-:-:S06]  /*4d110*/  USEL UR13, UR13, URZ, !UP0 ;  /* 0x000000ff0d0d7287 */ /* 0x000fcc000c000000 */
[----:B------:R-:W-:Y:S02]  /*4d120*/  ISETP.NE.U32.AND P0, PT, RZ, UR13, PT ;  /* 0x0000000dff007c0c */ /* 0x000fe4000bf05070 */
[----:B-1----:R-:W-:-:S04]  /*4d130*/  LOP3.LUT R3, R92, 0x20, RZ, 0x3c, !PT ;  /* 0x000000205c037812 */ /* 0x002fc800078e3cff */
[----:B------:R-:W-:Y:S01]  /*4d140*/  IADD3 R3, PT, PT, R3, UR17, RZ ;  /* 0x0000001103037c10 */ /* 0x000fe2000fffe0ff */
[----:B------:R-:W-:-:S04]  /*4d150*/  UISETP.GT.AND UP1, UPT, UR16, 0x5, UPT ;  /* 0x000000051000788c */ /* 0x000fc8000bf24270 */
[----:B------:R-:W-:-:S04]  /*4d160*/  USEL UR13, URZ, 0x4, !UP1 ;  /* 0x00000004ff0d7887 */ /* 0x000fc8000c800000 */
[----:B------:R-:W-:Y:S01]  /*4d170*/  USEL UR13, UR13, URZ, !UP0 ;  /* 0x000000ff0d0d7287 */ /* 0x000fe2000c000000 */
[----:B----4-:R-:W-:-:S04]  /*4d180*/  IADD3 R28, P1, PT, R28, UR14, RZ ;  /* 0x0000000e1c1c7c10 */ /* 0x010fc8000ff3e0ff */
[----:B------:R-:W-:Y:S01]  /*4d190*/  IADD3.X R56, PT, PT, R56, UR4, RZ, P1, !PT ;  /* 0x0000000438387c10 */ /* 0x000fe20008ffe4ff */
[----:B------:R-:W-:Y:S01]  /*4d1a0*/  STL [R1+0x1c94], R28 ;  /* 0x001c941c01007387 */ /* 0x000fe20000100800 */
[----:B------:R-:W-:Y:S02]  /*4d1b0*/  IMAD.MOV.U32 R24, RZ, RZ, R28 ;  /* 0x000000ffff187224 */ /* 0x000fe400078e001c */
[----:B------:R-:W-:Y:S01]  /*4d1c0*/  MOV R25, R56 ;  /* 0x0000003800197202 */ /* 0x000fe20000000f00 */
[----:B------:R1:W-:Y:S04]  /*4d1d0*/  STL [R1+0x1c7c], R56 ;  /* 0x001c7c3801007387 */ /* 0x0003e80000100800 */
[----:B------:R4:W-:Y:S04]  /*4d1e0*/  LDGSTS.E [R3+0x20100], desc[UR6][R24.64], P0 ;  /* 0x2010000018037fae */ /* 0x0009e800081a1006 */
[----:B-1----:R-:W3:Y:S04]  /*4d1f0*/  LDL.LU R56, [R1+0x1bf4] ;  /* 0x001bf40001387983 */ /* 0x002ee80000300800 */
[----:B------:R-:W3:Y:S01]  /*4d200*/  LDL.LU R28, [R1+0x1c00] ;  /* 0x001c0000011c7983 */ /* 0x000ee20000300800 */
[----:B--2---:R-:W-:-:S04]  /*4d210*/  IADD3 R29, P1, PT, R29, UR14, RZ ;  /* 0x0000000e1d1d7c10 */ /* 0x004fc8000ff3e0ff */
[----:B------:R-:W-:Y:S01]  /*4d220*/  IADD3.X R31, PT, PT, R31, UR4, RZ, P1, !PT ;  /* 0x000000041f1f7c10 */ /* 0x000fe20008ffe4ff */
[----:B------:R-:W-:Y:S01]  /*4d230*/  STL [R1+0x1c80], R29 ;  /* 0x001c801d01007387 */ /* 0x000fe20000100800 */
[----:B----4-:R-:W-:Y:S02]  /*4d240*/  IMAD.MOV.U32 R24, RZ, RZ, R29 ;  /* 0x000000ffff187224 */ /* 0x010fe400078e001d */
[----:B------:R-:W-:Y:S01]  /*4d250*/  MOV R25, R31 ;  /* 0x0000001f00197202 */ /* 0x000fe20000000f00 */
[----:B------:R1:W-:Y:S04]  /*4d260*/  STL [R1+0x1c74], R31 ;  /* 0x001c741f01007387 */ /* 0x0003e80000100800 */
[----:B------:R2:W-:Y:S04]  /*4d270*/  LDGSTS.E [R3+0x20180], desc[UR6][R24.64], P0 ;  /* 0x2018000018037fae */ /* 0x0005e800081a1006 */
[----:B-1----:R-:W4:Y:S04]  /*4d280*/  LDL.LU R31, [R1+0x1bbc] ;  /* 0x001bbc00011f7983 */ /* 0x002f280000300800 */
[----:B------:R-:W4:Y:S01]  /*4d290*/  LDL.LU R29, [R1+0x1bc8] ;  /* 0x001bc800011d7983 */ /* 0x000f220000300800 */
[----:B------:R-:W-:-:S02]  /*4d2a0*/  ISETP.NE.U32.AND P0, PT, RZ, UR13, PT ;  /* 0x0000000dff007c0c */ /* 0x000fc4000bf05070 */
[----:B---3--:R-:W-:-:S05]  /*4d2b0*/  IADD3 R27, P1, PT, R27, UR14, RZ ;  /* 0x0000000e1b1b7c10 */ /* 0x008fca000ff3e0ff */
[----:B------:R1:W-:Y:S01]  /*4d2c0*/  STL [R1+0x1c48], R27 ;  /* 0x001c481b01007387 */ /* 0x0003e20000100800 */
[----:B--2---:R-:W-:Y:S01]  /*4d2d0*/  IMAD.MOV.U32 R24, RZ, RZ, R27 ;  /* 0x000000ffff187224 */ /* 0x004fe200078e001b */
[----:B------:R-:W-:-:S05]  /*4d2e0*/  IADD3.X R59, PT, PT, R59, UR4, RZ, P1, !PT ;  /* 0x000000043b3b7c10 */ /* 0x000fca0008ffe4ff */
[----:B------:R-:W-:Y:S01]  /*4d2f0*/  STL [R1+0x1c3c], R59 ;  /* 0x001c3c3b01007387 */ /* 0x000fe20000100800 */
[----:B------:R-:W-:-:S03]  /*4d300*/  IADD3 R30, P2, PT, R30, UR14, RZ ;  /* 0x0000000e1e1e7c10 */ /* 0x000fc6000ff5e0ff */
[----:B------:R-:W2:Y:S01]  /*4d310*/  LDL.LU R60, [R1+0x1bc0] ;  /* 0x001bc000013c7983 */ /* 0x000ea20000300800 */
[----:B------:R-:W-:-:S03]  /*4d320*/  IADD3.X R58, PT, PT, R58, UR4, RZ, P2, !PT ;  /* 0x000000043a3a7c10 */ /* 0x000fc600097fe4ff */
[----:B-1----:R-:W3:Y:S01]  /*4d330*/  LDL.LU R27, [R1+0x1b88] ;  /* 0x001b8800011b7983 */ /* 0x002ee20000300800 */
[----:B------:R-:W-:-:S03]  /*4d340*/  IADD3 R26, P3, PT, R26, UR14, RZ ;  /* 0x0000000e1a1a7c10 */ /* 0x000fc6000ff7e0ff */
[----:B------:R1:W-:Y:S01]  /*4d350*/  STL [R1+0x1c40], R30 ;  /* 0x001c401e01007387 */ /* 0x0003e20000100800 */
[----:B------:R-:W-:Y:S02]  /*4d360*/  MOV R25, R59 ;  /* 0x0000003b00197202 */ /* 0x000fe40000000f00 */
[----:B------:R-:W-:Y:S01]  /*4d370*/  IADD3.X R57, PT, PT, R57, UR4, RZ, P3, !PT ;  /* 0x0000000439397c10 */ /* 0x000fe20009ffe4ff */
[----:B------:R-:W-:Y:S04]  /*4d380*/  STL [R1+0x1c34], R58 ;  /* 0x001c343a01007387 */ /* 0x000fe80000100800 */
[----:B------:R1:W-:Y:S04]  /*4d390*/  STL [R1+0x1c08], R26 ;  /* 0x001c081a01007387 */ /* 0x0003e80000100800 */
[----:B------:R-:W3:Y:S04]  /*4d3a0*/  LDL.LU R61, [R1+0x1bb4] ;  /* 0x001bb400013d7983 */ /* 0x000ee80000300800 */
[----:B------:R1:W-:Y:S04]  /*4d3b0*/  LDGSTS.E [R3+0x20500], desc[UR6][R24.64], P0 ;  /* 0x2050000018037fae */ /* 0x0003e800081a1006 */
[----:B------:R-:W-:Y:S01]  /*4d3c0*/  STL [R1+0x1bfc], R57 ;  /* 0x001bfc3901007387 */ /* 0x000fe20000100800 */
[----:B-1----:R-:W-:-:S03]  /*4d3d0*/  IMAD.MOV.U32 R24, RZ, RZ, R30 ;  /* 0x000000ffff187224 */ /* 0x002fc600078e001e */
[----:B------:R-:W3:Y:S01]  /*4d3e0*/  LDL.LU R30, [R1+0x1b7c] ;  /* 0x001b7c00011e7983 */ /* 0x000ee20000300800 */
[----:B------:R-:W-:-:S04]  /*4d3f0*/  UISETP.GT.AND UP1, UPT, UR16, 0x9, UPT ;  /* 0x000000091000788c */ /* 0x000fc8000bf24270 */
[----:B------:R-:W-:-:S04]  /*4d400*/  USEL UR13, URZ, 0x4, !UP1 ;  /* 0x00000004ff0d7887 */ /* 0x000fc8000c800000 */
[----:B------:R-:W-:Y:S01]  /*4d410*/  USEL UR13, UR13, URZ, !UP0 ;  /* 0x000000ff0d0d7287 */ /* 0x000fe2000c000000 */
[----:B------:R-:W-:-:S05]  /*4d420*/  MOV R25, R58 ;  /* 0x0000003a00197202 */ /* 0x000fca0000000f00 */
[----:B------:R-:W-:Y:S01]  /*4d430*/  ISETP.NE.U32.AND P1, PT, RZ, UR13, PT ;  /* 0x0000000dff007c0c */ /* 0x000fe2000bf25070 */
[----:B------:R1:W-:Y:S02]  /*4d440*/  LDGSTS.E [R3+0x20580], desc[UR6][R24.64], P0 ;  /* 0x2058000018037fae */ /* 0x0003e400081a1006 */
[----:B-1----:R-:W-:Y:S01]  /*4d450*/  IMAD.MOV.U32 R24, RZ, RZ, R26 ;  /* 0x000000ffff187224 */ /* 0x002fe200078e001a */
[----:B------:R-:W-:Y:S01]  /*4d460*/  MOV R25, R57 ;  /* 0x0000003900197202 */ /* 0x000fe20000000f00 */
[----:B------:R-:W3:Y:S08]  /*4d470*/  LDL.LU R26, [R1+0x1b80] ;  /* 0x001b8000011a7983 */ /* 0x000ef00000300800 */
[----:B------:R1:W-:Y:S01]  /*4d480*/  LDGSTS.E [R3+0x20900], desc[UR6][R24.64], P1 ;  /* 0x2090000018037fae */ /* 0x0003e200089a1006 */
[----:B------:R-:W-:-:S04]  /*4d490*/  UISETP.GT.AND UP1, UPT, UR16, 0xd, UPT ;  /* 0x0000000d1000788c */ /* 0x000fc8000bf24270 */
[----:B------:R-:W-:Y:S01]  /*4d4a0*/  USEL UR13, URZ, 0x4, !UP1 ;  /* 0x00000004ff0d7887 */ /* 0x000fe2000c800000 */
[----:B------:R-:W-:-:S04]  /*4d4b0*/  IADD3 R28, P0, PT, R28, UR14, RZ ;  /* 0x0000000e1c1c7c10 */ /* 0x000fc8000ff1e0ff */
[----:B------:R-:W-:Y:S01]  /*4d4c0*/  IADD3.X R56, PT, PT, R56, UR4, RZ, P0, !PT ;  /* 0x0000000438387c10 */ /* 0x000fe200087fe4ff */
[----:B------:R-:W-:Y:S01]  /*4d4d0*/  STL [R1+0x1c00], R28 ;  /* 0x001c001c01007387 */ /* 0x000fe20000100800 */
[----:B-1----:R-:W-:Y:S02]  /*4d4e0*/  IMAD.MOV.U32 R24, RZ, RZ, R28 ;  /* 0x000000ffff187224 */ /* 0x002fe400078e001c */
[----:B------:R-:W-:Y:S01]  /*4d4f0*/  MOV R25, R56 ;  /* 0x0000003800197202 */ /* 0x000fe20000000f00 */
[----:B------:R1:W-:Y:S04]  /*4d500*/  STL [R1+0x1bf4], R56 ;  /* 0x001bf43801007387 */ /* 0x0003e80000100800 */
[----:B------:R4:W-:Y:S04]  /*4d510*/  LDGSTS.E [R3+0x20980], desc[UR6][R24.64], P1 ;  /* 0x2098000018037fae */ /* 0x0009e800089a1006 */
[----:B-1----:R-:W3:Y:S04]  /*4d520*/  LDL.LU R56, [R1+0x1b74] ;  /* 0x001b740001387983 */ /* 0x002ee80000300800 */
[----:B------:R-:W3:Y:S01]  /*4d530*/  LDL.LU R28, [R1+0x1b48] ;  /* 0x001b4800011c7983 */ /* 0x000ee20000300800 */
[----:B----4-:R-:W-:-:S04]  /*4d540*/  IADD3 R29, P1, PT, R29, UR14, RZ ;  /* 0x0000000e1d1d7c10 */ /* 0x010fc8000ff3e0ff */
[----:B------:R-:W-:Y:S01]  /*4d550*/  IADD3.X R31, PT, PT, R31, UR4, RZ, P1, !PT ;  /* 0x000000041f1f7c10 */ /* 0x000fe20008ffe4ff */
[----:B------:R-:W-:Y:S04]  /*4d560*/  STL [R1+0x1bc8], R29 ;  /* 0x001bc81d01007387 */ /* 0x000fe80000100800 */
[----:B------:R1:W-:Y:S01]  /*4d570*/  STL [R1+0x1bbc], R31 ;  /* 0x001bbc1f01007387 */ /* 0x0003e20000100800 */
[----:B------:R-:W-:-:S03]  /*4d580*/  MOV R25, R31 ;  /* 0x0000001f00197202 */ /* 0x000fc60000000f00 */
[----:B------:R-:W4:Y:S04]  /*4d590*/  LDL.LU R59, [R1+0x1b3c] ;  /* 0x001b3c00013b7983 */ /* 0x000f280000300800 */
[----:B------:R-:W4:Y:S04]  /*4d5a0*/  LDL.LU R58, [R1+0x1b34] ;  /* 0x001b3400013a7983 */ /* 0x000f280000300800 */
[----:B-1----:R-:W4:Y:S01]  /*4d5b0*/  LDL.LU R31, [R1+0x1b40] ;  /* 0x001b4000011f7983 */ /* 0x002f220000300800 */
[----:B------:R-:W-:-:S03]  /*4d5c0*/  IMAD.MOV.U32 R24, RZ, RZ, R29 ;  /* 0x000000ffff187224 */ /* 0x000fc600078e001d */
[----:B------:R-:W4:Y:S04]  /*4d5d0*/  LDL.LU R57, [R1+0x1afc] ;  /* 0x001afc0001397983 */ /* 0x000f280000300800 */
[----:B------:R-:W4:Y:S01]  /*4d5e0*/  LDL.LU R29, [R1+0x1b08] ;  /* 0x001b0800011d7983 */ /* 0x000f220000300800 */
[----:B------:R-:W-:-:S06]  /*4d5f0*/  USEL UR13, UR13, URZ, !UP0 ;  /* 0x000000ff0d0d7287 */ /* 0x000fcc000c000000 */
[----:B------:R-:W-:-:S13]  /*4d600*/  ISETP.NE.U32.AND P0, PT, RZ, UR13, PT ;  /* 0x0000000dff007c0c */ /* 0x000fda000bf05070 */
[----:B------:R1:W-:Y:S01]  /*4d610*/  LDGSTS.E [R3+0x20d00], desc[UR6][R24.64], P0 ;  /* 0x20d0000018037fae */ /* 0x0003e200081a1006 */
[----:B--2---:R-:W-:Y:S02]  /*4d620*/  IADD3 R60, P2, PT, R60, UR14, RZ ;  /* 0x0000000e3c3c7c10 */ /* 0x004fe4000ff5e0ff */
[----:B---3--:R-:W-:-:S03]  /*4d630*/  IADD3 R27, P3, PT, R27, UR14, RZ ;  /* 0x0000000e1b1b7c10 */ /* 0x008fc6000ff7e0ff */
[----:B-1----:R-:W-:Y:S01]  /*4d640*/  IMAD.MOV.U32 R24, RZ, RZ, R60 ;  /* 0x000000ffff187224 */ /* 0x002fe200078e003c */
[----:B------:R-:W-:Y:S01]  /*4d650*/  STL [R1+0x1bc0], R60 ;  /* 0x001bc03c01007387 */ /* 0x000fe20000100800 */
[----:B------:R-:W-:-:S04]  /*4d660*/  IADD3.X R61, PT, PT, R61, UR4, RZ, P2, !PT ;  /* 0x000000043d3d7c10 */ /* 0x000fc800097fe4ff */
[----:B------:R-:W-:Y:S01]  /*4d670*/  MOV R25, R61 ;  /* 0x0000003d00197202 */ /* 0x000fe20000000f00 */
[----:B------:R-:W-:Y:S04]  /*4d680*/  STL [R1+0x1bb4], R61 ;  /* 0x001bb43d01007387 */ /* 0x000fe80000100800 */
[----:B------:R-:W-:Y:S04]  /*4d690*/  STL [R1+0x1b88], R27 ;  /* 0x001b881b01007387 */ /* 0x000fe80000100800 */
[----:B------:R1:W-:Y:S01]  /*4d6a0*/  LDGSTS.E [R3+0x20d80], desc[UR6][R24.64], P0 ;  /* 0x20d8000018037fae */ /* 0x0003e200081a1006 */
[----:B------:R-:W-:-:S05]  /*4d6b0*/  IADD3.X R30, PT, PT, R30, UR4, RZ, P3, !PT ;  /* 0x000000041e1e7c10 */ /* 0x000fca0009ffe4ff */
[----:B------:R2:W-:Y:S01]  /*4d6c0*/  STL [R1+0x1b7c], R30 ;  /* 0x001b7c1e01007387 */ /* 0x0005e20000100800 */
[----:B-1----:R-:W-:Y:S01]  /*4d6d0*/  MOV R25, R30 ;  /* 0x0000001e00197202 */ /* 0x002fe20000000f00 */
[----:B------:R-:W-:Y:S02]  /*4d6e0*/  IMAD.MOV.U32 R24, RZ, RZ, R27 ;  /* 0x000000ffff187224 */ /* 0x000fe400078e001b */
[----:B--2---:R-:W2:Y:S04]  /*4d6f0*/  LDL.LU R30, [R1+0x1af4] ;  /* 0x001af400011e7983 */ /* 0x004ea80000300800 */
[----:B------:R-:W3:Y:S01]  /*4d700*/  LDL.LU R27, [R1+0x1b00] ;  /* 0x001b0000011b7983 */ /* 0x000ee20000300800 */
[----:B------:R-:W-:-:S04]  /*4d710*/  UISETP.GT.AND UP1, UPT, UR16, 0x11, UPT ;  /* 0x000000111000788c */ /* 0x000fc8000bf24270 */
[----:B------:R-:W-:-:S04]  /*4d720*/  USEL UR13, URZ, 0x4, !UP1 ;  /* 0x00000004ff0d7887 */ /* 0x000fc8000c800000 */
[----:B------:R-:W-:-:S06]  /*4d730*/  USEL UR13, UR13, URZ, !UP0 ;  /* 0x000000ff0d0d7287 */ /* 0x000fcc000c000000 */
[----:B------:R-:W-:Y:S02]  /*4d740*/  ISETP.NE.U32.AND P1, PT, RZ, UR13, PT ;  /* 0x0000000dff007c0c */ /* 0x000fe4000bf25070 */
[----:B------:R-:W-:Y:S01]  /*4d750*/  IADD3 R26, P0, PT, R26, UR14, RZ ;  /* 0x0000000e1a1a7c10 */ /* 0x000fe2000ff1e0ff */
[----:B------:R-:W-:-:S04]  /*4d760*/  UISETP.GT.AND UP1, UPT, UR16, 0x15, UPT ;  /* 0x000000151000788c */ /* 0x000fc8000bf24270 */
[----:B------:R-:W-:Y:S01]  /*4d770*/  STL [R1+0x1b80], R26 ;  /* 0x001b801a01007387 */ /* 0x000fe20000100800 */
[----:B------:R-:W-:-:S05]  /*4d780*/  USEL UR13, URZ, 0x4, !UP1 ;  /* 0x00000004ff0d7887 */ /* 0x000fca000c800000 */
[----:B------:R1:W-:Y:S01]  /*4d790*/  LDGSTS.E [R3+0x21100], desc[UR6][R24.64], P1 ;  /* 0x2110000018037fae */ /* 0x0003e200089a1006 */
[----:B------:R-:W-:Y:S01]  /*4d7a0*/  USEL UR13, UR13, URZ, !UP0 ;  /* 0x000000ff0d0d7287 */ /* 0x000fe2000c000000 */
[----:B-1----:R-:W-:Y:S01]  /*4d7b0*/  IMAD.MOV.U32 R24, RZ, RZ, R26 ;  /* 0x000000ffff187224 */ /* 0x002fe200078e001a */
[----:B------:R-:W-:-:S04]  /*4d7c0*/  IADD3.X R56, PT, PT, R56, UR4, RZ, P0, !PT ;  /* 0x0000000438387c10 */ /* 0x000fc800087fe4ff */
[----:B------:R-:W-:Y:S01]  /*4d7d0*/  MOV R25, R56 ;  /* 0x0000003800197202 */ /* 0x000fe20000000f00 */
[----:B------:R1:W-:Y:S04]  /*4d7e0*/  STL [R1+0x1b74], R56 ;  /* 0x001b743801007387 */ /* 0x0003e80000100800 */
[----:B------:R4:W-:Y:S04]  /*4d7f0*/  LDGSTS.E [R3+0x21180], desc[UR6][R24.64], P1 ;  /* 0x2118000018037fae */ /* 0x0009e800089a1006 */
[----:B-1----:R-:W2:Y:S04]  /*4d800*/  LDL.LU R56, [R1+0x1abc] ;  /* 0x001abc0001387983 */ /* 0x002ea80000300800 */
[----:B------:R-:W2:Y:S01]  /*4d810*/  LDL.LU R26, [R1+0x1ac8] ;  /* 0x001ac800011a7983 */ /* 0x000ea20000300800 */
[----:B------:R-:W-:-:S02]  /*4d820*/  IADD3 R28, P1, PT, R28, UR14, RZ ;  /* 0x0000000e1c1c7c10 */ /* 0x000fc4000ff3e0ff */
[----:B------:R-:W-:-:S03]  /*4d830*/  ISETP.NE.U32.AND P0, PT, RZ, UR13, PT ;  /* 0x0000000dff007c0c */ /* 0x000fc6000bf05070 */
[----:B------:R1:W-:Y:S01]  /*4d840*/  STL [R1+0x1b48], R28 ;  /* 0x001b481c01007387 */ /* 0x0003e20000100800 */
[----:B----4-:R-:W-:Y:S01]  /*4d850*/  IMAD.MOV.U32 R24, RZ, RZ, R28 ;  /* 0x000000ffff187224 */ /* 0x010fe200078e001c */
[----:B------:R-:W-:Y:S02]  /*4d860*/  IADD3.X R59, PT, PT, R59, UR4, RZ, P1, !PT ;  /* 0x000000043b3b7c10 */ /* 0x000fe40008ffe4ff */
[----:B------:R-:W-:-:S03]  /*4d870*/  IADD3 R31, P2, PT, R31, UR14, RZ ;  /* 0x0000000e1f1f7c10 */ /* 0x000fc6000ff5e0ff */
[----:B------:R-:W-:Y:S01]  /*4d880*/  STL [R1+0x1b3c], R59 ;  /* 0x001b3c3b01007387 */ /* 0x000fe20000100800 */
[----:B------:R-:W-:-:S03]  /*4d890*/  IADD3.X R58, PT, PT, R58, UR4, RZ, P2, !PT ;  /* 0x000000043a3a7c10 */ /* 0x000fc600097fe4ff */
[----:B------:R-:W4:Y:S01]  /*4d8a0*/  LDL.LU R60, [R1+0x1ac0] ;  /* 0x001ac000013c7983 */ /* 0x000f220000300800 */
[----:B------:R-:W-:-:S03]  /*4d8b0*/  IADD3 R29, P3, PT, R29, UR14, RZ ;  /* 0x0000000e1d1d7c10 */ /* 0x000fc6000ff7e0ff */
[----:B-1----:R-:W4:Y:S01]  /*4d8c0*/  LDL.LU R28, [R1+0x1a88] ;  /* 0x001a8800011c7983 */ /* 0x002f220000300800 */
[----:B------:R-:W-:-:S03]  /*4d8d0*/  MOV R25, R59 ;  /* 0x0000003b00197202 */ /* 0x000fc60000000f00 */
        /* <DEDUP_REMOVED lines=8> */
[----:B-1----:R-:W-:-:S02]  /*4d960*/  IMAD.MOV.U32 R24, RZ, RZ, R31 ;  /* 0x000000ffff187224 */ /* 0x002fc400078e001f */
[----:B------:R-:W4:Y:S01]  /*4d970*/  LDL.LU R31, [R1+0x1a7c] ;  /* 0x001a7c00011f7983 */ /* 0x000f220000300800 */
[----:B------:R-:W-:-:S04]  /*4d980*/  USEL UR13, URZ, 0x4, !UP1 ;  /* 0x00000004ff0d7887 */ /* 0x000fc8000c800000 */
[----:B------:R-:W-:Y:S01]  /*4d990*/  USEL UR13, UR13, URZ, !UP0 ;  /* 0x000000ff0d0d7287 */ /* 0x000fe2000c000000 */
[----:B------:R-:W-:-:S05]  /*4d9a0*/  MOV R25, R58 ;  /* 0x0000003a00197202 */ /* 0x000fca0000000f00 */
[----:B------:R-:W-:Y:S01]  /*4d9b0*/  ISETP.NE.U32.AND P1, PT, RZ, UR13, PT ;  /* 0x0000000dff007c0c */ /* 0x000fe2000bf25070 */
[----:B------:R1:W-:Y:S02]  /*4d9c0*/  LDGSTS.E [R3+0x21580], desc[UR6][R24.64], P0 ;  /* 0x2158000018037fae */ /* 0x0003e400081a1006 */
[----:B-1----:R-:W-:Y:S01]  /*4d9d0*/  IMAD.MOV.U32 R24, RZ, RZ, R29 ;  /* 0x000000ffff187224 */ /* 0x002fe200078e001d */
[----:B------:R-:W-:Y:S01]  /*4d9e0*/  MOV R25, R57 ;  /* 0x0000003900197202 */ /* 0x000fe20000000f00 */
[----:B------:R-:W4:Y:S08]  /*4d9f0*/  LDL.LU R29, [R1+0x1a80] ;  /* 0x001a8000011d7983 */ /* 0x000f300000300800 */
[----:B------:R1:W-:Y:S01]  /*4da00*/  LDGSTS.E [R3+0x21900], desc[UR6][R24.64], P1 ;  /* 0x2190000018037fae */ /* 0x0003e200089a1006 */
[----:B---3--:R-:W-:-:S04]  /*4da10*/  IADD3 R27, P0, PT, R27, UR14, RZ ;  /* 0x0000000e1b1b7c10 */ /* 0x008fc8000ff1e0ff */
[----:B--2---:R-:W-:Y:S01]  /*4da20*/  IADD3.X R30, PT, PT, R30, UR4, RZ, P0, !PT ;  /* 0x000000041e1e7c10 */ /* 0x004fe200087fe4ff */
[----:B------:R-:W-:Y:S03]  /*4da30*/  STL [R1+0x1b00], R27 ;  /* 0x001b001b01007387 */ /* 0x000fe60000100800 */
[----:B-1----:R-:W-:Y:S01]  /*4da40*/  MOV R25, R30 ;  /* 0x0000001e00197202 */ /* 0x002fe20000000f00 */
[----:B------:R1:W-:Y:S04]  /*4da50*/  STL [R1+0x1af4], R30 ;  /* 0x001af41e01007387 */ /* 0x0003e80000100800 */
[----:B-1----:R-:W2:Y:S01]  /*4da60*/  LDL.LU R30, [R1+0x1a74] ;  /* 0x001a7400011e7983 */ /* 0x002ea20000300800 */
[----:B------:R-:W-:Y:S01]  /*4da70*/  IMAD.MOV.U32 R24, RZ, RZ, R27 ;  /* 0x000000ffff187224 */ /* 0x000fe200078e001b */
[----:B------:R-:W-:-:S02]  /*4da80*/  UISETP.GT.AND UP1, UPT, UR16, 0x1d, UPT ;  /* 0x0000001d1000788c */ /* 0x000fc4000bf24270 */
[----:B------:R-:W3:Y:S02]  /*4da90*/  LDL.LU R27, [R1+0x1a48] ;  /* 0x001a4800011b7983 */ /* 0x000ee40000300800 */
[----:B------:R-:W-:Y:S02]  /*4daa0*/  USEL UR13, URZ, 0x4, !UP1 ;  /* 0x00000004ff0d7887 */ /* 0x000fe4000c800000 */
[----:B------:R1:W-:Y:S02]  /*4dab0*/  LDGSTS.E [R3+0x21980], desc[UR6][R24.64], P1 ;  /* 0x2198000018037fae */ /* 0x0003e400089a1006 */
[----:B------:R-:W-:-:S06]  /*4dac0*/  USEL UR13, UR13, URZ, !UP0 ;  /* 0x000000ff0d0d7287 */ /* 0x000fcc000c000000 */
[----:B------:R-:W-:Y:S01]  /*4dad0*/  ISETP.NE.U32.AND P0, PT, RZ, UR13, PT ;  /* 0x0000000dff007c0c */ /* 0x000fe2000bf05070 */
[----:B------:R-:W-:-:S04]  /*4dae0*/  UISETP.GT.AND UP1, UPT, UR16, 0x21, UPT ;  /* 0x000000211000788c */ /* 0x000fc8000bf24270 */
[----:B------:R-:W-:-:S04]  /*4daf0*/  USEL UR13, URZ, 0x4, !UP1 ;  /* 0x00000004ff0d7887 */ /* 0x000fc8000c800000 */
[----:B------:R-:W-:Y:S01]  /*4db00*/  USEL UR13, UR13, URZ, !UP0 ;  /* 0x000000ff0d0d7287 */ /* 0x000fe2000c000000 */
[----:B------:R-:W-:-:S04]  /*4db10*/  IADD3 R26, P1, PT, R26, UR14, RZ ;  /* 0x0000000e1a1a7c10 */ /* 0x000fc8000ff3e0ff */
[----:B------:R-:W-:Y:S01]  /*4db20*/  IADD3.X R56, PT, PT, R56, UR4, RZ, P1, !PT ;  /* 0x0000000438387c10 */ /* 0x000fe20008ffe4ff */
[----:B------:R-:W-:Y:S04]  /*4db30*/  STL [R1+0x1ac8], R26 ;  /* 0x001ac81a01007387 */ /* 0x000fe80000100800 */
[----:B------:R4:W-:Y:S01]  /*4db40*/  STL [R1+0x1abc], R56 ;  /* 0x001abc3801007387 */ /* 0x0009e20000100800 */
[----:B-1----:R-:W-:-:S03]  /*4db50*/  MOV R25, R56 ;  /* 0x0000003800197202 */ /* 0x002fc60000000f00 */
[----:B------:R-:W3:Y:S04]  /*4db60*/  LDL.LU R59, [R1+0x1a3c] ;  /* 0x001a3c00013b7983 */ /* 0x000ee80000300800 */
[----:B------:R-:W3:Y:S04]  /*4db70*/  LDL.LU R58, [R1+0x1a34] ;  /* 0x001a3400013a7983 */ /* 0x000ee80000300800 */
[----:B----4-:R-:W4:Y:S01]  /*4db80*/  LDL.LU R56, [R1+0x1a40] ;  /* 0x001a400001387983 */ /* 0x010f220000300800 */
[----:B------:R-:W-:-:S03]  /*4db90*/  IMAD.MOV.U32 R24, RZ, RZ, R26 ;  /* 0x000000ffff187224 */ /* 0x000fc600078e001a */
[----:B------:R-:W4:Y:S01]  /*4dba0*/  LDL.LU R57, [R1+0x19fc] ;  /* 0x0019fc0001397983 */ /* 0x000f220000300800 */
[----:B------:R-:W-:-:S03]  /*4dbb0*/  IADD3 R60, P2, PT, R60, UR14, RZ ;  /* 0x0000000e3c3c7c10 */ /* 0x000fc6000ff5e0ff */
[----:B------:R-:W4:Y:S01]  /*4dbc0*/  LDL.LU R26, [R1+0x1a08] ;  /* 0x001a0800011a7983 */ /* 0x000f220000300800 */
[----:B------:R-:W-:-:S03]  /*4dbd0*/  IADD3 R28, P3, PT, R28, UR14, RZ ;  /* 0x0000000e1c1c7c10 */ /* 0x000fc6000ff7e0ff */
[----:B------:R1:W-:Y:S04]  /*4dbe0*/  LDGSTS.E [R3+0x21d00], desc[UR6][R24.64], P0 ;  /* 0x21d0000018037fae */ /* 0x0003e800081a1006 */
[----:B------:R-:W-:Y:S01]  /*4dbf0*/  STL [R1+0x1ac0], R60 ;  /* 0x001ac03c01007387 */ /* 0x000fe20000100800 */
[----:B------:R-:W-:Y:S01]  /*4dc00*/  IADD3.X R61, PT, PT, R61, UR4, RZ, P2, !PT ;  /* 0x000000043d3d7c10 */ /* 0x000fe200097fe4ff */
[----:B-1----:R-:W-:-:S03]  /*4dc10*/  IMAD.MOV.U32 R24, RZ, RZ, R60 ;  /* 0x000000ffff187224 */ /* 0x002fc600078e003c */
[----:B------:R-:W-:Y:S01]  /*4dc20*/  MOV R25, R61 ;  /* 0x0000003d00197202 */ /* 0x000fe20000000f00 */
[----:B------:R-:W-:Y:S04]  /*4dc30*/  STL [R1+0x1ab4], R61 ;  /* 0x001ab43d01007387 */ /* 0x000fe80000100800 */
[----:B------:R-:W-:Y:S04]  /*4dc40*/  STL [R1+0x1a88], R28 ;  /* 0x001a881c01007387 */ /* 0x000fe80000100800 */
[----:B------:R1:W-:Y:S01]  /*4dc50*/  LDGSTS.E [R3+0x21d80], desc[UR6][R24.64], P0 ;  /* 0x21d8000018037fae */ /* 0x0003e200081a1006 */
[----:B------:R-:W-:-:S05]  /*4dc60*/  IADD3.X R31, PT, PT, R31, UR4, RZ, P3, !PT ;  /* 0x000000041f1f7c10 */ /* 0x000fca0009ffe4ff */
[----:B------:R1:W-:Y:S02]  /*4dc70*/  STL [R1+0x1a7c], R31 ;  /* 0x001a7c1f01007387 */ /* 0x0003e40000100800 */
[----:B-1----:R-:W-:Y:S01]  /*4dc80*/  MOV R25, R31 ;  /* 0x0000001f00197202 */ /* 0x002fe20000000f00 */
[----:B------:R-:W-:Y:S01]  /*4dc90*/  IMAD.MOV.U32 R24, RZ, RZ, R28 ;  /* 0x000000ffff187224 */ /* 0x000fe200078e001c */
[----:B------:R-:W4:Y:S04]  /*4dca0*/  LDL.LU R31, [R1+0x19f4] ;  /* 0x0019f400011f7983 */ /* 0x000f280000300800 */
[----:B------:R-:W4:Y:S01]  /*4dcb0*/  LDL.LU R28, [R1+0x1a00] ;  /* 0x001a0000011c7983 */ /* 0x000f220000300800 */
[----:B------:R-:W-:Y:S02]  /*4dcc0*/  ISETP.NE.U32.AND P1, PT, RZ, UR13, PT ;  /* 0x0000000dff007c0c */ /* 0x000fe4000bf25070 */
[----:B------:R-:W-:-:S05]  /*4dcd0*/  IADD3 R29, P0, PT, R29, UR14, RZ ;  /* 0x0000000e1d1d7c10 */ /* 0x000fca000ff1e0ff */
[----:B------:R-:W-:Y:S06]  /*4dce0*/  STL [R1+0x1a80], R29 ;  /* 0x001a801d01007387 */ /* 0x000fec0000100800 */
[----:B------:R1:W-:Y:S02]  /*4dcf0*/  LDGSTS.E [R3+0x22100], desc[UR6][R24.64], P1 ;  /* 0x2210000018037fae */ /* 0x0003e400089a1006 */
[----:B-1----:R-:W-:Y:S01]  /*4dd00*/  IMAD.MOV.U32 R24, RZ, RZ, R29 ;  /* 0x000000ffff187224 */ /* 0x002fe200078e001d */
[----:B--2---:R-:W-:-:S04]  /*4dd10*/  IADD3.X R30, PT, PT, R30, UR4, RZ, P0, !PT ;  /* 0x000000041e1e7c10 */ /* 0x004fc800087fe4ff */
[----:B------:R-:W-:Y:S01]  /*4dd20*/  MOV R25, R30 ;  /* 0x0000001e00197202 */ /* 0x000fe20000000f00 */
[----:B------:R1:W-:Y:S01]  /*4dd30*/  STL [R1+0x1a74], R30 ;  /* 0x001a741e01007387 */ /* 0x0003e20000100800 */
[----:B------:R-:W-:-:S03]  /*4dd40*/  UISETP.GT.AND UP1, UPT, UR16, 0x25, UPT ;  /* 0x000000251000788c */ /* 0x000fc6000bf24270 */
[----:B------:R2:W-:Y:S04]  /*4dd50*/  LDGSTS.E [R3+0x22180], desc[UR6][R24.64], P1 ;  /* 0x2218000018037fae */ /* 0x0005e800089a1006 */
[----:B-1----:R-:W4:Y:S04]  /*4dd60*/  LDL.LU R30, [R1+0x19bc] ;  /* 0x0019bc00011e7983 */ /* 0x002f280000300800 */
[----:B------:R-:W4:Y:S01]  /*4dd70*/  LDL.LU R29, [R1+0x19c8] ;  /* 0x0019c800011d7983 */ /* 0x000f220000300800 */
[----:B------:R-:W-:Y:S01]  /*4dd80*/  USEL UR13, URZ, 0x4, !UP1 ;  /* 0x00000004ff0d7887 */ /* 0x000fe2000c800000 */
[----:B---3--:R-:W-:-:S03]  /*4dd90*/  IADD3 R27, P1, PT, R27, UR14, RZ ;  /* 0x0000000e1b1b7c10 */ /* 0x008fc6000ff3e0ff */
[----:B------:R-:W-:Y:S02]  /*4dda0*/  USEL UR13, UR13, URZ, !UP0 ;  /* 0x000000ff0d0d7287 */ /* 0x000fe4000c000000 */
[----:B------:R-:W-:-:S04]  /*4ddb0*/  UISETP.GT.AND UP1, UPT, UR16, 0x29, UPT ;  /* 0x000000291000788c */ /* 0x000fc8000bf24270 */
[----:B------:R-:W-:Y:S01]  /*4ddc0*/  ISETP.NE.U32.AND P0, PT, RZ, UR13, PT ;  /* 0x0000000dff007c0c */ /* 0x000fe2000bf05070 */
[----:B------:R1:W-:Y:S01]  /*4ddd0*/  STL [R1+0x1a48], R27 ;  /* 0x001a481b01007387 */ /* 0x0003e20000100800 */
[----:B------:R-:W-:Y:S01]  /*4dde0*/  USEL UR13, URZ, 0x4, !UP1 ;  /* 0x00000004ff0d7887 */ /* 0x000fe2000c800000 */
[----:B--2---:R-:W-:-:S03]  /*4ddf0*/  IMAD.MOV.U32 R24, RZ, RZ, R27 ;  /* 0x000000ffff187224 */ /* 0x004fc600078e001b */
[----:B------:R-:W-:Y:S01]  /*4de00*/  USEL UR13, UR13, URZ, !UP0 ;  /* 0x000000ff0d0d7287 */ /* 0x000fe2000c000000 */
[----:B------:R-:W-:Y:S02]  /*4de10*/  IADD3.X R59, PT, PT, R59, UR4, RZ, P1, !PT ;  /* 0x000000043b3b7c10 */ /* 0x000fe40008ffe4ff */
[----:B----4-:R-:W-:-:S03]  /*4de20*/  IADD3 R56, P2, PT, R56, UR14, RZ ;  /* 0x0000000e38387c10 */ /* 0x010fc6000ff5e0ff */
[----:B------:R-:W-:Y:S01]  /*4de30*/  STL [R1+0x1a3c], R59 ;  /* 0x001a3c3b01007387 */ /* 0x000fe20000100800 */
[----:B------:R-:W-:-:S03]  /*4de40*/  IADD3.X R58, PT, PT, R58, UR4, RZ, P2, !PT ;  /* 0x000000043a3a7c10 */ /* 0x000fc600097fe4ff */
[----:B------:R-:W2:Y:S01]  /*4de50*/  LDL.LU R60, [R1+0x19c0] ;  /* 0x0019c000013c7983 */ /* 0x000ea20000300800 */
[----:B------:R-:W-:Y:S02]  /*4de60*/  MOV R25, R59 ;  /* 0x0000003b00197202 */ /* 0x000fe40000000f00 */
[----:B------:R-:W-:Y:S01]  /*4de70*/  IADD3 R26, P3, PT, R26, UR14, RZ ;  /* 0x0000000e1a1a7c10 */ /* 0x000fe2000ff7e0ff */
[----:B-1----:R-:W3:Y:S04]  /*4de80*/  LDL.LU R27, [R1+0x1988] ;  /* 0x00198800011b7983 */ /* 0x002ee80000300800 */
[----:B------:R1:W-:Y:S01]  /*4de90*/  STL [R1+0x1a40], R56 ;  /* 0x001a403801007387 */ /* 0x0003e20000100800 */
[----:B------:R-:W-:-:S03]  /*4dea0*/  IADD3.X R57, PT, PT, R57, UR4, RZ, P3, !PT ;  /* 0x0000000439397c10 */ /* 0x000fc60009ffe4ff */
[----:B------:R-:W-:Y:S04]  /*4deb0*/  STL [R1+0x1a34], R58 ;  /* 0x001a343a01007387 */ /* 0x000fe80000100800 */
[----:B------:R4:W-:Y:S04]  /*4dec0*/  STL [R1+0x1a08], R26 ;  /* 0x001a081a01007387 */ /* 0x0009e80000100800 */
[----:B------:R-:W3:Y:S01]  /*4ded0*/  LDL.LU R61, [R1+0x19b4] ;  /* 0x0019b400013d7983 */ /* 0x000ee20000300800 */
[----:B------:R-:W-:-:S03]  /*4dee0*/  ISETP.NE.U32.AND P1, PT, RZ, UR13, PT ;  /* 0x0000000dff007c0c */ /* 0x000fc6000bf25070 */
[----:B------:R1:W-:Y:S04]  /*4def0*/  LDGSTS.E [R3+0x22500], desc[UR6][R24.64], P0 ;  /* 0x2250000018037fae */ /* 0x0003e800081a1006 */
[----:B------:R-:W-:Y:S01]  /*4df00*/  STL [R1+0x19fc], R57 ;  /* 0x0019fc3901007387 */ /* 0x000fe20000100800 */
[----:B-1----:R-:W-:Y:S01]  /*4df10*/  IMAD.MOV.U32 R24, RZ, RZ, R56 ;  /* 0x000000ffff187224 */ /* 0x002fe200078e0038 */
[----:B------:R-:W-:Y:S02]  /*4df20*/  MOV R25, R58 ;  /* 0x0000003a00197202 */ /* 0x000fe40000000f00 */
[----:B------:R-:W3:Y:S04]  /*4df30*/  LDL.LU R56, [R1+0x197c] ;  /* 0x00197c0001387983 */ /* 0x000ee80000300800 */
[----:B------:R1:W-:Y:S02]  /*4df40*/  LDGSTS.E [R3+0x22580], desc[UR6][R24.64], P0 ;  /* 0x2258000018037fae */ /* 0x0003e400081a1006 */
[----:B-1----:R-:W-:Y:S01]  /*4df50*/  IMAD.MOV.U32 R24, RZ, RZ, R26 ;  /* 0x000000ffff187224 */ /* 0x002fe200078e001a */
[----:B------:R-:W-:Y:S01]  /*4df60*/  MOV R25, R57 ;  /* 0x0000003900197202 */ /* 0x000fe20000000f00 */
[----:B----4-:R-:W4:Y:S01]  /*4df70*/  LDL.LU R26, [R1+0x1980] ;  /* 0x00198000011a7983 */ /* 0x010f220000300800 */
[----:B------:R-:W-:-:S03]  /*4df80*/  IADD3 R28, P0, PT, R28, UR14, RZ ;  /* 0x0000000e1c1c7c10 */ /* 0x000fc6000ff1e0ff */
[----:B------:R1:W-:Y:S01]  /*4df90*/  LDGSTS.E [R3+0x22900], desc[UR6][R24.64], P1 ;  /* 0x2290000018037fae */ /* 0x0003e200089a1006 */
[----:B------:R-:W-:-:S03]  /*4dfa0*/  IADD3.X R31, PT, PT, R31, UR4, RZ, P0, !PT ;  /* 0x000000041f1f7c10 */ /* 0x000fc600087fe4ff */
[----:B------:R-:W-:Y:S04]  /*4dfb0*/  STL [R1+0x1a00], R28 ;  /* 0x001a001c01007387 */ /* 0x000fe80000100800 */
[----:B------:R1:W-:Y:S02]  /*4dfc0*/  STL [R1+0x19f4], R31 ;  /* 0x0019f41f01007387 */ /* 0x0003e40000100800 */
[----:B-1----:R-:W-:Y:S02]  /*4dfd0*/  MOV R25, R31 ;  /* 0x0000001f00197202 */ /* 0x002fe40000000f00 */
[----:B------:R-:W4:Y:S01]  /*4dfe0*/  LDL.LU R31, [R1+0x1974] ;  /* 0x00197400011f7983 */ /* 0x000f220000300800 */
[----:B------:R-:W-:-:S03]  /*4dff0*/  IMAD.MOV.U32 R24, RZ, RZ, R28 ;  /* 0x000000ffff187224 */ /* 0x000fc600078e001c */
[----:B------:R-:W4:Y:S04]  /*4e000*/  LDL.LU R28, [R1+0x1948] ;  /* 0x00194800011c7983 */ /* 0x000f280000300800 */
[----:B------:R1:W-:Y:S01]  /*4e010*/  LDGSTS.E [R3+0x22980], desc[UR6][R24.64], P1 ;  /* 0x2298000018037fae */ /* 0x0003e200089a1006 */
[----:B------:R-:W-:-:S04]  /*4e020*/  IADD3 R29, P1, PT, R29, UR14, RZ ;  /* 0x0000000e1d1d7c10 */ /* 0x000fc8000ff3e0ff */
[----:B------:R-:W-:Y:S01]  /*4e030*/  IADD3.X R30, PT, PT, R30, UR4, RZ, P1, !PT ;  /* 0x000000041e1e7c10 */ /* 0x000fe20008ffe4ff */
[----:B------:R-:W-:Y:S04]  /*4e040*/  STL [R1+0x19c8], R29 ;  /* 0x0019c81d01007387 */ /* 0x000fe80000100800 */
[----:B------:R1:W-:Y:S02]  /*4e050*/  STL [R1+0x19bc], R30 ;  /* 0x0019bc1e01007387 */ /* 0x0003e40000100800 */
[----:B-1----:R-:W-:Y:S02]  /*4e060*/  MOV R25, R30 ;  /* 0x0000001e00197202 */ /* 0x002fe40000000f00 */
[----:B------:R-:W4:Y:S04]  /*4e070*/  LDL.LU R59, [R1+0x193c] ;  /* 0x00193c00013b7983 */ /* 0x000f280000300800 */
[----:B------:R-:W4:Y:S04]  /*4e080*/  LDL.LU R58, [R1+0x1934] ;  /* 0x00193400013a7983 */ /* 0x000f280000300800 */
[----:B------:R-:W4:Y:S01]  /*4e090*/  LDL.LU R30, [R1+0x1940] ;  /* 0x00194000011e7983 */ /* 0x000f220000300800 */
[----:B------:R-:W-:-:S03]  /*4e0a0*/  IMAD.MOV.U32 R24, RZ, RZ, R29 ;  /* 0x000000ffff187224 */ /* 0x000fc600078e001d */
[----:B------:R-:W4:Y:S04]  /*4e0b0*/  LDL.LU R57, [R1+0x18fc] ;  /* 0x0018fc0001397983 */ /* 0x000f280000300800 */
[----:B------:R-:W4:Y:S01]  /*4e0c0*/  LDL.LU R29, [R1+0x1908] ;  /* 0x00190800011d7983 */ /* 0x000f220000300800 */
[----:B------:R-:W-:-:S04]  /*4e0d0*/  UISETP.GT.AND UP1, UPT, UR16, 0x2d, UPT ;  /* 0x0000002d1000788c */ /* 0x000fc8000bf24270 */
[----:B------:R-:W-:-:S04]  /*4e0e0*/  USEL UR13, URZ, 0x4, !UP1 ;  /* 0x00000004ff0d7887 */ /* 0x000fc8000c800000 */
[----:B------:R-:W-:-:S06]  /*4e0f0*/  USEL UR13, UR13, URZ, !UP0 ;  /* 0x000000ff0d0d7287 */ /* 0x000fcc000c000000 */
[----:B------:R-:W-:Y:S01]  /*4e100*/  ISETP.NE.U32.AND P0, PT, RZ, UR13, PT ;  /* 0x0000000dff007c0c */ /* 0x000fe2000bf05070 */
[----:B------:R-:W-:-:S04]  /*4e110*/  UISETP.GT.AND UP1, UPT, UR16, 0x31, UPT ;  /* 0x000000311000788c */ /* 0x000fc8000bf24270 */
[----:B------:R-:W-:-:S04]  /*4e120*/  USEL UR13, URZ, 0x4, !UP1 ;  /* 0x00000004ff0d7887 */ /* 0x000fc8000c800000 */
[----:B------:R-:W-:-:S04]  /*4e130*/  USEL UR13, UR13, URZ, !UP0 ;  /* 0x000000ff0d0d7287 */ /* 0x000fc8000c000000 */
[----:B------:R1:W-:Y:S02]  /*4e140*/  LDGSTS.E [R3+0x22d00], desc[UR6][R24.64], P0 ;  /* 0x22d0000018037fae */ /* 0x0003e400081a1006 */
[----:B------:R-:W-:Y:S02]  /*4e150*/  ISETP.NE.U32.AND P1, PT, RZ, UR13, PT ;  /* 0x0000000dff007c0c */ /* 0x000fe4000bf25070 */
        /* <DEDUP_REMOVED lines=12> */
[----:B------:R-:W-:-:S05]  /*4e220*/  IMAD.MOV.U32 R24, RZ, RZ, R27 ;  /* 0x000000ffff187224 */ /* 0x000fca00078e001b */
[----:B------:R1:W-:Y:S04]  /*4e230*/  LDGSTS.E [R3+0x23100], desc[UR6][R24.64], P1 ;  /* 0x2310000018037fae */ /* 0x0003e800089a1006 */
[----:B--2---:R-:W2:Y:S01]  /*4e240*/  LDL.LU R56, [R1+0x18f4] ;  /* 0x0018f40001387983 */ /* 0x004ea20000300800 */
[----:B----4-:R-:W-:-:S03]  /*4e250*/  IADD3 R26, P0, PT, R26, UR14, RZ ;  /* 0x0000000e1a1a7c10 */ /* 0x010fc6000ff1e0ff */
[----:B------:R-:W3:Y:S04]  /*4e260*/  LDL.LU R27, [R1+0x1900] ;  /* 0x00190000011b7983 */ /* 0x000ee80000300800 */
[----:B------:R-:W-:Y:S01]  /*4e270*/  STL [R1+0x1980], R26 ;  /* 0x0019801a01007387 */ /* 0x000fe20000100800 */
[----:B-1----:R-:W-:Y:S01]  /*4e280*/  IMAD.MOV.U32 R24, RZ, RZ, R26 ;  /* 0x000000ffff187224 */ /* 0x002fe200078e001a */
[----:B------:R-:W-:-:S04]  /*4e290*/  IADD3.X R31, PT, PT, R31, UR4, RZ, P0, !PT ;  /* 0x000000041f1f7c10 */ /* 0x000fc800087fe4ff */
[----:B------:R-:W-:Y:S01]  /*4e2a0*/  MOV R25, R31 ;  /* 0x0000001f00197202 */ /* 0x000fe20000000f00 */
[----:B------:R1:W-:Y:S01]  /*4e2b0*/  STL [R1+0x1974], R31 ;  /* 0x0019741f01007387 */ /* 0x0003e20000100800 */
[----:B------:R-:W-:-:S03]  /*4e2c0*/  UISETP.GT.AND UP1, UPT, UR16, 0x35, UPT ;  /* 0x000000351000788c */ /* 0x000fc6000bf24270 */
[----:B------:R4:W-:Y:S04]  /*4e2d0*/  LDGSTS.E [R3+0x23180], desc[UR6][R24.64], P1 ;  /* 0x2318000018037fae */ /* 0x0009e800089a1006 */
[----:B-1----:R-:W2:Y:S04]  /*4e2e0*/  LDL.LU R31, [R1+0x18bc] ;  /* 0x0018bc00011f7983 */ /* 0x002ea80000300800 */
[----:B------:R-:W2:Y:S01]  /*4e2f0*/  LDL.LU R26, [R1+0x18c8] ;  /* 0x0018c800011a7983 */ /* 0x000ea20000300800 */
[----:B------:R-:W-:Y:S01]  /*4e300*/  USEL UR13, URZ, 0x4, !UP1 ;  /* 0x00000004ff0d7887 */ /* 0x000fe2000c800000 */
[----:B------:R-:W-:-:S03]  /*4e310*/  IADD3 R28, P1, PT, R28, UR14, RZ ;  /* 0x0000000e1c1c7c10 */ /* 0x000fc6000ff3e0ff */
[----:B------:R-:W-:Y:S02]  /*4e320*/  USEL UR13, UR13, URZ, !UP0 ;  /* 0x000000ff0d0d7287 */ /* 0x000fe4000c000000 */
[----:B------:R1:W-:Y:S04]  /*4e330*/  STL [R1+0x1948], R28 ;  /* 0x0019481c01007387 */ /* 0x0003e80000100800 */
[----:B------:R-:W-:Y:S01]  /*4e340*/  ISETP.NE.U32.AND P0, PT, RZ, UR13, PT ;  /* 0x0000000dff007c0c */ /* 0x000fe2000bf05070 */
        /* <DEDUP_REMOVED lines=16> */
[----:B-1----:R-:W-:-:S03]  /*4e450*/  IMAD.MOV.U32 R24, RZ, RZ, R30 ;  /* 0x000000ffff187224 */ /* 0x002fc600078e001e */
[----:B------:R-:W4:Y:S01]  /*4e460*/  LDL.LU R30, [R1+0x568] ;  /* 0x00056800011e7983 */ /* 0x000f220000300800 */
        /* <DEDUP_REMOVED lines=10> */
[----:B------:R-:W-:-:S04]  /*4e510*/  UISETP.GT.AND UP1, UPT, UR16, 0x3d, UPT ;  /* 0x0000003d1000788c */ /* 0x000fc8000bf24270 */
[----:B------:R-:W-:Y:S01]  /*4e520*/  USEL UR13, URZ, 0x4, !UP1 ;  /* 0x00000004ff0d7887 */ /* 0x000fe2000c800000 */
[----:B---3--:R-:W-:-:S04]  /*4e530*/  IADD3 R27, P0, PT, R27, UR14, RZ ;  /* 0x0000000e1b1b7c10 */ /* 0x008fc8000ff1e0ff */
[----:B--2---:R-:W-:Y:S01]  /*4e540*/  IADD3.X R56, PT, PT, R56, UR4, RZ, P0, !PT ;  /* 0x0000000438387c10 */ /* 0x004fe200087fe4ff */
[----:B------:R-:W-:Y:S01]  /*4e550*/  STL [R1+0x1900], R27 ;  /* 0x0019001b01007387 */ /* 0x000fe20000100800 */
[----:B-1----:R-:W-:Y:S02]  /*4e560*/  IMAD.MOV.U32 R24, RZ, RZ, R27 ;  /* 0x000000ffff187224 */ /* 0x002fe400078e001b */
[----:B------:R-:W-:Y:S01]  /*4e570*/  MOV R25, R56 ;  /* 0x0000003800197202 */ /* 0x000fe20000000f00 */
[----:B------:R1:W-:Y:S04]  /*4e580*/  STL [R1+0x18f4], R56 ;  /* 0x0018f43801007387 */ /* 0x0003e80000100800 */
[----:B------:R2:W-:Y:S04]  /*4e590*/  LDGSTS.E [R3+0x23980], desc[UR6][R24.64], P1 ;  /* 0x2398000018037fae */ /* 0x0005e800089a1006 */
[----:B-1----:R-:W3:Y:S04]  /*4e5a0*/  LDL.LU R56, [R1+0x56c] ;  /* 0x00056c0001387983 */ /* 0x002ee80000300800 */
[----:B------:R-:W3:Y:S01]  /*4e5b0*/  LDL.LU R27, [R1+0x5a8] ;  /* 0x0005a800011b7983 */ /* 0x000ee20000300800 */
[----:B------:R-:W-:-:S04]  /*4e5c0*/  IADD3 R26, P1, PT, R26, UR14, RZ ;  /* 0x0000000e1a1a7c10 */ /* 0x000fc8000ff3e0ff */
[----:B------:R-:W-:Y:S01]  /*4e5d0*/  IADD3.X R31, PT, PT, R31, UR4, RZ, P1, !PT ;  /* 0x000000041f1f7c10 */ /* 0x000fe20008ffe4ff */
[----:B------:R-:W-:Y:S04]  /*4e5e0*/  STL [R1+0x18c8], R26 ;  /* 0x0018c81a01007387 */ /* 0x000fe80000100800 */
[----:B------:R1:W-:Y:S01]  /*4e5f0*/  STL [R1+0x18bc], R31 ;  /* 0x0018bc1f01007387 */ /* 0x0003e20000100800 */
[----:B--2---:R-:W-:-:S03]  /*4e600*/  MOV R25, R31 ;  /* 0x0000001f00197202 */ /* 0x004fc60000000f00 */
[----:B------:R-:W2:Y:S04]  /*4e610*/  LDL.LU R59, [R1+0x5a4] ;  /* 0x0005a400013b7983 */ /* 0x000ea80000300800 */
[----:B------:R-:W2:Y:S04]  /*4e620*/  LDL.LU R58, [R1+0x5ac] ;  /* 0x0005ac00013a7983 */ /* 0x000ea80000300800 */
[----:B-1----:R-:W2:Y:S01]  /*4e630*/  LDL.LU R31, [R1+0x5b0] ;  /* 0x0005b000011f7983 */ /* 0x002ea20000300800 */
[----:B------:R-:W-:-:S03]  /*4e640*/  IMAD.MOV.U32 R24, RZ, RZ, R26 ;  /* 0x000000ffff187224 */ /* 0x000fc600078e001a */
[----:B------:R-:W2:Y:S04]  /*4e650*/  LDL.LU R57, [R1+0x5e4] ;  /* 0x0005e40001397983 */ /* 0x000ea80000300800 */
[----:B------:R-:W2:Y:S01]  /*4e660*/  LDL.LU R26, [R1+0x5e8] ;  /* 0x0005e800011a7983 */ /* 0x000ea20000300800 */
[----:B------:R-:W-:-:S06]  /*4e670*/  USEL UR13, UR13, URZ, !UP0 ;  /* 0x000000ff0d0d7287 */ /* 0x000fcc000c000000 */
[----:B------:R-:W-:-:S13]  /*4e680*/  ISETP.NE.U32.AND P0, PT, RZ, UR13, PT ;  /* 0x0000000dff007c0c */ /* 0x000fda000bf05070 */
[----:B------:R1:W-:Y:S01]  /*4e690*/  LDGSTS.E [R3+0x23d00], desc[UR6][R24.64], P0 ;  /* 0x23d0000018037fae */ /* 0x0003e200081a1006 */
[----:B----4-:R-:W-:Y:S02]  /*4e6a0*/  IADD3 R60, P2, PT, R60, UR14, RZ ;  /* 0x0000000e3c3c7c10 */ /* 0x010fe4000ff5e0ff */
[----:B------:R-:W-:-:S03]  /*4e6b0*/  IADD3 R28, P3, PT, R28, UR14, RZ ;  /* 0x0000000e1c1c7c10 */ /* 0x000fc6000ff7e0ff */
        /* <DEDUP_REMOVED lines=11> */
[----:B----4-:R-:W4:Y:S04]  /*4e770*/  LDL.LU R30, [R1+0x5ec] ;  /* 0x0005ec00011e7983 */ /* 0x010f280000300800 */
[----:B------:R-:W4:Y:S01]  /*4e780*/  LDL.LU R28, [R1+0x5f0] ;  /* 0x0005f000011c7983 */ /* 0x000f220000300800 */
        /* <DEDUP_REMOVED lines=11> */
[----:B------:R-:W-:Y:S01]  /*4e840*/  UISETP.GT.AND UP1, UPT, UR16, 0x49, UPT ;  /* 0x000000491000788c */ /* 0x000fe2000bf24270 */
[----:B---3--:R-:W-:-:S04]  /*4e850*/  IADD3.X R56, PT, PT, R56, UR4, RZ, P0, !PT ;  /* 0x0000000438387c10 */ /* 0x008fc800087fe4ff */
[----:B------:R-:W-:Y:S01]  /*4e860*/  MOV R25, R56 ;  /* 0x0000003800197202 */ /* 0x000fe20000000f00 */
[----:B------:R1:W-:Y:S04]  /*4e870*/  STL [R1+0x56c], R56 ;  /* 0x00056c3801007387 */ /* 0x0003e80000100800 */
[----:B------:R3:W-:Y:S04]  /*4e880*/  LDGSTS.E [R3+0x24180], desc[UR6][R24.64], P1 ;  /* 0x2418000018037fae */ /* 0x0007e800089a1006 */
[----:B-1----:R-:W4:Y:S04]  /*4e890*/  LDL.LU R56, [R1+0x624] ;  /* 0x0006240001387983 */ /* 0x002f280000300800 */
[----:B------:R-:W4:Y:S01]  /*4e8a0*/  LDL.LU R29, [R1+0x628] ;  /* 0x00062800011d7983 */ /* 0x000f220000300800 */
[----:B------:R-:W-:-:S02]  /*4e8b0*/  IADD3 R27, P1, PT, R27, UR14, RZ ;  /* 0x0000000e1b1b7c10 */ /* 0x000fc4000ff3e0ff */
[----:B------:R-:W-:-:S03]  /*4e8c0*/  ISETP.NE.U32.AND P0, PT, RZ, UR13, PT ;  /* 0x0000000dff007c0c */ /* 0x000fc6000bf05070 */
[----:B------:R1:W-:Y:S01]  /*4e8d0*/  STL [R1+0x5a8], R27 ;  /* 0x0005a81b01007387 */ /* 0x0003e20000100800 */
[----:B---3--:R-:W-:Y:S01]  /*4e8e0*/  IMAD.MOV.U32 R24, RZ, RZ, R27 ;  /* 0x000000ffff187224 */ /* 0x008fe200078e001b */
[----:B--2---:R-:W-:Y:S02]  /*4e8f0*/  IADD3.X R59, PT, PT, R59, UR4, RZ, P1, !PT ;  /* 0x000000043b3b7c10 */ /* 0x004fe40008ffe4ff */
[----:B------:R-:W-:-:S03]  /*4e900*/  IADD3 R31, P2, PT, R31, UR14, RZ ;  /* 0x0000000e1f1f7c10 */ /* 0x000fc6000ff5e0ff */
[----:B------:R-:W-:Y:S01]  /*4e910*/  STL [R1+0x5a4], R59 ;  /* 0x0005a43b01007387 */ /* 0x000fe20000100800 */
[----:B------:R-:W-:-:S03]  /*4e920*/  IADD3.X R58, PT, PT, R58, UR4, RZ, P2, !PT ;  /* 0x000000043a3a7c10 */ /* 0x000fc600097fe4ff */
[----:B------:R-:W2:Y:S01]  /*4e930*/  LDL.LU R60, [R1+0x630] ;  /* 0x00063000013c7983 */ /* 0x000ea20000300800 */
[----:B------:R-:W-:-:S03]  /*4e940*/  IADD3 R26, P3, PT, R26, UR14, RZ ;  /* 0x0000000e1a1a7c10 */ /* 0x000fc6000ff7e0ff */
[----:B-1----:R-:W3:Y:S01]  /*4e950*/  LDL.LU R27, [R1+0x668] ;  /* 0x00066800011b7983 */ /* 0x002ee20000300800 */
[----:B------:R-:W-:-:S03]  /*4e960*/  MOV R25, R59 ;  /* 0x0000003b00197202 */ /* 0x000fc60000000f00 */
[----:B------:R1:W-:Y:S01]  /*4e970*/  STL [R1+0x5b0], R31 ;  /* 0x0005b01f01007387 */ /* 0x0003e20000100800 */
[----:B------:R-:W-:-:S03]  /*4e980*/  IADD3.X R57, PT, PT, R57, UR4, RZ, P3, !PT ;  /* 0x0000000439397c10 */ /* 0x000fc60009ffe4ff */
[----:B------:R-:W-:Y:S04]  /*4e990*/  STL [R1+0x5ac], R58 ;  /* 0x0005ac3a01007387 */ /* 0x000fe80000100800 */
[----:B------:R1:W-:Y:S04]  /*4e9a0*/  STL [R1+0x5e8], R26 ;  /* 0x0005e81a01007387 */ /* 0x0003e80000100800 */
[----:B------:R-:W3:Y:S04]  /*4e9b0*/  LDL.LU R61, [R1+0x62c] ;  /* 0x00062c00013d7983 */ /* 0x000ee80000300800 */
[----:B------:R1:W-:Y:S04]  /*4e9c0*/  LDGSTS.E [R3+0x24500], desc[UR6][R24.64], P0 ;  /* 0x2450000018037fae */ /* 0x0003e800081a1006 */
[----:B------:R-:W-:Y:S01]  /*4e9d0*/  STL [R1+0x5e4], R57 ;  /* 0x0005e43901007387 */ /* 0x000fe20000100800 */
[----:B-1----:R-:W-:-:S03]  /*4e9e0*/  IMAD.MOV.U32 R24, RZ, RZ, R31 ;  /* 0x000000ffff187224 */ /* 0x002fc600078e001f */
[----:B------:R-:W3:Y:S01]  /*4e9f0*/  LDL.LU R31, [R1+0x664] ;  /* 0x00066400011f7983 */ /* 0x000ee20000300800 */
        /* <DEDUP_REMOVED lines=9> */
[----:B----4-:R-:W-:-:S04]  /*4ea90*/  IADD3 R28, P0, PT, R28, UR14, RZ ;  /* 0x0000000e1c1c7c10 */ /* 0x010fc8000ff1e0ff */
[----:B------:R-:W-:Y:S01]  /*4eaa0*/  IADD3.X R30, PT, PT, R30, UR4, RZ, P0, !PT ;  /* 0x000000041e1e7c10 */ /* 0x000fe200087fe4ff */
[----:B------:R-:W-:Y:S03]  /*4eab0*/  STL [R1+0x5f0], R28 ;  /* 0x0005f01c01007387 */ /* 0x000fe60000100800 */
[----:B-1----:R-:W-:Y:S01]  /*4eac0*/  MOV R25, R30 ;  /* 0x0000001e00197202 */ /* 0x002fe20000000f00 */
[----:B------:R1:W-:Y:S04]  /*4ead0*/  STL [R1+0x5ec], R30 ;  /* 0x0005ec1e01007387 */ /* 0x0003e80000100800 */
[----:B-1----:R-:W4:Y:S01]  /*4eae0*/  LDL.LU R30, [R1+0x66c] ;  /* 0x00066c00011e7983 */ /* 0x002f220000300800 */
[----:B------:R-:W-:Y:S01]  /*4eaf0*/  IMAD.MOV.U32 R24, RZ, RZ, R28 ;  /* 0x000000ffff187224 */ /* 0x000fe200078e001c */
[----:B------:R-:W-:-:S02]  /*4eb00*/  UISETP.GT.AND UP1, UPT, UR16, 0x4d, UPT ;  /* 0x0000004d1000788c */ /* 0x000fc4000bf24270 */
[----:B------:R-:W4:Y:S02]  /*4eb10*/  LDL.LU R28, [R1+0x6a8] ;  /* 0x0006a800011c7983 */ /* 0x000f240000300800 */
        /* <DEDUP_REMOVED lines=10> */
[----:B------:R2:W-:Y:S04]  /*4ebc0*/  STL [R1+0x624], R56 ;  /* 0x0006243801007387 */ /* 0x0005e80000100800 */
[----:B------:R-:W4:Y:S04]  /*4ebd0*/  LDL.LU R59, [R1+0x6a4] ;  /* 0x0006a400013b7983 */ /* 0x000f280000300800 */
[----:B------:R-:W4:Y:S01]  /*4ebe0*/  LDL.LU R58, [R1+0x6ac] ;  /* 0x0006ac00013a7983 */ /* 0x000f220000300800 */
[----:B-1----:R-:W-:-:S03]  /*4ebf0*/  MOV R25, R56 ;  /* 0x0000003800197202 */ /* 0x002fc60000000f00 */
[----:B------:R-:W4:Y:S01]  /*4ec00*/  LDL.LU R57, [R1+0x6b0] ;  /* 0x0006b00001397983 */ /* 0x000f220000300800 */
[----:B------:R-:W-:-:S03]  /*4ec10*/  IMAD.MOV.U32 R24, RZ, RZ, R29 ;  /* 0x000000ffff187224 */ /* 0x000fc600078e001d */
[----:B--2---:R-:W2:Y:S01]  /*4ec20*/  LDL.LU R56, [R1+0x6e4] ;  /* 0x0006e40001387983 */ /* 0x004ea20000300800 */
[----:B------:R-:W-:-:S03]  /*4ec30*/  IADD3 R60, P2, PT, R60, UR14, RZ ;  /* 0x0000000e3c3c7c10 */ /* 0x000fc6000ff5e0ff */
[----:B------:R-:W2:Y:S01]  /*4ec40*/  LDL.LU R29, [R1+0x6e8] ;  /* 0x0006e800011d7983 */ /* 0x000ea20000300800 */
[----:B---3--:R-:W-:-:S03]  /*4ec50*/  IADD3 R27, P3, PT, R27, UR14, RZ ;  /* 0x0000000e1b1b7c10 */ /* 0x008fc6000ff7e0ff */
        /* <DEDUP_REMOVED lines=12> */
[----:B---3--:R-:W3:Y:S04]  /*4ed20*/  LDL.LU R31, [R1+0x6ec] ;  /* 0x0006ec00011f7983 */ /* 0x008ee80000300800 */
[----:B------:R-:W3:Y:S01]  /*4ed30*/  LDL.LU R27, [R1+0x6f0] ;  /* 0x0006f000011b7983 */ /* 0x000ee20000300800 */
[----:B------:R-:W-:Y:S02]  /*4ed40*/  ISETP.NE.U32.AND P1, PT, RZ, UR13, PT ;  /* 0x0000000dff007c0c */ /* 0x000fe4000bf25070 */
[----:B------:R-:W-:-:S05]  /*4ed50*/  IADD3 R26, P0, PT, R26, UR14, RZ ;  /* 0x0000000e1a1a7c10 */ /* 0x000fca000ff1e0ff */
[----:B------:R-:W-:Y:S06]  /*4ed60*/  STL [R1+0x670], R26 ;  /* 0x0006701a01007387 */ /* 0x000fec0000100800 */
[----:B------:R1:W-:Y:S02]  /*4ed70*/  LDGSTS.E [R3+0x25100], desc[UR6][R24.64], P1 ;  /* 0x2510000018037fae */ /* 0x0003e400089a1006 */
[----:B-1----:R-:W-:Y:S01]  /*4ed80*/  IMAD.MOV.U32 R24, RZ, RZ, R26 ;  /* 0x000000ffff187224 */ /* 0x002fe200078e001a */
[----:B----4-:R-:W-:-:S04]  /*4ed90*/  IADD3.X R30, PT, PT, R30, UR4, RZ, P0, !PT ;  /* 0x000000041e1e7c10 */ /* 0x010fc800087fe4ff */
[----:B------:R-:W-:Y:S01]  /*4eda0*/  MOV R25, R30 ;  /* 0x0000001e00197202 */ /* 0x000fe20000000f00 */
[----:B------:R1:W-:Y:S01]  /*4edb0*/  STL [R1+0x66c], R30 ;  /* 0x00066c1e01007387 */ /* 0x0003e20000100800 */
[----:B------:R-:W-:-:S03]  /*4edc0*/  UISETP.GT.AND UP1, UPT, UR16, 0x55, UPT ;  /* 0x000000551000788c */ /* 0x000fc6000bf24270 */
[----:B------:R4:W-:Y:S04]  /*4edd0*/  LDGSTS.E [R3+0x25180], desc[UR6][R24.64], P1 ;  /* 0x2518000018037fae */ /* 0x0009e800089a1006 */
[----:B-1----:R-:W3:Y:S04]  /*4ede0*/  LDL.LU R30, [R1+0x724] ;  /* 0x00072400011e7983 */ /* 0x002ee80000300800 */
[----:B------:R-:W3:Y:S01]  /*4edf0*/  LDL.LU R26, [R1+0x728] ;  /* 0x00072800011a7983 */ /* 0x000ee20000300800 */
[----:B------:R-:W-:Y:S01]  /*4ee00*/  USEL UR13, URZ, 0x4, !UP1 ;  /* 0x00000004ff0d7887 */ /* 0x000fe2000c800000 */
[----:B------:R-:W-:-:S03]  /*4ee10*/  IADD3 R28, P1, PT, R28, UR14, RZ ;  /* 0x0000000e1c1c7c10 */ /* 0x000fc6000ff3e0ff */
[----:B------:R-:W-:Y:S02]  /*4ee20*/  USEL UR13, UR13, URZ, !UP0 ;  /* 0x000000ff0d0d7287 */ /* 0x000fe4000c000000 */
[----:B------:R1:W-:Y:S04]  /*4ee30*/  STL [R1+0x6a8], R28 ;  /* 0x0006a81c01007387 */ /* 0x0003e80000100800 */
[----:B------:R-:W-:Y:S01]  /*4ee40*/  ISETP.NE.U32.AND P0, PT, RZ, UR13, PT ;  /* 0x0000000dff007c0c */ /* 0x000fe2000bf05070 */
[----:B----4-:R-:W-:Y:S01]  /*4ee50*/  IMAD.MOV.U32 R24, RZ, RZ, R28 ;  /* 0x000000ffff187224 */ /* 0x010fe200078e001c */
[----:B------:R-:W-:-:S04]  /*4ee60*/  UISETP.GT.AND UP1, UPT, UR16, 0x59, UPT ;  /* 0x000000591000788c */ /* 0x000fc8000bf24270 */
[----:B------:R-:W-:-:S04]  /*4ee70*/  USEL UR13, URZ, 0x4, !UP1 ;  /* 0x00000004ff0d7887 */ /* 0x000fc8000c800000 */
[----:B------:R-:W-:Y:S01]  /*4ee80*/  USEL UR13, UR13, URZ, !UP0 ;  /* 0x000000ff0d0d7287 */ /* 0x000fe2000c000000 */
[----:B------:R-:W-:Y:S02]  /*4ee90*/  IADD3.X R59, PT, PT, R59, UR4, RZ, P1, !PT ;  /* 0x000000043b3b7c10 */ /* 0x000fe40008ffe4ff */
[----:B------:R-:W-:-:S03]  /*4eea0*/  IADD3 R57, P2, PT, R57, UR14, RZ ;  /* 0x0000000e39397c10 */ /* 0x000fc6000ff5e0ff */
[----:B------:R-:W-:Y:S01]  /*4eeb0*/  STL [R1+0x6a4], R59 ;  /* 0x0006a43b01007387 */ /* 0x000fe20000100800 */
[----:B------:R-:W-:-:S03]  /*4eec0*/  IADD3.X R58, PT, PT, R58, UR4, RZ, P2, !PT ;  /* 0x000000043a3a7c10 */ /* 0x000fc600097fe4ff */
[----:B------:R-:W4:Y:S01]  /*4eed0*/  LDL.LU R60, [R1+0x730] ;  /* 0x00073000013c7983 */ /* 0x000f220000300800 */
[----:B--2---:R-:W-:-:S03]  /*4eee0*/  IADD3 R29, P3, PT, R29, UR14, RZ ;  /* 0x0000000e1d1d7c10 */ /* 0x004fc6000ff7e0ff */
[----:B-1----:R-:W2:Y:S01]  /*4eef0*/  LDL.LU R28, [R1+0x768] ;  /* 0x00076800011c7983 */ /* 0x002ea20000300800 */
[----:B------:R-:W-:-:S03]  /*4ef00*/  MOV R25, R59 ;  /* 0x0000003b00197202 */ /* 0x000fc60000000f00 */
[----:B------:R-:W-:Y:S01]  /*4ef10*/  STL [R1+0x6b0], R57 ;  /* 0x0006b03901007387 */ /* 0x000fe20000100800 */
[----:B------:R-:W-:-:S03]  /*4ef20*/  IADD3.X R56, PT, PT, R56, UR4, RZ, P3, !PT ;  /* 0x0000000438387c10 */ /* 0x000fc60009ffe4ff */
[----:B------:R1:W-:Y:S04]  /*4ef30*/  STL [R1+0x6ac], R58 ;  /* 0x0006ac3a01007387 */ /* 0x0003e80000100800 */
[----:B------:R1:W-:Y:S04]  /*4ef40*/  STL [R1+0x6e8], R29 ;  /* 0x0006e81d01007387 */ /* 0x0003e80000100800 */
[----:B------:R-:W2:Y:S04]  /*4ef50*/  LDL.LU R61, [R1+0x72c] ;  /* 0x00072c00013d7983 */ /* 0x000ea80000300800 */
[----:B------:R1:W-:Y:S04]  /*4ef60*/  LDGSTS.E [R3+0x25500], desc[UR6][R24.64], P0 ;  /* 0x2550000018037fae */ /* 0x0003e800081a1006 */
[----:B------:R3:W-:Y:S01]  /*4ef70*/  STL [R1+0x6e4], R56 ;  /* 0x0006e43801007387 */ /* 0x0007e20000100800 */
[----:B-1----:R-:W-:Y:S01]  /*4ef80*/  IMAD.MOV.U32 R24, RZ, RZ, R57 ;  /* 0x000000ffff187224 */ /* 0x002fe200078e0039 */
[----:B------:R-:W-:-:S02]  /*4ef90*/  MOV R25, R58 ;  /* 0x0000003a00197202 */ /* 0x000fc40000000f00 */
[----:B------:R-:W2:Y:S04]  /*4efa0*/  LDL.LU R58, [R1+0x764] ;  /* 0x00076400013a7983 */ /* 0x000ea80000300800 */
[----:B------:R1:W-:Y:S01]  /*4efb0*/  LDGSTS.E [R3+0x25580], desc[UR6][R24.64], P0 ;  /* 0x2558000018037fae */ /* 0x0003e200081a1006 */
[----:B------:R-:W-:Y:S02]  /*4efc0*/  ISETP.NE.U32.AND P1, PT, RZ, UR13, PT ;  /* 0x0000000dff007c0c */ /* 0x000fe4000bf25070 */
[----:B---3--:R-:W-:Y:S01]  /*4efd0*/  IADD3 R27, P0, PT, R27, UR14, RZ ;  /* 0x0000000e1b1b7c10 */ /* 0x008fe2000ff1e0ff */
[----:B-1----:R-:W-:Y:S02]  /*4efe0*/  IMAD.MOV.U32 R24, RZ, RZ, R29 ;  /* 0x000000ffff187224 */ /* 0x002fe400078e001d */
[----:B------:R-:W3:Y:S01]  /*4eff0*/  LDL.LU R29, [R1+0x770] ;  /* 0x00077000011d7983 */ /* 0x000ee20000300800 */
[----:B------:R-:W-:-:S02]  /*4f000*/  IADD3.X R31, PT, PT, R31, UR4, RZ, P0, !PT ;  /* 0x000000041f1f7c10 */ /* 0x000fc400087fe4ff */
[----:B------:R-:W-:Y:S01]  /*4f010*/  MOV R25, R56 ;  /* 0x0000003800197202 */ /* 0x000fe20000000f00 */
[----:B------:R1:W-:Y:S04]  /*4f020*/  STL [R1+0x6f0], R27 ;  /* 0x0006f01b01007387 */ /* 0x0003e80000100800 */
[----:B------:R1:W-:Y:S04]  /*4f030*/  STL [R1+0x6ec], R31 ;  /* 0x0006ec1f01007387 */ /* 0x0003e80000100800 */
[----:B------:R-:W3:Y:S04]  /*4f040*/  LDL.LU R56, [R1+0x76c] ;  /* 0x00076c0001387983 */ /* 0x000ee80000300800 */
[----:B------:R1:W-:Y:S02]  /*4f050*/  LDGSTS.E [R3+0x25900], desc[UR6][R24.64], P1 ;  /* 0x2590000018037fae */ /* 0x0003e400089a1006 */
[----:B-1----:R-:W-:Y:S01]  /*4f060*/  IMAD.MOV.U32 R24, RZ, RZ, R27 ;  /* 0x000000ffff187224 */ /* 0x002fe200078e001b */
[----:B------:R-:W-:Y:S01]  /*4f070*/  MOV R25, R31 ;  /* 0x0000001f00197202 */ /* 0x000fe20000000f00 */
[----:B------:R-:W3:Y:S04]  /*4f080*/  LDL.LU R27, [R1+0x7a8] ;  /* 0x0007a800011b7983 */ /* 0x000ee80000300800 */
[----:B------:R1:W-:Y:S01]  /*4f090*/  LDGSTS.E [R3+0x25980], desc[UR6][R24.64], P1 ;  /* 0x2598000018037fae */ /* 0x0003e200089a1006 */
[----:B------:R-:W-:-:S04]  /*4f0a0*/  IADD3 R26, P1, PT, R26, UR14, RZ ;  /* 0x0000000e1a1a7c10 */ /* 0x000fc8000ff3e0ff */
[----:B------:R-:W-:Y:S01]  /*4f0b0*/  IADD3.X R30, PT, PT, R30, UR4, RZ, P1, !PT ;  /* 0x000000041e1e7c10 */ /* 0x000fe20008ffe4ff */
[----:B------:R-:W-:Y:S04]  /*4f0c0*/  STL [R1+0x728], R26 ;  /* 0x0007281a01007387 */ /* 0x000fe80000100800 */
[----:B------:R1:W-:Y:S02]  /*4f0d0*/  STL [R1+0x724], R30 ;  /* 0x0007241e01007387 */ /* 0x0003e40000100800 */
[----:B-1----:R-:W-:Y:S02]  /*4f0e0*/  MOV R25, R30 ;  /* 0x0000001e00197202 */ /* 0x002fe40000000f00 */
[----:B------:R-:W3:Y:S04]  /*4f0f0*/  LDL.LU R31, [R1+0x7a4] ;  /* 0x0007a400011f7983 */ /* 0x000ee80000300800 */
[----:B------:R-:W3:Y:S04]  /*4f100*/  LDL.LU R57, [R1+0x7ac] ;  /* 0x0007ac0001397983 */ /* 0x000ee80000300800 */
[----:B------:R-:W3:Y:S01]  /*4f110*/  LDL.LU R30, [R1+0x7b0] ;  /* 0x0007b000011e7983 */ /* 0x000ee20000300800 */
[----:B------:R-:W-:-:S03]  /*4f120*/  IMAD.MOV.U32 R24, RZ, RZ, R26 ;  /* 0x000000ffff187224 */ /* 0x000fc600078e001a */
[----:B------:R-:W3:Y:S04]  /*4f130*/  LDL.LU R59, [R1+0x7e4] ;  /* 0x0007e400013b7983 */ /* 0x000ee80000300800 */
[----:B------:R-:W3:Y:S01]  /*4f140*/  LDL.LU R26, [R1+0x7e8] ;  /* 0x0007e800011a7983 */ /* 0x000ee20000300800 */
        /* <DEDUP_REMOVED lines=9> */
[----:B----4-:R-:W-:Y:S02]  /*4f1e0*/  IADD3 R60, P2, PT, R60, UR14, RZ ;  /* 0x0000000e3c3c7c10 */ /* 0x010fe4000ff5e0ff */
[----:B--2---:R-:W-:-:S03]  /*4f1f0*/  IADD3 R28, P3, PT, R28, UR14, RZ ;  /* 0x0000000e1c1c7c10 */ /* 0x004fc6000ff7e0ff */
        /* <DEDUP_REMOVED lines=12> */
[----:B--2---:R-:W2:Y:S04]  /*4f2c0*/  LDL.LU R58, [R1+0x7ec] ;  /* 0x0007ec00013a7983 */ /* 0x004ea80000300800 */
[----:B------:R-:W4:Y:S01]  /*4f2d0*/  LDL.LU R28, [R1+0x7f0] ;  /* 0x0007f000011c7983 */ /* 0x000f220000300800 */
[----:B---3--:R-:W-:-:S05]  /*4f2e0*/  IADD3 R29, P0, PT, R29, UR14, RZ ;  /* 0x0000000e1d1d7c10 */ /* 0x008fca000ff1e0ff */
        /* <DEDUP_REMOVED lines=9> */
[----:B------:R-:W-:-:S04]  /*4f380*/  USEL UR13, URZ, 0x4, !UP1 ;  /* 0x00000004ff0d7887 */ /* 0x000fc8000c800000 */
[----:B------:R-:W-:Y:S01]  /*4f390*/  USEL UR13, UR13, URZ, !UP0 ;  /* 0x000000ff0d0d7287 */ /* 0x000fe2000c000000 */
[----:B------:R-:W-:-:S05]  /*4f3a0*/  IADD3 R27, P1, PT, R27, UR14, RZ ;  /* 0x0000000e1b1b7c10 */ /* 0x000fca000ff3e0ff */
[----:B------:R-:W-:Y:S01]  /*4f3b0*/  ISETP.NE.U32.AND P0, PT, RZ, UR13, PT ;  /* 0x0000000dff007c0c */ /* 0x000fe2000bf05070 */
[----:B------:R-:W-:Y:S01]  /*4f3c0*/  STL [R1+0x7a8], R27 ;  /* 0x0007a81b01007387 */ /* 0x000fe20000100800 */
[----:B---3--:R-:W-:Y:S01]  /*4f3d0*/  IMAD.MOV.U32 R24, RZ, RZ, R27 ;  /* 0x000000ffff187224 */ /* 0x008fe200078e001b */
[----:B------:R-:W-:-:S04]  /*4f3e0*/  IADD3.X R31, PT, PT, R31, UR4, RZ, P1, !PT ;  /* 0x000000041f1f7c10 */ /* 0x000fc80008ffe4ff */
[----:B------:R-:W-:Y:S02]  /*4f3f0*/  MOV R25, R31 ;  /* 0x0000001f00197202 */ /* 0x000fe40000000f00 */
[----:B------:R-:W-:Y:S01]  /*4f400*/  IADD3 R30, P2, PT, R30, UR14, RZ ;  /* 0x0000000e1e1e7c10 */ /* 0x000fe2000ff5e0ff */
[----:B------:R1:W-:Y:S03]  /*4f410*/  STL [R1+0x7a4], R31 ;  /* 0x0007a41f01007387 */ /* 0x0003e60000100800 */
[----:B------:R-:W-:Y:S01]  /*4f420*/  IADD3.X R57, PT, PT, R57, UR4, RZ, P2, !PT ;  /* 0x0000000439397c10 */ /* 0x000fe200097fe4ff */
[----:B------:R3:W-:Y:S01]  /*4f430*/  LDGSTS.E [R3+0x26500], desc[UR6][R24.64], P0 ;  /* 0x2650000018037fae */ /* 0x0007e200081a1006 */
[----:B------:R-:W-:-:S03]  /*4f440*/  IADD3 R26, P3, PT, R26, UR14, RZ ;  /* 0x0000000e1a1a7c10 */ /* 0x000fc6000ff7e0ff */
[----:B-1----:R-:W2:Y:S01]  /*4f450*/  LDL.LU R31, [R1+0x830] ;  /* 0x00083000011f7983 */ /* 0x002ea20000300800 */
[----:B------:R-:W-:-:S03]  /*4f460*/  IADD3.X R59, PT, PT, R59, UR4, RZ, P3, !PT ;  /* 0x000000043b3b7c10 */ /* 0x000fc60009ffe4ff */
[----:B------:R-:W2:Y:S01]  /*4f470*/  LDL.LU R27, [R1+0x868] ;  /* 0x00086800011b7983 */ /* 0x000ea20000300800 */
[----:B---3--:R-:W-:-:S03]  /*4f480*/  MOV R25, R57 ;  /* 0x0000003900197202 */ /* 0x008fc60000000f00 */
[----:B------:R-:W-:Y:S04]  /*4f490*/  STL [R1+0x7b0], R30 ;  /* 0x0007b01e01007387 */ /* 0x000fe80000100800 */
[----:B------:R1:W-:Y:S04]  /*4f4a0*/  STL [R1+0x7ac], R57 ;  /* 0x0007ac3901007387 */ /* 0x0003e80000100800 */
[----:B------:R3:W-:Y:S01]  /*4f4b0*/  STL [R1+0x7e8], R26 ;  /* 0x0007e81a01007387 */ /* 0x0007e20000100800 */
[----:B------:R-:W-:-:S03]  /*4f4c0*/  IMAD.MOV.U32 R24, RZ, RZ, R30 ;  /* 0x000000ffff187224 */ /* 0x000fc600078e001e */
[----:B-1----:R-:W2:Y:S04]  /*4f4d0*/  LDL.LU R57, [R1+0x82c] ;  /* 0x00082c0001397983 */ /* 0x002ea80000300800 */
[----:B------:R-:W-:Y:S04]  /*4f4e0*/  STL [R1+0x7e4], R59 ;  /* 0x0007e43b01007387 */ /* 0x000fe80000100800 */
[----:B------:R-:W2:Y:S01]  /*4f4f0*/  LDL.LU R30, [R1+0x864] ;  /* 0x00086400011e7983 */ /* 0x000ea20000300800 */
[----:B------:R-:W-:-:S03]  /*4f500*/  UISETP.GT.AND UP1, UPT, UR16, 0x69, UPT ;  /* 0x000000691000788c */ /* 0x000fc6000bf24270 */
[----:B------:R1:W-:Y:S01]  /*4f510*/  LDGSTS.E [R3+0x26580], desc[UR6][R24.64], P0 ;  /* 0x2658000018037fae */ /* 0x0003e200081a1006 */
[----:B------:R-:W-:-:S04]  /*4f520*/  USEL UR13, URZ, 0x4, !UP1 ;  /* 0x00000004ff0d7887 */ /* 0x000fc8000c800000 */
[----:B------:R-:W-:-:S06]  /*4f530*/  USEL UR13, UR13, URZ, !UP0 ;  /* 0x000000ff0d0d7287 */ /* 0x000fcc000c000000 */
[----:B------:R-:W-:Y:S01]  /*4f540*/  ISETP.NE.U32.AND P1, PT, RZ, UR13, PT ;  /* 0x0000000dff007c0c */ /* 0x000fe2000bf25070 */
[----:B-1----:R-:W-:Y:S01]  /*4f550*/  IMAD.MOV.U32 R24, RZ, RZ, R26 ;  /* 0x000000ffff187224 */ /* 0x002fe200078e001a */
[----:B------:R-:W-:Y:S01]  /*4f560*/  MOV R25, R59 ;  /* 0x0000003b00197202 */ /* 0x000fe20000000f00 */
[----:B---3--:R-:W3:Y:S10]  /*4f570*/  LDL.LU R26, [R1+0x870] ;  /* 0x00087000011a7983 */ /* 0x008ef40000300800 */
[----:B------:R1:W-:Y:S01]  /*4f580*/  LDGSTS.E [R3+0x26900], desc[UR6][R24.64], P1 ;  /* 0x2690000018037fae */ /* 0x0003e200089a1006 */
[----:B------:R-:W-:-:S04]  /*4f590*/  UISETP.GT.AND UP1, UPT, UR16, 0x6d, UPT ;  /* 0x0000006d1000788c */ /* 0x000fc8000bf24270 */
[----:B------:R-:W-:-:S04]  /*4f5a0*/  USEL UR13, URZ, 0x4, !UP1 ;  /* 0x00000004ff0d7887 */ /* 0x000fc8000c800000 */
[----:B------:R-:W-:Y:S01]  /*4f5b0*/  USEL UR13, UR13, URZ, !UP0 ;  /* 0x000000ff0d0d7287 */ /* 0x000fe2000c000000 */
[----:B----4-:R-:W-:-:S04]  /*4f5c0*/  IADD3 R28, P0, PT, R28, UR14, RZ ;  /* 0x0000000e1c1c7c10 */ /* 0x010fc8000ff1e0ff */
[----:B--2---:R-:W-:Y:S01]  /*4f5d0*/  IADD3.X R58, PT, PT, R58, UR4, RZ, P0, !PT ;  /* 0x000000043a3a7c10 */ /* 0x004fe200087fe4ff */
[----:B------:R2:W-:Y:S01]  /*4f5e0*/  STL [R1+0x7f0], R28 ;  /* 0x0007f01c01007387 */ /* 0x0005e20000100800 */
[----:B-1----:R-:W-:Y:S02]  /*4f5f0*/  IMAD.MOV.U32 R24, RZ, RZ, R28 ;  /* 0x000000ffff187224 */ /* 0x002fe400078e001c */
[----:B------:R-:W-:Y:S01]  /*4f600*/  MOV R25, R58 ;  /* 0x0000003a00197202 */ /* 0x000fe20000000f00 */
[----:B------:R1:W-:Y:S04]  /*4f610*/  STL [R1+0x7ec], R58 ;  /* 0x0007ec3a01007387 */ /* 0x0003e80000100800 */
[----:B------:R4:W-:Y:S04]  /*4f620*/  LDGSTS.E [R3+0x26980], desc[UR6][R24.64], P1 ;  /* 0x2698000018037fae */ /* 0x0009e800089a1006 */
[----:B--2---:R-:W2:Y:S01]  /*4f630*/  LDL.LU R28, [R1+0x86c] ;  /* 0x00086c00011c7983 */ /* 0x004ea20000300800 */
[----:B------:R-:W-:-:S04]  /*4f640*/  IADD3 R29, P1, PT, R29, UR14, RZ ;  /* 0x0000000e1d1d7c10 */ /* 0x000fc8000ff3e0ff */
[----:B------:R-:W-:Y:S01]  /*4f650*/  IADD3.X R56, PT, PT, R56, UR4, RZ, P1, !PT ;  /* 0x0000000438387c10 */ /* 0x000fe20008ffe4ff */
[----:B------:R-:W-:Y:S04]  /*4f660*/  STL [R1+0x828], R29 ;  /* 0x0008281d01007387 */ /* 0x000fe80000100800 */
[----:B------:R1:W-:Y:S04]  /*4f670*/  STL [R1+0x824], R56 ;  /* 0x0008243801007387 */ /* 0x0003e80000100800 */
[----:B------:R-:W2:Y:S04]  /*4f680*/  LDL.LU R61, [R1+0x8a4] ;  /* 0x0008a400013d7983 */ /* 0x000ea80000300800 */
[----:B------:R-:W2:Y:S04]  /*4f690*/  LDL.LU R60, [R1+0x8a8] ;  /* 0x0008a800013c7983 */ /* 0x000ea80000300800 */
[----:B------:R-:W2:Y:S01]  /*4f6a0*/  LDL.LU R59, [R1+0x8ac] ;  /* 0x0008ac00013b7983 */ /* 0x000ea20000300800 */
[----:B----4-:R-:W-:-:S03]  /*4f6b0*/  MOV R25, R56 ;  /* 0x0000003800197202 */ /* 0x010fc60000000f00 */
[----:B-1----:R-:W4:Y:S01]  /*4f6c0*/  LDL.LU R58, [R1+0x8b0] ;  /* 0x0008b000013a7983 */ /* 0x002f220000300800 */
[----:B------:R-:W-:-:S03]  /*4f6d0*/  IMAD.MOV.U32 R24, RZ, RZ, R29 ;  /* 0x000000ffff187224 */ /* 0x000fc600078e001d */
[----:B------:R-:W4:Y:S04]  /*4f6e0*/  LDL.LU R56, [R1+0x8e4] ;  /* 0x0008e40001387983 */ /* 0x000f280000300800 */
[----:B------:R-:W4:Y:S01]  /*4f6f0*/  LDL.LU R29, [R1+0x8e8] ;  /* 0x0008e800011d7983 */ /* 0x000f220000300800 */
[----:B------:R-:W-:-:S13]  /*4f700*/  ISETP.NE.U32.AND P0, PT, RZ, UR13, PT ;  /* 0x0000000dff007c0c */ /* 0x000fda000bf05070 */
[----:B------:R1:W-:Y:S01]  /*4f710*/  LDGSTS.E [R3+0x26d00], desc[UR6][R24.64], P0 ;  /* 0x26d0000018037fae */ /* 0x0003e200081a1006 */
[----:B------:R-:W-:Y:S02]  /*4f720*/  IADD3 R31, P2, PT, R31, UR14, RZ ;  /* 0x0000000e1f1f7c10 */ /* 0x000fe4000ff5e0ff */
[----:B------:R-:W-:-:S03]  /*4f730*/  IADD3 R27, P3, PT, R27, UR14, RZ ;  /* 0x0000000e1b1b7c10 */ /* 0x000fc6000ff7e0ff */
[----:B-1----:R-:W-:Y:S01]  /*4f740*/  IMAD.MOV.U32 R24, RZ, RZ, R31 ;  /* 0x000000ffff187224 */ /* 0x002fe200078e001f */
[----:B------:R1:W-:Y:S01]  /*4f750*/  STL [R1+0x830], R31 ;  /* 0x0008301f01007387 */ /* 0x0003e20000100800 */
[----:B------:R-:W-:-:S04]  /*4f760*/  IADD3.X R57, PT, PT, R57, UR4, RZ, P2, !PT ;  /* 0x0000000439397c10 */ /* 0x000fc800097fe4ff */
[----:B------:R-:W-:Y:S01]  /*4f770*/  MOV R25, R57 ;  /* 0x0000003900197202 */ /* 0x000fe20000000f00 */
[----:B------:R-:W-:Y:S01]  /*4f780*/  STL [R1+0x82c], R57 ;  /* 0x00082c3901007387 */ /* 0x000fe20000100800 */
[----:B------:R-:W-:-:S03]  /*4f790*/  IADD3.X R30, PT, PT, R30, UR4, RZ, P3, !PT ;  /* 0x000000041e1e7c10 */ /* 0x000fc60009ffe4ff */
[----:B------:R1:W-:Y:S04]  /*4f7a0*/  STL [R1+0x868], R27 ;  /* 0x0008681b01007387 */ /* 0x0003e80000100800 */
[----:B------:R3:W-:Y:S04]  /*4f7b0*/  LDGSTS.E [R3+0x26d80], desc[UR6][R24.64], P0 ;  /* 0x26d8000018037fae */ /* 0x0007e800081a1006 */
[----:B------:R2:W-:Y:S04]  /*4f7c0*/  STL [R1+0x864], R30 ;  /* 0x0008641e01007387 */ /* 0x0005e80000100800 */
[----:B-1----:R-:W4:Y:S01]  /*4f7d0*/  LDL.LU R31, [R1+0x8ec] ;  /* 0x0008ec00011f7983 */ /* 0x002f220000300800 */
[----:B---3--:R-:W-:-:S03]  /*4f7e0*/  IMAD.MOV.U32 R24, RZ, RZ, R27 ;  /* 0x000000ffff187224 */ /* 0x008fc600078e001b */
[----:B------:R-:W3:Y:S01]  /*4f7f0*/  LDL.LU R27, [R1+0x8f0] ;  /* 0x0008f000011b7983 */ /* 0x000ee20000300800 */
[----:B------:R-:W-:-:S04]  /*4f800*/  UISETP.GT.AND UP1, UPT, UR16, 0x71, UPT ;  /* 0x000000711000788c */ /* 0x000fc8000bf24270 */
[----:B------:R-:W-:-:S04]  /*4f810*/  USEL UR13, URZ, 0x4, !UP1 ;  /* 0x00000004ff0d7887 */ /* 0x000fc8000c800000 */
[----:B------:R-:W-:Y:S01]  /*4f820*/  USEL UR13, UR13, URZ, !UP0 ;  /* 0x000000ff0d0d7287 */ /* 0x000fe2000c000000 */
[----:B------:R-:W-:-:S05]  /*4f830*/  IADD3 R26, P0, PT, R26, UR14, RZ ;  /* 0x0000000e1a1a7c10 */ /* 0x000fca000ff1e0ff */
[----:B------:R-:W-:Y:S01]  /*4f840*/  ISETP.NE.U32.AND P1, PT, RZ, UR13, PT ;  /* 0x0000000dff007c0c */ /* 0x000fe2000bf25070 */
[----:B------:R-:W-:Y:S01]  /*4f850*/  UISETP.GT.AND UP1, UPT, UR16, 0x75, UPT ;  /* 0x000000751000788c */ /* 0x000fe2000bf24270 */
[----:B------:R-:W-:Y:S01]  /*4f860*/  MOV R25, R30 ;  /* 0x0000001e00197202 */ /* 0x000fe20000000f00 */
[----:B------:R-:W-:Y:S02]  /*4f870*/  STL [R1+0x870], R26 ;  /* 0x0008701a01007387 */ /* 0x000fe40000100800 */
[----:B------:R-:W-:-:S04]  /*4f880*/  USEL UR13, URZ, 0x4, !UP1 ;  /* 0x00000004ff0d7887 */ /* 0x000fc8000c800000 */
[----:B------:R-:W-:-:S04]  /*4f890*/  USEL UR13, UR13, URZ, !UP0 ;  /* 0x000000ff0d0d7287 */ /* 0x000fc8000c000000 */
[----:B------:R1:W-:Y:S02]  /*4f8a0*/  LDGSTS.E [R3+0x27100], desc[UR6][R24.64], P1 ;  /* 0x2710000018037fae */ /* 0x0003e400089a1006 */
[----:B-1----:R-:W-:Y:S01]  /*4f8b0*/  IMAD.MOV.U32 R24, RZ, RZ, R26 ;  /* 0x000000ffff187224 */ /* 0x002fe200078e001a */
[----:B------:R-:W-:Y:S01]  /*4f8c0*/  UISETP.GT.AND UP1, UPT, UR16, 0x79, UPT ;  /* 0x000000791000788c */ /* 0x000fe2000bf24270 */
[----:B--2---:R-:W-:-:S05]  /*4f8d0*/  IADD3.X R28, PT, PT, R28, UR4, RZ, P0, !PT ;  /* 0x000000041c1c7c10 */ /* 0x004fca00087fe4ff */
[----:B------:R1:W-:Y:S01]  /*4f8e0*/  STL [R1+0x86c], R28 ;  /* 0x00086c1c01007387 */ /* 0x0003e20000100800 */
[----:B------:R-:W-:-:S03]  /*4f8f0*/  MOV R25, R28 ;  /* 0x0000001c00197202 */ /* 0x000fc60000000f00 */
[----:B------:R-:W2:Y:S04]  /*4f900*/  LDL.LU R57, [R1+0x924] ;  /* 0x0009240001397983 */ /* 0x000ea80000300800 */
[----:B------:R-:W2:Y:S04]  /*4f910*/  LDL.LU R30, [R1+0x928] ;  /* 0x00092800011e7983 */ /* 0x000ea80000300800 */
[----:B-1----:R-:W2:Y:S01]  /*4f920*/  LDL.LU R28, [R1+0x92c] ;  /* 0x00092c00011c7983 */ /* 0x002ea20000300800 */
[----:B------:R-:W-:-:S03]  /*4f930*/  ISETP.NE.U32.AND P0, PT, RZ, UR13, PT ;  /* 0x0000000dff007c0c */ /* 0x000fc6000bf05070 */
[----:B------:R-:W2:Y:S04]  /*4f940*/  LDL.LU R26, [R1+0x930] ;  /* 0x00093000011a7983 */ /* 0x000ea80000300800 */
[----:B------:R1:W-:Y:S01]  /*4f950*/  LDGSTS.E [R3+0x27180], desc[UR6][R24.64], P1 ;  /* 0x2718000018037fae */ /* 0x0003e200089a1006 */
[----:B------:R-:W-:-:S04]  /*4f960*/  IADD3 R60, P1, PT, R60, UR14, RZ ;  /* 0x0000000e3c3c7c10 */ /* 0x000fc8000ff3e0ff */
[----:B------:R-:W-:Y:S01]  /*4f970*/  IADD3.X R61, PT, PT, R61, UR4, RZ, P1, !PT ;  /* 0x000000043d3d7c10 */ /* 0x000fe20008ffe4ff */
[----:B-1----:R-:W-:Y:S01]  /*4f980*/  IMAD.MOV.U32 R24, RZ, RZ, R60 ;  /* 0x000000ffff187224 */ /* 0x002fe200078e003c */
[----:B----4-:R-:W-:Y:S02]  /*4f990*/  IADD3 R58, P2, PT, R58, UR14, RZ ;  /* 0x0000000e3a3a7c10 */ /* 0x010fe4000ff5e0ff */
[----:B------:R-:W-:Y:S02]  /*4f9a0*/  MOV R25, R61 ;  /* 0x0000003d00197202 */ /* 0x000fe40000000f00 */
[----:B------:R-:W-:Y:S02]  /*4f9b0*/  IADD3.X R59, PT, PT, R59, UR4, RZ, P2, !PT ;  /* 0x000000043b3b7c10 */ /* 0x000fe400097fe4ff */
[----:B------:R-:W-:Y:S01]  /*4f9c0*/  IADD3 R29, P3, PT, R29, UR14, RZ ;  /* 0x0000000e1d1d7c10 */ /* 0x000fe2000ff7e0ff */
[----:B------:R1:W-:Y:S03]  /*4f9d0*/  LDGSTS.E [R3+0x27500], desc[UR6][R24.64], P0 ;  /* 0x2750000018037fae */ /* 0x0003e600081a1006 */
[----:B------:R-:W-:Y:S01]  /*4f9e0*/  IADD3.X R56, PT, PT, R56, UR4, RZ, P3, !PT ;  /* 0x0000000438387c10 */ /* 0x000fe20009ffe4ff */
[----:B------:R-:W-:Y:S04]  /*4f9f0*/  STL [R1+0x8a8], R60 ;  /* 0x0008a83c01007387 */ /* 0x000fe80000100800 */
[----:B------:R-:W-:Y:S01]  /*4fa00*/  STL [R1+0x8a4], R61 ;  /* 0x0008a43d01007387 */ /* 0x000fe20000100800 */
[----:B-1----:R-:W-:Y:S01]  /*4fa10*/  IMAD.MOV.U32 R24, RZ, RZ, R58 ;  /* 0x000000ffff187224 */ /* 0x002fe200078e003a */
[----:B------:R-:W-:-:S02]  /*4fa20*/  MOV R25, R59 ;  /* 0x0000003b00197202 */ /* 0x000fc40000000f00 */
[----:B------:R-:W-:Y:S04]  /*4fa30*/  STL [R1+0x8b0], R58 ;  /* 0x0008b03a01007387 */ /* 0x000fe80000100800 */
[----:B------:R-:W-:Y:S04]  /*4fa40*/  STL [R1+0x8ac], R59 ;  /* 0x0008ac3b01007387 */ /* 0x000fe80000100800 */
[----:B------:R-:W-:Y:S04]  /*4fa50*/  STL [R1+0x8e8], R29 ;  /* 0x0008e81d01007387 */ /* 0x000fe80000100800 */
[----:B------:R1:W-:Y:S01]  /*4fa60*/  LDGSTS.E [R3+0x27580], desc[UR6][R24.64], P0 ;  /* 0x2758000018037fae */ /* 0x0003e200081a1006 */
[----:B------:R-:W-:-:S03]  /*4fa70*/  USEL UR13, URZ, 0x4, !UP1 ;  /* 0x00000004ff0d7887 */ /* 0x000fc6000c800000 */
[----:B------:R4:W-:Y:S01]  /*4fa80*/  STL [R1+0x8e4], R56 ;  /* 0x0008e43801007387 */ /* 0x0009e20000100800 */
[----:B------:R-:W-:Y:S01]  /*4fa90*/  USEL UR13, UR13, URZ, !UP0 ;  /* 0x000000ff0d0d7287 */ /* 0x000fe2000c000000 */
[----:B-1----:R-:W-:Y:S01]  /*4faa0*/  MOV R25, R56 ;  /* 0x0000003800197202 */ /* 0x002fe20000000f00 */
[----:B------:R-:W-:Y:S01]  /*4fab0*/  IMAD.MOV.U32 R24, RZ, RZ, R29 ;  /* 0x000000ffff187224 */ /* 0x000fe200078e001d */
[----:B----4-:R-:W4:Y:S04]  /*4fac0*/  LDL.LU R56, [R1+0x1c6c] ;  /* 0x001c6c0001387983 */ /* 0x010f280000300800 */
[----:B------:R-:W4:Y:S01]  /*4fad0*/  LDL.LU R29, [R1+0x1c78] ;  /* 0x001c7800011d7983 */ /* 0x000f220000300800 */
[----:B------:R-:W-:-:S13]  /*4fae0*/  ISETP.NE.U32.AND P1, PT, RZ, UR13, PT ;  /* 0x0000000dff007c0c */ /* 0x000fda000bf25070 */
[----:B------:R1:W-:Y:S01]  /*4faf0*/  LDGSTS.E [R3+0x27900], desc[UR6][R24.64], P1 ;  /* 0x2790000018037fae */ /* 0x0003e200089a1006 */
[----:B---3--:R-:W-:-:S04]  /*4fb00*/  IADD3 R27, P0, PT, R27, UR14, RZ ;  /* 0x0000000e1b1b7c10 */ /* 0x008fc8000ff1e0ff */
[----:B------:R-:W-:Y:S01]  /*4fb10*/  IADD3.X R31, PT, PT, R31, UR4, RZ, P0, !PT ;  /* 0x000000041f1f7c10 */ /* 0x000fe200087fe4ff */
[----:B------:R-:W-:Y:S01]  /*4fb20*/  STL [R1+0x8f0], R27 ;  /* 0x0008f01b01007387 */ /* 0x000fe20000100800 */
[----:B-1----:R-:W-:Y:S02]  /*4fb30*/  IMAD.MOV.U32 R24, RZ, RZ, R27 ;  /* 0x000000ffff187224 */ /* 0x002fe400078e001b */
[----:B------:R-:W-:Y:S01]  /*4fb40*/  MOV R25, R31 ;  /* 0x0000001f00197202 */ /* 0x000fe20000000f00 */
[----:B------:R1:W-:Y:S01]  /*4fb50*/  STL [R1+0x8ec], R31 ;  /* 0x0008ec1f01007387 */ /* 0x0003e20000100800 */
[----:B------:R-:W-:-:S03]  /*4fb60*/  UISETP.GT.AND UP1, UPT, UR16, 0x7d, UPT ;  /* 0x0000007d1000788c */ /* 0x000fc6000bf24270 */
[----:B------:R3:W-:Y:S04]  /*4fb70*/  LDGSTS.E [R3+0x27980], desc[UR6][R24.64], P1 ;  /* 0x2798000018037fae */ /* 0x0007e800089a1006 */
[----:B-1----:R-:W4:Y:S04]  /*4fb80*/  LDL.LU R31, [R1+0x1c64] ;  /* 0x001c6400011f7983 */ /* 0x002f280000300800 */
[----:B------:R-:W4:Y:S01]  /*4fb90*/  LDL.LU R27, [R1+0x1c70] ;  /* 0x001c7000011b7983 */ /* 0x000f220000300800 */
[----:B------:R-:W-:-:S04]  /*4fba0*/  USEL UR13, URZ, 0x4, !UP1 ;  /* 0x00000004ff0d7887 */ /* 0x000fc8000c800000 */
[----:B------:R-:W-:-:S06]  /*4fbb0*/  USEL UR13, UR13, URZ, !UP0 ;  /* 0x000000ff0d0d7287 */ /* 0x000fcc000c000000 */
[----:B------:R-:W-:Y:S01]  /*4fbc0*/  ISETP.NE.U32.AND P0, PT, RZ, UR13, PT ;  /* 0x0000000dff007c0c */ /* 0x000fe2000bf05070 */
[----:B------:R-:W-:-:S04]  /*4fbd0*/  UISETP.GT.AND UP1, UPT, UR16, 0x2, UPT ;  /* 0x000000021000788c */ /* 0x000fc8000bf24270 */
[----:B------:R-:W-:-:S04]  /*4fbe0*/  USEL UR13, URZ, 0x4, !UP1 ;  /* 0x00000004ff0d7887 */ /* 0x000fc8000c800000 */
[----:B------:R-:W-:Y:S01]  /*4fbf0*/  USEL UR13, UR13, URZ, !UP0 ;  /* 0x000000ff0d0d7287 */ /* 0x000fe2000c000000 */
[----:B--2---:R-:W-:-:S04]  /*4fc00*/  IADD3 R30, P1, PT, R30, UR14, RZ ;  /* 0x0000000e1e1e7c10 */ /* 0x004fc8000ff3e0ff */
[----:B------:R-:W-:Y:S01]  /*4fc10*/  IADD3.X R57, PT, PT, R57, UR4, RZ, P1, !PT ;  /* 0x0000000439397c10 */ /* 0x000fe20008ffe4ff */
[----:B---3--:R-:W-:Y:S01]  /*4fc20*/  IMAD.MOV.U32 R24, RZ, RZ, R30 ;  /* 0x000000ffff187224 */ /* 0x008fe200078e001e */
[----:B------:R-:W-:Y:S02]  /*4fc30*/  IADD3 R26, P2, PT, R26, UR14, RZ ;  /* 0x0000000e1a1a7c10 */ /* 0x000fe4000ff5e0ff */
[----:B------:R-:W-:Y:S02]  /*4fc40*/  MOV R25, R57 ;  /* 0x0000003900197202 */ /* 0x000fe40000000f00 */
[----:B------:R-:W-:Y:S01]  /*4fc50*/  IADD3.X R28, PT, PT, R28, UR4, RZ, P2, !PT ;  /* 0x000000041c1c7c10 */ /* 0x000fe200097fe4ff */
[----:B------:R-:W-:Y:S04]  /*4fc60*/  STL [R1+0x928], R30 ;  /* 0x0009281e01007387 */ /* 0x000fe80000100800 */
[----:B------:R-:W-:Y:S04]  /*4fc70*/  STL [R1+0x924], R57 ;  /* 0x0009243901007387 */ /* 0x000fe80000100800 */
[----:B------:R-:W-:Y:S04]  /*4fc80*/  STL [R1+0x930], R26 ;  /* 0x0009301a01007387 */ /* 0x000fe80000100800 */
[----:B------:R1:W-:Y:S04]  /*4fc90*/  LDGSTS.E [R3+0x27d00], desc[UR6][R24.64], P0 ;  /* 0x27d0000018037fae */ /* 0x0003e800081a1006 */
[----:B------:R2:W-:Y:S01]  /*4fca0*/  STL [R1+0x92c], R28 ;  /* 0x00092c1c01007387 */ /* 0x0005e20000100800 */
[----:B-1----:R-:W-:-:S03]  /*4fcb0*/  MOV R25, R28 ;  /* 0x0000001c00197202 */ /* 0x002fc60000000f00 */
[----:B--2---:R-:W2:Y:S04]  /*4fcc0*/  LDL.LU R28, [R1+0x1c38] ;  /* 0x001c3800011c7983 */ /* 0x004ea80000300800 */
[----:B------:R-:W3:Y:S04]  /*4fcd0*/  LDL.LU R59, [R1+0x1c2c] ;  /* 0x001c2c00013b7983 */ /* 0x000ee80000300800 */
[----:B------:R-:W3:Y:S04]  /*4fce0*/  LDL.LU R58, [R1+0x1c24] ;  /* 0x001c2400013a7983 */ /* 0x000ee80000300800 */
[----:B------:R-:W3:Y:S01]  /*4fcf0*/  LDL.LU R30, [R1+0x1c30] ;  /* 0x001c3000011e7983 */ /* 0x000ee20000300800 */
[----:B------:R-:W-:-:S03]  /*4fd00*/  IMAD.MOV.U32 R24, RZ, RZ, R26 ;  /* 0x000000ffff187224 */ /* 0x000fc600078e001a */
[----:B------:R-:W3:Y:S04]  /*4fd10*/  LDL.LU R57, [R1+0x1bec] ;  /* 0x001bec0001397983 */ /* 0x000ee80000300800 */
[----:B------:R-:W3:Y:S04]  /*4fd20*/  LDL.LU R26, [R1+0x1bf8] ;  /* 0x001bf800011a7983 */ /* 0x000ee80000300800 */
[----:B------:R1:W-:Y:S01]  /*4fd30*/  LDGSTS.E [R3+0x27d80], desc[UR6][R24.64], P0 ;  /* 0x27d8000018037fae */ /* 0x0003e200081a1006 */
[----:B----4-:R-:W-:-:S04]  /*4fd40*/  IADD3 R29, P1, PT, R29, UR14, RZ ;  /* 0x0000000e1d1d7c10 */ /* 0x010fc8000ff3e0ff */
[----:B------:R-:W-:Y:S01]  /*4fd50*/  IADD3.X R56, PT, PT, R56, UR4, RZ, P1, !PT ;  /* 0x0000000438387c10 */ /* 0x000fe20008ffe4ff */
[----:B------:R-:W-:Y:S01]  /*4fd60*/  STL [R1+0x1c78], R29 ;  /* 0x001c781d01007387 */ /* 0x000fe20000100800 */
[----:B-1----:R-:W-:Y:S02]  /*4fd70*/  IMAD.MOV.U32 R24, RZ, RZ, R29 ;  /* 0x000000ffff187224 */ /* 0x002fe400078e001d */
[----:B------:R-:W-:Y:S01]  /*4fd80*/  MOV R25, R56 ;  /* 0x0000003800197202 */ /* 0x000fe20000000f00 */
[----:B------:R1:W-:Y:S04]  /*4fd90*/  STL [R1+0x1c6c], R56 ;  /* 0x001c6c3801007387 */ /* 0x0003e80000100800 */
[----:B-1----:R-:W4:Y:S04]  /*4fda0*/  LDL.LU R56, [R1+0x1be4] ;  /* 0x001be40001387983 */ /* 0x002f280000300800 */
[----:B------:R-:W4:Y:S01]  /*4fdb0*/  LDL.LU R29, [R1+0x1bf0] ;  /* 0x001bf000011d7983 */ /* 0x000f220000300800 */
[----:B------:R-:W-:Y:S01]  /*4fdc0*/  IMAD.SHL.U32 R189, R189, 0x4, RZ ;  /* 0x00000004bdbd7824 */ /* 0x000fe200078e00ff */
[----:B------:R-:W-:Y:S01]  /*4fdd0*/  ISETP.NE.U32.AND P0, PT, RZ, UR13, PT ;  /* 0x0000000dff007c0c */ /* 0x000fe2000bf05070 */
[C---:B------:R-:W-:Y:S08]  /*4fde0*/  HMMA.1688.F32.TF32 R72, R88.reuse, R74, R244 ;  /* 0x0000004a5848723c */ /* 0x040ff000000810f4 */
[C---:B------:R-:W-:Y:S08]  /*4fdf0*/  HMMA.1688.F32.TF32 R68, R88.reuse, R70, R240 ;  /* 0x000000465844723c */ /* 0x040ff000000810f0 */
[C---:B------:R-:W-:Y:S08]  /*4fe00*/  HMMA.1688.F32.TF32 R244, R88.reuse, R162, R104 ;  /* 0x000000a258f4723c */ /* 0x040ff00000081068 */
[C---:B------:R-:W-:Y:S08]  /*4fe10*/  HMMA.1688.F32.TF32 R156, R88.reuse, R158, R248 ;  /* 0x0000009e589c723c */ /* 0x040ff000000810f8 */
[----:B------:R-:W-:Y:S01]  /*4fe20*/  HMMA.1688.F32.TF32 R144, R88, R146, R64 ;  /* 0x000000925890723c */ /* 0x000fe20000081040 */
[----:B------:R-:W-:-:S04]  /*4fe30*/  LOP3.LUT R88, R189, 0x40, RZ, 0x3c, !PT ;  /* 0x00000040bd587812 */ /* 0x000fc800078e3cff */
[----:B------:R-:W-:-:S05]  /*4fe40*/  IADD3 R3, PT, PT, R88, UR17, RZ ;  /* 0x0000001158037c10 */ /* 0x000fca000fffe0ff */
[----:B------:R1:W-:Y:S01]  /*4fe50*/  LDGSTS.E [R3+0x20200], desc[UR6][R24.64], P0 ;  /* 0x2020000018037fae */ /* 0x0003e200081a1006 */
[----:B------:R-:W-:-:S04]  /*4fe60*/  IADD3 R27, P1, PT, R27, UR14, RZ ;  /* 0x0000000e1b1b7c10 */ /* 0x000fc8000ff3e0ff */
        /* <DEDUP_REMOVED lines=10> */
[----:B------:R-:W-:Y:S02]  /*4ff10*/  USEL UR13, UR13, URZ, !UP0 ;  /* 0x000000ff0d0d7287 */ /* 0x000fe4000c000000 */
[----:B------:R-:W-:-:S04]  /*4ff20*/  UISETP.GT.AND UP1, UPT, UR16, 0xa, UPT ;  /* 0x0000000a1000788c */ /* 0x000fc8000bf24270 */
[----:B------:R-:W-:Y:S01]  /*4ff30*/  ISETP.NE.U32.AND P0, PT, RZ, UR13, PT ;  /* 0x0000000dff007c0c */ /* 0x000fe2000bf05070 */
[----:B------:R-:W-:-:S04]  /*4ff40*/  USEL UR13, URZ, 0x4, !UP1 ;  /* 0x00000004ff0d7887 */ /* 0x000fc8000c800000 */
[----:B------:R-:W-:Y:S01]  /*4ff50*/  USEL UR13, UR13, URZ, !UP0 ;  /* 0x000000ff0d0d7287 */ /* 0x000fe2000c000000 */
[----:B--2---:R-:W-:-:S04]  /*4ff60*/  IADD3 R28, P1, PT, R28, UR14, RZ ;  /* 0x0000000e1c1c7c10 */ /* 0x004fc8000ff3e0ff */
[----:B---3--:R-:W-:Y:S01]  /*4ff70*/  IADD3.X R59, PT, PT, R59, UR4, RZ, P1, !PT ;  /* 0x000000043b3b7c10 */ /* 0x008fe20008ffe4ff */
[----:B------:R1:W-:Y:S01]  /*4ff80*/  STL [R1+0x1c38], R28 ;  /* 0x001c381c01007387 */ /* 0x0003e20000100800 */
[----:B------:R-:W-:Y:S01]  /*4ff90*/  IMAD.MOV.U32 R24, RZ, RZ, R28 ;  /* 0x000000ffff187224 */ /* 0x000fe200078e001c */
[----:B------:R-:W-:Y:S02]  /*4ffa0*/  IADD3 R30, P2, PT, R30, UR14, RZ ;  /* 0x0000000e1e1e7c10 */ /* 0x000fe4000ff5e0ff */
[----:B------:R-:W-:Y:S02]  /*4ffb0*/  STL [R1+0x1c2c], R59 ;  /* 0x001c2c3b01007387 */ /* 0x000fe40000100800 */
[----:B------:R-:W-:Y:S02]  /*4ffc0*/  IADD3.X R58, PT, PT, R58, UR4, RZ, P2, !PT ;  /* 0x000000043a3a7c10 */ /* 0x000fe400097fe4ff */
        /* <DEDUP_REMOVED lines=15> */
[----:B------:R1:W-:Y:S01]  /*500c0*/  LDGSTS.E [R3+0x20680], desc[UR6][R24.64], P0 ;  /* 0x2068000018037fae */ /* 0x0003e200081a1006 */
[----:B----4-:R-:W-:-:S04]  /*500d0*/  IADD3 R29, P0, PT, R29, UR14, RZ ;  /* 0x0000000e1d1d7c10 */ /* 0x010fc8000ff1e0ff */
[----:B------:R-:W-:Y:S01]  /*500e0*/  IADD3.X R56, PT, PT, R56, UR4, RZ, P0, !PT ;  /* 0x0000000438387c10 */ /* 0x000fe200087fe4ff */
[----:B-1----:R-:W-:Y:S01]  /*500f0*/  IMAD.MOV.U32 R24, RZ, RZ, R26 ;  /* 0x000000ffff187224 */ /* 0x002fe200078e001a */
[----:B------:R-:W-:Y:S01]  /*50100*/  MOV R25, R57 ;  /* 0x0000003900197202 */ /* 0x000fe20000000f00 */
[----:B------:R-:W4:Y:S04]  /*50110*/  LDL.LU R26, [R1+0x1b70] ;  /* 0x001b7000011a7983 */ /* 0x000f280000300800 */
[----:B------:R1:W-:Y:S04]  /*50120*/  LDGSTS.E [R3+0x20a00], desc[UR6][R24.64], P1 ;  /* 0x20a0000018037fae */ /* 0x0003e800089a1006 */
[----:B------:R-:W-:Y:S04]  /*50130*/  STL [R1+0x1bf0], R29 ;  /* 0x001bf01d01007387 */ /* 0x000fe80000100800 */
[----:B------:R1:W-:Y:S02]  /*50140*/  STL [R1+0x1be4], R56 ;  /* 0x001be43801007387 */ /* 0x0003e40000100800 */
[----:B-1----:R-:W-:-:S02]  /*50150*/  MOV R25, R56 ;  /* 0x0000003800197202 */ /* 0x002fc40000000f00 */
        /* <DEDUP_REMOVED lines=23> */
[----:B------:R-:W-:Y:S01]  /*502d0*/  ISETP.NE.U32.AND P1, PT, RZ, UR13, PT ;  /* 0x0000000dff007c0c */ /* 0x000fe2000bf25070 */
[----:B------:R-:W-:Y:S01]  /*502e0*/  UISETP.GT.AND UP1, UPT, UR16, 0x16, UPT ;  /* 0x000000161000788c */ /* 0x000fe2000bf24270 */
        /* <DEDUP_REMOVED lines=15> */
[----:B------:R-:W3:Y:S01]  /*503e0*/  LDL.LU R28, [R1+0x1af0] ;  /* 0x001af000011c7983 */ /* 0x000ee20000300800 */
[----:B----4-:R-:W-:-:S05]  /*503f0*/  IADD3 R26, P0, PT, R26, UR14, RZ ;  /* 0x0000000e1a1a7c10 */ /* 0x010fca000ff1e0ff */
[----:B------:R-:W-:Y:S01]  /*50400*/  STL [R1+0x1b70], R26 ;  /* 0x001b701a01007387 */ /* 0x000fe20000100800 */
[----:B-1----:R-:W-:Y:S01]  /*50410*/  IMAD.MOV.U32 R24, RZ, RZ, R26 ;  /* 0x000000ffff187224 */ /* 0x002fe200078e001a */
[----:B------:R-:W-:-:S04]  /*50420*/  IADD3.X R56, PT, PT, R56, UR4, RZ, P0, !PT ;  /* 0x0000000438387c10 */ /* 0x000fc800087fe4ff */
[----:B------:R-:W-:Y:S01]  /*50430*/  MOV R25, R56 ;  /* 0x0000003800197202 */ /* 0x000fe20000000f00 */
[----:B------:R1:W-:Y:S01]  /*50440*/  STL [R1+0x1b64], R56 ;  /* 0x001b643801007387 */ /* 0x0003e20000100800 */
[----:B------:R-:W-:-:S03]  /*50450*/  USEL UR13, URZ, 0x4, !UP1 ;  /* 0x00000004ff0d7887 */ /* 0x000fc6000c800000 */
[----:B------:R4:W-:Y:S04]  /*50460*/  LDGSTS.E [R3+0x21280], desc[UR6][R24.64], P1 ;  /* 0x2128000018037fae */ /* 0x0009e800089a1006 */
[----:B-1----:R-:W2:Y:S04]  /*50470*/  LDL.LU R56, [R1+0x1aac] ;  /* 0x001aac0001387983 */ /* 0x002ea80000300800 */
[----:B------:R-:W2:Y:S01]  /*50480*/  LDL.LU R26, [R1+0x1ab8] ;  /* 0x001ab800011a7983 */ /* 0x000ea20000300800 */
[----:B------:R-:W-:Y:S01]  /*50490*/  USEL UR13, UR13, URZ, !UP0 ;  /* 0x000000ff0d0d7287 */ /* 0x000fe2000c000000 */
[----:B------:R-:W-:-:S05]  /*504a0*/  IADD3 R29, P1, PT, R29, UR14, RZ ;  /* 0x0000000e1d1d7c10 */ /* 0x000fca000ff3e0ff */
[----:B------:R-:W-:Y:S01]  /*504b0*/  ISETP.NE.U32.AND P0, PT, RZ, UR13, PT ;  /* 0x0000000dff007c0c */ /* 0x000fe2000bf05070 */
        /* <DEDUP_REMOVED lines=30> */
[----:B------:R-:W-:-:S04]  /*506a0*/  USEL UR13, URZ, 0x4, !UP1 ;  /* 0x00000004ff0d7887 */ /* 0x000fc8000c800000 */
[----:B------:R-:W-:Y:S01]  /*506b0*/  USEL UR13, UR13, URZ, !UP0 ;  /* 0x000000ff0d0d7287 */ /* 0x000fe2000c000000 */
        /* <DEDUP_REMOVED lines=72> */
[----:B------:R1:W-:Y:S01]  /*50b40*/  LDGSTS.E [R3+0x22600], desc[UR6][R24.64], P0 ;  /* 0x2260000018037fae */ /* 0x0003e200081a1006 */
[----:B------:R-:W-:-:S03]  /*50b50*/  USEL UR13, URZ, 0x4, !UP1 ;  /* 0x00000004ff0d7887 */ /* 0x000fc6000c800000 */
[----:B------:R-:W-:Y:S01]  /*50b60*/  STL [R1+0x19ec], R57 ;  /* 0x0019ec3901007387 */ /* 0x000fe20000100800 */
[----:B------:R-:W-:Y:S01]  /*50b70*/  USEL UR13, UR13, URZ, !UP0 ;  /* 0x000000ff0d0d7287 */ /* 0x000fe2000c000000 */
[----:B-1----:R-:W-:Y:S02]  /*50b80*/  IMAD.MOV.U32 R24, RZ, RZ, R56 ;  /* 0x000000ffff187224 */ /* 0x002fe400078e0038 */
[----:B------:R-:W3:Y:S01]  /*50b90*/  LDL.LU R56, [R1+0x196c] ;  /* 0x00196c0001387983 */ /* 0x000ee20000300800 */
[----:B------:R-:W-:Y:S02]  /*50ba0*/  MOV R25, R58 ;  /* 0x0000003a00197202 */ /* 0x000fe40000000f00 */
[----:B------:R-:W-:-:S03]  /*50bb0*/  ISETP.NE.U32.AND P1, PT, RZ, UR13, PT ;  /* 0x0000000dff007c0c */ /* 0x000fc6000bf25070 */
[----:B------:R1:W-:Y:S02]  /*50bc0*/  LDGSTS.E [R3+0x22680], desc[UR6][R24.64], P0 ;  /* 0x2268000018037fae */ /* 0x0003e400081a1006 */
[----:B-1----:R-:W-:Y:S01]  /*50bd0*/  IMAD.MOV.U32 R24, RZ, RZ, R26 ;  /* 0x000000ffff187224 */ /* 0x002fe200078e001a */
[----:B------:R-:W-:Y:S01]  /*50be0*/  MOV R25, R57 ;  /* 0x0000003900197202 */ /* 0x000fe20000000f00 */
[----:B------:R-:W3:Y:S06]  /*50bf0*/  LDL.LU R26, [R1+0x1970] ;  /* 0x00197000011a7983 */ /* 0x000eec0000300800 */
        /* <DEDUP_REMOVED lines=9> */
[----:B------:R-:W4:Y:S04]  /*50c90*/  LDL.LU R29, [R1+0x1938] ;  /* 0x00193800011d7983 */ /* 0x000f280000300800 */
[----:B------:R1:W-:Y:S01]  /*50ca0*/  LDGSTS.E [R3+0x22a80], desc[UR6][R24.64], P1 ;  /* 0x22a8000018037fae */ /* 0x0003e200089a1006 */
[----:B------:R-:W-:-:S04]  /*50cb0*/  USEL UR13, URZ, 0x4, !UP1 ;  /* 0x00000004ff0d7887 */ /* 0x000fc8000c800000 */
        /* <DEDUP_REMOVED lines=10> */
[----:B------:R-:W4:Y:S04]  /*50d60*/  LDL.LU R59, [R1+0x192c] ;  /* 0x00192c00013b7983 */ /* 0x000f280000300800 */
[----:B------:R-:W4:Y:S04]  /*50d70*/  LDL.LU R58, [R1+0x1924] ;  /* 0x00192400013a7983 */ /* 0x000f280000300800 */
[----:B--2---:R-:W2:Y:S01]  /*50d80*/  LDL.LU R30, [R1+0x1930] ;  /* 0x00193000011e7983 */ /* 0x004ea20000300800 */
[----:B------:R-:W-:-:S03]  /*50d90*/  IMAD.MOV.U32 R24, RZ, RZ, R27 ;  /* 0x000000ffff187224 */ /* 0x000fc600078e001b */
[----:B------:R-:W2:Y:S01]  /*50da0*/  LDL.LU R57, [R1+0x18ec] ;  /* 0x0018ec0001397983 */ /* 0x000ea20000300800 */
        /* <DEDUP_REMOVED lines=32> */
[----:B------:R-:W-:Y:S01]  /*50fb0*/  UISETP.GT.AND UP1, UPT, UR16, 0x3a, UPT ;  /* 0x0000003a1000788c */ /* 0x000fe2000bf24270 */
[----:B------:R1:W-:Y:S03]  /*50fc0*/  STL [R1+0x1938], R29 ;  /* 0x0019381d01007387 */ /* 0x0003e60000100800 */
[----:B------:R-:W-:Y:S01]  /*50fd0*/  ISETP.NE.U32.AND P0, PT, RZ, UR13, PT ;  /* 0x0000000dff007c0c */ /* 0x000fe2000bf05070 */
[----:B----4-:R-:W-:Y:S01]  /*50fe0*/  IMAD.MOV.U32 R24, RZ, RZ, R29 ;  /* 0x000000ffff187224 */ /* 0x010fe200078e001d */
        /* <DEDUP_REMOVED lines=8> */
[----:B-1----:R-:W4:Y:S01]  /*51070*/  LDL.LU R29, [R1+0x578] ;  /* 0x00057800011d7983 */ /* 0x002f220000300800 */
[----:B------:R-:W-:-:S03]  /*51080*/  MOV R25, R59 ;  /* 0x0000003b00197202 */ /* 0x000fc60000000f00 */
[----:B------:R1:W-:Y:S01]  /*51090*/  STL [R1+0x1930], R30 ;  /* 0x0019301e01007387 */ /* 0x0003e20000100800 */
[----:B------:R-:W-:-:S03]  /*510a0*/  IADD3.X R57, PT, PT, R57, UR4, RZ, P3, !PT ;  /* 0x0000000439397c10 */ /* 0x000fc60009ffe4ff */
[----:B------:R-:W-:Y:S04]  /*510b0*/  STL [R1+0x1924], R58 ;  /* 0x0019243a01007387 */ /* 0x000fe80000100800 */
[----:B------:R1:W-:Y:S04]  /*510c0*/  STL [R1+0x18f8], R27 ;  /* 0x0018f81b01007387 */ /* 0x0003e80000100800 */
[----:B------:R-:W4:Y:S01]  /*510d0*/  LDL.LU R61, [R1+0x18a4] ;  /* 0x0018a400013d7983 */ /* 0x000f220000300800 */
[----:B------:R-:W-:-:S03]  /*510e0*/  ISETP.NE.U32.AND P1, PT, RZ, UR13, PT ;  /* 0x0000000dff007c0c */ /* 0x000fc6000bf25070 */
[----:B------:R1:W-:Y:S04]  /*510f0*/  LDGSTS.E [R3+0x23600], desc[UR6][R24.64], P0 ;  /* 0x2360000018037fae */ /* 0x0003e800081a1006 */
[----:B------:R-:W-:Y:S01]  /*51100*/  STL [R1+0x18ec], R57 ;  /* 0x0018ec3901007387 */ /* 0x000fe20000100800 */
[----:B-1----:R-:W-:Y:S01]  /*51110*/  IMAD.MOV.U32 R24, RZ, RZ, R30 ;  /* 0x000000ffff187224 */ /* 0x002fe200078e001e */
[----:B------:R-:W-:Y:S02]  /*51120*/  MOV R25, R58 ;  /* 0x0000003a00197202 */ /* 0x000fe40000000f00 */
[----:B------:R-:W4:Y:S04]  /*51130*/  LDL.LU R30, [R1+0x574] ;  /* 0x00057400011e7983 */ /* 0x000f280000300800 */
[----:B------:R1:W-:Y:S02]  /*51140*/  LDGSTS.E [R3+0x23680], desc[UR6][R24.64], P0 ;  /* 0x2368000018037fae */ /* 0x0003e400081a1006 */
[----:B-1----:R-:W-:Y:S01]  /*51150*/  IMAD.MOV.U32 R24, RZ, RZ, R27 ;  /* 0x000000ffff187224 */ /* 0x002fe200078e001b */
[----:B------:R-:W-:Y:S01]  /*51160*/  MOV R25, R57 ;  /* 0x0000003900197202 */ /* 0x000fe20000000f00 */
[----:B------:R-:W4:Y:S01]  /*51170*/  LDL.LU R27, [R1+0x580] ;  /* 0x00058000011b7983 */ /* 0x000f220000300800 */
[----:B---3--:R-:W-:-:S03]  /*51180*/  IADD3 R28, P0, PT, R28, UR14, RZ ;  /* 0x0000000e1c1c7c10 */ /* 0x008fc6000ff1e0ff */
[----:B------:R1:W-:Y:S01]  /*51190*/  LDGSTS.E [R3+0x23a00], desc[UR6][R24.64], P1 ;  /* 0x23a0000018037fae */ /* 0x0003e200089a1006 */
[----:B------:R-:W-:-:S03]  /*511a0*/  IADD3.X R56, PT, PT, R56, UR4, RZ, P0, !PT ;  /* 0x0000000438387c10 */ /* 0x000fc600087fe4ff */
[----:B------:R-:W-:Y:S04]  /*511b0*/  STL [R1+0x18f0], R28 ;  /* 0x0018f01c01007387 */ /* 0x000fe80000100800 */
[----:B------:R3:W-:Y:S01]  /*511c0*/  STL [R1+0x18e4], R56 ;  /* 0x0018e43801007387 */ /* 0x0007e20000100800 */
[----:B-1----:R-:W-:-:S03]  /*511d0*/  MOV R25, R56 ;  /* 0x0000003800197202 */ /* 0x002fc60000000f00 */
[----:B---3--:R-:W3:Y:S01]  /*511e0*/  LDL.LU R56, [R1+0x57c] ;  /* 0x00057c0001387983 */ /* 0x008ee20000300800 */
[----:B------:R-:W-:-:S03]  /*511f0*/  IMAD.MOV.U32 R24, RZ, RZ, R28 ;  /* 0x000000ffff187224 */ /* 0x000fc600078e001c */
        /* <DEDUP_REMOVED lines=24> */
[----:B----4-:R-:W-:-:S03]  /*51380*/  IADD3 R29, P3, PT, R29, UR14, RZ ;  /* 0x0000000e1d1d7c10 */ /* 0x010fc6000ff7e0ff */
        /* <DEDUP_REMOVED lines=14> */
[----:B------:R-:W-:-:S05]  /*51470*/  IADD3 R27, P0, PT, R27, UR14, RZ ;  /* 0x0000000e1b1b7c10 */ /* 0x000fca000ff1e0ff */
[----:B------:R-:W-:Y:S01]  /*51480*/  STL [R1+0x580], R27 ;  /* 0x0005801b01007387 */ /* 0x000fe20000100800 */
[----:B-1----:R-:W-:Y:S01]  /*51490*/  IMAD.MOV.U32 R24, RZ, RZ, R27 ;  /* 0x000000ffff187224 */ /* 0x002fe200078e001b */
[----:B---3--:R-:W-:-:S04]  /*514a0*/  IADD3.X R56, PT, PT, R56, UR4, RZ, P0, !PT ;  /* 0x0000000438387c10 */ /* 0x008fc800087fe4ff */
        /* <DEDUP_REMOVED lines=10> */
[----:B---3--:R-:W-:Y:S01]  /*51550*/  IMAD.MOV.U32 R24, RZ, RZ, R28 ;  /* 0x000000ffff187224 */ /* 0x008fe200078e001c */
[----:B------:R-:W-:Y:S02]  /*51560*/  IADD3.X R59, PT, PT, R59, UR4, RZ, P1, !PT ;  /* 0x000000043b3b7c10 */ /* 0x000fe40008ffe4ff */
[----:B------:R-:W-:-:S03]  /*51570*/  IADD3 R31, P2, PT, R31, UR14, RZ ;  /* 0x0000000e1f1f7c10 */ /* 0x000fc6000ff5e0ff */
[----:B------:R-:W-:Y:S01]  /*51580*/  STL [R1+0x5b4], R59 ;  /* 0x0005b43b01007387 */ /* 0x000fe20000100800 */
[----:B------:R-:W-:-:S03]  /*51590*/  IADD3.X R58, PT, PT, R58, UR4, RZ, P2, !PT ;  /* 0x000000043a3a7c10 */ /* 0x000fc600097fe4ff */
[----:B------:R-:W3:Y:S01]  /*515a0*/  LDL.LU R60, [R1+0x640] ;  /* 0x00064000013c7983 */ /* 0x000ee20000300800 */
        /* <DEDUP_REMOVED lines=23> */
[----:B------:R-:W-:-:S04]  /*51720*/  USEL UR13, URZ, 0x4, !UP1 ;  /* 0x00000004ff0d7887 */ /* 0x000fc8000c800000 */
[----:B------:R-:W-:Y:S01]  /*51730*/  USEL UR13, UR13, URZ, !UP0 ;  /* 0x000000ff0d0d7287 */ /* 0x000fe2000c000000 */
[----:B----4-:R-:W-:-:S04]  /*51740*/  IADD3 R29, P0, PT, R29, UR14, RZ ;  /* 0x0000000e1d1d7c10 */ /* 0x010fc8000ff1e0ff */
[----:B--2---:R-:W-:Y:S01]  /*51750*/  IADD3.X R30, PT, PT, R30, UR4, RZ, P0, !PT ;  /* 0x000000041e1e7c10 */ /* 0x004fe200087fe4ff */
[----:B------:R-:W-:Y:S01]  /*51760*/  STL [R1+0x600], R29 ;  /* 0x0006001d01007387 */ /* 0x000fe20000100800 */
[----:B-1----:R-:W-:Y:S02]  /*51770*/  IMAD.MOV.U32 R24, RZ, RZ, R29 ;  /* 0x000000ffff187224 */ /* 0x002fe400078e001d */
[----:B------:R-:W-:Y:S01]  /*51780*/  MOV R25, R30 ;  /* 0x0000001e00197202 */ /* 0x000fe20000000f00 */
[----:B------:R1:W-:Y:S04]  /*51790*/  STL [R1+0x5fc], R30 ;  /* 0x0005fc1e01007387 */ /* 0x0003e80000100800 */
[----:B------:R2:W-:Y:S04]  /*517a0*/  LDGSTS.E [R3+0x24a80], desc[UR6][R24.64], P1 ;  /* 0x24a8000018037fae */ /* 0x0005e800089a1006 */
[----:B-1----:R-:W4:Y:S04]  /*517b0*/  LDL.LU R30, [R1+0x67c] ;  /* 0x00067c00011e7983 */ /* 0x002f280000300800 */
[----:B------:R-:W4:Y:S01]  /*517c0*/  LDL.LU R29, [R1+0x6b8] ;  /* 0x0006b800011d7983 */ /* 0x000f220000300800 */
[----:B------:R-:W-:-:S04]  /*517d0*/  IADD3 R27, P1, PT, R27, UR14, RZ ;  /* 0x0000000e1b1b7c10 */ /* 0x000fc8000ff3e0ff */
[----:B------:R-:W-:Y:S01]  /*517e0*/  IADD3.X R56, PT, PT, R56, UR4, RZ, P1, !PT ;  /* 0x0000000438387c10 */ /* 0x000fe20008ffe4ff */
[----:B------:R-:W-:Y:S04]  /*517f0*/  STL [R1+0x638], R27 ;  /* 0x0006381b01007387 */ /* 0x000fe80000100800 */
[----:B------:R1:W-:Y:S04]  /*51800*/  STL [R1+0x634], R56 ;  /* 0x0006343801007387 */ /* 0x0003e80000100800 */
[----:B------:R-:W4:Y:S04]  /*51810*/  LDL.LU R59, [R1+0x6b4] ;  /* 0x0006b400013b7983 */ /* 0x000f280000300800 */
[----:B------:R-:W4:Y:S01]  /*51820*/  LDL.LU R58, [R1+0x6bc] ;  /* 0x0006bc00013a7983 */ /* 0x000f220000300800 */
[----:B--2---:R-:W-:-:S03]  /*51830*/  MOV R25, R56 ;  /* 0x0000003800197202 */ /* 0x004fc60000000f00 */
[----:B------:R-:W2:Y:S01]  /*51840*/  LDL.LU R57, [R1+0x6c0] ;  /* 0x0006c00001397983 */ /* 0x000ea20000300800 */
[----:B------:R-:W-:-:S03]  /*51850*/  IMAD.MOV.U32 R24, RZ, RZ, R27 ;  /* 0x000000ffff187224 */ /* 0x000fc600078e001b */
[----:B-1----:R-:W2:Y:S04]  /*51860*/  LDL.LU R56, [R1+0x6f4] ;  /* 0x0006f40001387983 */ /* 0x002ea80000300800 */
[----:B------:R-:W2:Y:S01]  /*51870*/  LDL.LU R27, [R1+0x6f8] ;  /* 0x0006f800011b7983 */ /* 0x000ea20000300800 */
[----:B------:R-:W-:-:S13]  /*51880*/  ISETP.NE.U32.AND P0, PT, RZ, UR13, PT ;  /* 0x0000000dff007c0c */ /* 0x000fda000bf05070 */
[----:B------:R1:W-:Y:S01]  /*51890*/  LDGSTS.E [R3+0x24e00], desc[UR6][R24.64], P0 ;  /* 0x24e0000018037fae */ /* 0x0003e200081a1006 */
[----:B---3--:R-:W-:Y:S02]  /*518a0*/  IADD3 R60, P2, PT, R60, UR14, RZ ;  /* 0x0000000e3c3c7c10 */ /* 0x008fe4000ff5e0ff */
        /* <DEDUP_REMOVED lines=25> */
[----:B----4-:R-:W-:-:S04]  /*51a40*/  IADD3.X R30, PT, PT, R30, UR4, RZ, P0, !PT ;  /* 0x000000041e1e7c10 */ /* 0x010fc800087fe4ff */
[----:B------:R-:W-:Y:S01]  /*51a50*/  MOV R25, R30 ;  /* 0x0000001e00197202 */ /* 0x000fe20000000f00 */
[----:B------:R1:W-:Y:S04]  /*51a60*/  STL [R1+0x67c], R30 ;  /* 0x00067c1e01007387 */ /* 0x0003e80000100800 */
[----:B------:R4:W-:Y:S04]  /*51a70*/  LDGSTS.E [R3+0x25280], desc[UR6][R24.64], P1 ;  /* 0x2528000018037fae */ /* 0x0009e800089a1006 */
[----:B-1----:R-:W3:Y:S04]  /*51a80*/  LDL.LU R30, [R1+0x734] ;  /* 0x00073400011e7983 */ /* 0x002ee80000300800 */
[----:B------:R-:W3:Y:S01]  /*51a90*/  LDL.LU R26, [R1+0x738] ;  /* 0x00073800011a7983 */ /* 0x000ee20000300800 */
[----:B------:R-:W-:-:S02]  /*51aa0*/  IADD3 R29, P1, PT, R29, UR14, RZ ;  /* 0x0000000e1d1d7c10 */ /* 0x000fc4000ff3e0ff */
[----:B------:R-:W-:-:S03]  /*51ab0*/  ISETP.NE.U32.AND P0, PT, RZ, UR13, PT ;  /* 0x0000000dff007c0c */ /* 0x000fc6000bf05070 */
[----:B------:R1:W-:Y:S01]  /*51ac0*/  STL [R1+0x6b8], R29 ;  /* 0x0006b81d01007387 */ /* 0x0003e20000100800 */
[----:B----4-:R-:W-:Y:S01]  /*51ad0*/  IMAD.MOV.U32 R24, RZ, RZ, R29 ;  /* 0x000000ffff187224 */ /* 0x010fe200078e001d */
        /* <DEDUP_REMOVED lines=8> */
[----:B------:R-:W-:Y:S01]  /*51b60*/  STL [R1+0x6c0], R57 ;  /* 0x0006c03901007387 */ /* 0x000fe20000100800 */
[----:B------:R-:W-:-:S03]  /*51b70*/  IADD3.X R56, PT, PT, R56, UR4, RZ, P3, !PT ;  /* 0x0000000438387c10 */ /* 0x000fc60009ffe4ff */
[----:B------:R1:W-:Y:S04]  /*51b80*/  STL [R1+0x6bc], R58 ;  /* 0x0006bc3a01007387 */ /* 0x0003e80000100800 */
[----:B------:R1:W-:Y:S04]  /*51b90*/  STL [R1+0x6f8], R27 ;  /* 0x0006f81b01007387 */ /* 0x0003e80000100800 */
[----:B------:R-:W4:Y:S04]  /*51ba0*/  LDL.LU R61, [R1+0x73c] ;  /* 0x00073c00013d7983 */ /* 0x000f280000300800 */
[----:B------:R1:W-:Y:S04]  /*51bb0*/  LDGSTS.E [R3+0x25600], desc[UR6][R24.64], P0 ;  /* 0x2560000018037fae */ /* 0x0003e800081a1006 */
[----:B------:R3:W-:Y:S01]  /*51bc0*/  STL [R1+0x6f4], R56 ;  /* 0x0006f43801007387 */ /* 0x0007e20000100800 */
[----:B-1----:R-:W-:-:S03]  /*51bd0*/  MOV R25, R58 ;  /* 0x0000003a00197202 */ /* 0x002fc60000000f00 */
[----:B------:R-:W4:Y:S01]  /*51be0*/  LDL.LU R58, [R1+0x774] ;  /* 0x00077400013a7983 */ /* 0x000f220000300800 */
[----:B------:R-:W-:-:S05]  /*51bf0*/  IMAD.MOV.U32 R24, RZ, RZ, R57 ;  /* 0x000000ffff187224 */ /* 0x000fca00078e0039 */
[----:B------:R1:W-:Y:S02]  /*51c00*/  LDGSTS.E [R3+0x25680], desc[UR6][R24.64], P0 ;  /* 0x2568000018037fae */ /* 0x0003e400081a1006 */
[----:B-1----:R-:W-:Y:S02]  /*51c10*/  IMAD.MOV.U32 R24, RZ, RZ, R27 ;  /* 0x000000ffff187224 */ /* 0x002fe400078e001b */
[----:B------:R-:W4:Y:S01]  /*51c20*/  LDL.LU R27, [R1+0x780] ;  /* 0x00078000011b7983 */ /* 0x000f220000300800 */
[----:B------:R-:W-:Y:S02]  /*51c30*/  MOV R25, R56 ;  /* 0x0000003800197202 */ /* 0x000fe40000000f00 */
[----:B---3--:R-:W-:-:S04]  /*51c40*/  IADD3 R28, P0, PT, R28, UR14, RZ ;  /* 0x0000000e1c1c7c10 */ /* 0x008fc8000ff1e0ff */
[----:B------:R-:W-:Y:S01]  /*51c50*/  IADD3.X R31, PT, PT, R31, UR4, RZ, P0, !PT ;  /* 0x000000041f1f7c10 */ /* 0x000fe200087fe4ff */
[----:B------:R1:W-:Y:S04]  /*51c60*/  STL [R1+0x700], R28 ;  /* 0x0007001c01007387 */ /* 0x0003e80000100800 */
[----:B------:R3:W-:Y:S04]  /*51c70*/  STL [R1+0x6fc], R31 ;  /* 0x0006fc1f01007387 */ /* 0x0007e80000100800 */
[----:B------:R-:W4:Y:S01]  /*51c80*/  LDL.LU R56, [R1+0x77c] ;  /* 0x00077c0001387983 */ /* 0x000f220000300800 */
[----:B------:R-:W-:-:S04]  /*51c90*/  UISETP.GT.AND UP1, UPT, UR16, 0x5a, UPT ;  /* 0x0000005a1000788c */ /* 0x000fc8000bf24270 */
[----:B------:R-:W-:-:S04]  /*51ca0*/  USEL UR13, URZ, 0x4, !UP1 ;  /* 0x00000004ff0d7887 */ /* 0x000fc8000c800000 */
[----:B------:R-:W-:-:S06]  /*51cb0*/  USEL UR13, UR13, URZ, !UP0 ;  /* 0x000000ff0d0d7287 */ /* 0x000fcc000c000000 */
[----:B------:R-:W-:Y:S01]  /*51cc0*/  ISETP.NE.U32.AND P1, PT, RZ, UR13, PT ;  /* 0x0000000dff007c0c */ /* 0x000fe2000bf25070 */
[----:B------:R-:W-:-:S12]  /*51cd0*/  UISETP.GT.AND UP1, UPT, UR16, 0x5e, UPT ;  /* 0x0000005e1000788c */ /* 0x000fd8000bf24270 */
[----:B------:R1:W-:Y:S01]  /*51ce0*/  LDGSTS.E [R3+0x25a00], desc[UR6][R24.64], P1 ;  /* 0x25a0000018037fae */ /* 0x0003e200089a1006 */
[----:B------:R-:W-:Y:S01]  /*51cf0*/  USEL UR13, URZ, 0x4, !UP1 ;  /* 0x00000004ff0d7887 */ /* 0x000fe2000c800000 */
[----:B-1----:R-:W-:Y:S01]  /*51d00*/  IMAD.MOV.U32 R24, RZ, RZ, R28 ;  /* 0x000000ffff187224 */ /* 0x002fe200078e001c */
[----:B------:R-:W-:Y:S02]  /*51d10*/  MOV R25, R31 ;  /* 0x0000001f00197202 */ /* 0x000fe40000000f00 */
[----:B------:R-:W-:Y:S01]  /*51d20*/  USEL UR13, UR13, URZ, !UP0 ;  /* 0x000000ff0d0d7287 */ /* 0x000fe2000c000000 */
[----:B------:R-:W4:Y:S04]  /*51d30*/  LDL.LU R28, [R1+0x7b8] ;  /* 0x0007b800011c7983 */ /* 0x000f280000300800 */
[----:B------:R1:W-:Y:S01]  /*51d40*/  LDGSTS.E [R3+0x25a80], desc[UR6][R24.64], P1 ;  /* 0x25a8000018037fae */ /* 0x0003e200089a1006 */
        /* <DEDUP_REMOVED lines=9> */
[----:B---3--:R-:W3:Y:S04]  /*51de0*/  LDL.LU R31, [R1+0x7b4] ;  /* 0x0007b400011f7983 */ /* 0x008ee80000300800 */
[----:B------:R-:W3:Y:S04]  /*51df0*/  LDL.LU R57, [R1+0x7bc] ;  /* 0x0007bc0001397983 */ /* 0x000ee80000300800 */
[----:B--2---:R-:W2:Y:S01]  /*51e00*/  LDL.LU R30, [R1+0x7c0] ;  /* 0x0007c000011e7983 */ /* 0x004ea20000300800 */
[----:B------:R-:W-:-:S03]  /*51e10*/  IMAD.MOV.U32 R24, RZ, RZ, R26 ;  /* 0x000000ffff187224 */ /* 0x000fc600078e001a */
[----:B------:R-:W2:Y:S01]  /*51e20*/  LDL.LU R59, [R1+0x7f4] ;  /* 0x0007f400013b7983 */ /* 0x000ea20000300800 */
[----:B------:R-:W-:-:S03]  /*51e30*/  IADD3 R60, P2, PT, R60, UR14, RZ ;  /* 0x0000000e3c3c7c10 */ /* 0x000fc6000ff5e0ff */
[----:B------:R-:W2:Y:S01]  /*51e40*/  LDL.LU R26, [R1+0x7f8] ;  /* 0x0007f800011a7983 */ /* 0x000ea20000300800 */
[----:B----4-:R-:W-:-:S03]  /*51e50*/  IADD3 R29, P3, PT, R29, UR14, RZ ;  /* 0x0000000e1d1d7c10 */ /* 0x010fc6000ff7e0ff */
        /* <DEDUP_REMOVED lines=14> */
[----:B------:R-:W-:Y:S02]  /*51f40*/  ISETP.NE.U32.AND P1, PT, RZ, UR13, PT ;  /* 0x0000000dff007c0c */ /* 0x000fe4000bf25070 */
[----:B------:R-:W-:-:S05]  /*51f50*/  IADD3 R27, P0, PT, R27, UR14, RZ ;  /* 0x0000000e1b1b7c10 */ /* 0x000fca000ff1e0ff */
[----:B------:R-:W-:Y:S06]  /*51f60*/  STL [R1+0x780], R27 ;  /* 0x0007801b01007387 */ /* 0x000fec0000100800 */
[----:B------:R1:W-:Y:S02]  /*51f70*/  LDGSTS.E [R3+0x26200], desc[UR6][R24.64], P1 ;  /* 0x2620000018037fae */ /* 0x0003e400089a1006 */
[----:B-1----:R-:W-:Y:S01]  /*51f80*/  IMAD.MOV.U32 R24, RZ, RZ, R27 ;  /* 0x000000ffff187224 */ /* 0x002fe200078e001b */
[----:B------:R-:W-:-:S04]  /*51f90*/  IADD3.X R56, PT, PT, R56, UR4, RZ, P0, !PT ;  /* 0x0000000438387c10 */ /* 0x000fc800087fe4ff */
        /* <DEDUP_REMOVED lines=9> */
[----:B------:R-:W-:Y:S01]  /*52030*/  UISETP.GT.AND UP1, UPT, UR16, 0x6a, UPT ;  /* 0x0000006a1000788c */ /* 0x000fe2000bf24270 */
[----:B------:R-:W-:-:S03]  /*52040*/  IADD3 R28, P1, PT, R28, UR14, RZ ;  /* 0x0000000e1c1c7c10 */ /* 0x000fc6000ff3e0ff */
[----:B------:R-:W-:Y:S02]  /*52050*/  USEL UR13, URZ, 0x4, !UP1 ;  /* 0x00000004ff0d7887 */ /* 0x000fe4000c800000 */
[----:B------:R-:W-:Y:S01]  /*52060*/  STL [R1+0x7b8], R28 ;  /* 0x0007b81c01007387 */ /* 0x000fe20000100800 */
[----:B------:R-:W-:Y:S01]  /*52070*/  IMAD.MOV.U32 R24, RZ, RZ, R28 ;  /* 0x000000ffff187224 */ /* 0x000fe200078e001c */
[----:B------:R-:W-:Y:S01]  /*52080*/  USEL UR13, UR13, URZ, !UP0 ;  /* 0x000000ff0d0d7287 */ /* 0x000fe2000c000000 */
[----:B---3--:R-:W-:-:S04]  /*52090*/  IADD3.X R31, PT, PT, R31, UR4, RZ, P1, !PT ;  /* 0x000000041f1f7c10 */ /* 0x008fc80008ffe4ff */
[----:B------:R-:W-:Y:S02]  /*520a0*/  MOV R25, R31 ;  /* 0x0000001f00197202 */ /* 0x000fe40000000f00 */
[----:B--2---:R-:W-:Y:S01]  /*520b0*/  IADD3 R30, P2, PT, R30, UR14, RZ ;  /* 0x0000000e1e1e7c10 */ /* 0x004fe2000ff5e0ff */
[----:B------:R1:W-:Y:S03]  /*520c0*/  STL [R1+0x7b4], R31 ;  /* 0x0007b41f01007387 */ /* 0x0003e60000100800 */
[----:B------:R-:W-:Y:S01]  /*520d0*/  IADD3.X R57, PT, PT, R57, UR4, RZ, P2, !PT ;  /* 0x0000000439397c10 */ /* 0x000fe200097fe4ff */
[----:B------:R2:W-:Y:S01]  /*520e0*/  LDGSTS.E [R3+0x26600], desc[UR6][R24.64], P0 ;  /* 0x2660000018037fae */ /* 0x0005e200081a1006 */
[----:B------:R-:W-:-:S03]  /*520f0*/  IADD3 R26, P3, PT, R26, UR14, RZ ;  /* 0x0000000e1a1a7c10 */ /* 0x000fc6000ff7e0ff */
[----:B-1----:R-:W3:Y:S01]  /*52100*/  LDL.LU R31, [R1+0x840] ;  /* 0x00084000011f7983 */ /* 0x002ee20000300800 */
[----:B------:R-:W-:-:S03]  /*52110*/  IADD3.X R59, PT, PT, R59, UR4, RZ, P3, !PT ;  /* 0x000000043b3b7c10 */ /* 0x000fc60009ffe4ff */
[----:B------:R-:W3:Y:S01]  /*52120*/  LDL.LU R28, [R1+0x878] ;  /* 0x00087800011c7983 */ /* 0x000ee20000300800 */
[----:B--2---:R-:W-:-:S03]  /*52130*/  MOV R25, R57 ;  /* 0x0000003900197202 */ /* 0x004fc60000000f00 */
[----:B------:R-:W-:Y:S04]  /*52140*/  STL [R1+0x7c0], R30 ;  /* 0x0007c01e01007387 */ /* 0x000fe80000100800 */
[----:B------:R1:W-:Y:S04]  /*52150*/  STL [R1+0x7bc], R57 ;  /* 0x0007bc3901007387 */ /* 0x0003e80000100800 */
[----:B------:R2:W-:Y:S01]  /*52160*/  STL [R1+0x7f8], R26 ;  /* 0x0007f81a01007387 */ /* 0x0005e20000100800 */
[----:B------:R-:W-:-:S03]  /*52170*/  IMAD.MOV.U32 R24, RZ, RZ, R30 ;  /* 0x000000ffff187224 */ /* 0x000fc600078e001e */
[----:B-1----:R-:W3:Y:S01]  /*52180*/  LDL.LU R57, [R1+0x83c] ;  /* 0x00083c0001397983 */ /* 0x002ee20000300800 */
[----:B------:R-:W-:-:S03]  /*52190*/  ISETP.NE.U32.AND P1, PT, RZ, UR13, PT ;  /* 0x0000000dff007c0c */ /* 0x000fc6000bf25070 */
[----:B------:R-:W-:Y:S04]  /*521a0*/  STL [R1+0x7f4], R59 ;  /* 0x0007f43b01007387 */ /* 0x000fe80000100800 */
[----:B------:R-:W3:Y:S04]  /*521b0*/  LDL.LU R30, [R1+0x874] ;  /* 0x00087400011e7983 */ /* 0x000ee80000300800 */
[----:B------:R1:W-:Y:S02]  /*521c0*/  LDGSTS.E [R3+0x26680], desc[UR6][R24.64], P0 ;  /* 0x2668000018037fae */ /* 0x0003e400081a1006 */
[----:B-1----:R-:W-:Y:S01]  /*521d0*/  IMAD.MOV.U32 R24, RZ, RZ, R26 ;  /* 0x000000ffff187224 */ /* 0x002fe200078e001a */
[----:B------:R-:W-:Y:S01]  /*521e0*/  MOV R25, R59 ;  /* 0x0000003b00197202 */ /* 0x000fe20000000f00 */
[----:B--2---:R-:W2:Y:S01]  /*521f0*/  LDL.LU R26, [R1+0x880] ;  /* 0x00088000011a7983 */ /* 0x004ea20000300800 */
[----:B----4-:R-:W-:-:S03]  /*52200*/  IADD3 R29, P0, PT, R29, UR14, RZ ;  /* 0x0000000e1d1d7c10 */ /* 0x010fc6000ff1e0ff */
[----:B------:R1:W-:Y:S01]  /*52210*/  LDGSTS.E [R3+0x26a00], desc[UR6][R24.64], P1 ;  /* 0x26a0000018037fae */ /* 0x0003e200089a1006 */
[----:B------:R-:W-:-:S03]  /*52220*/  IADD3.X R58, PT, PT, R58, UR4, RZ, P0, !PT ;  /* 0x000000043a3a7c10 */ /* 0x000fc600087fe4ff */
[----:B------:R4:W-:Y:S04]  /*52230*/  STL [R1+0x800], R29 ;  /* 0x0008001d01007387 */ /* 0x0009e80000100800 */
[----:B------:R4:W-:Y:S01]  /*52240*/  STL [R1+0x7fc], R58 ;  /* 0x0007fc3a01007387 */ /* 0x0009e20000100800 */
[----:B-1----:R-:W-:-:S03]  /*52250*/  IMAD.MOV.U32 R24, RZ, RZ, R29 ;  /* 0x000000ffff187224 */ /* 0x002fc600078e001d */
[----:B----4-:R-:W4:Y:S01]  /*52260*/  LDL.LU R29, [R1+0x87c] ;  /* 0x00087c00011d7983 */ /* 0x010f220000300800 */
[----:B------:R-:W-:-:S05]  /*52270*/  MOV R25, R58 ;  /* 0x0000003a00197202 */ /* 0x000fca0000000f00 */
[----:B------:R1:W-:Y:S01]  /*52280*/  LDGSTS.E [R3+0x26a80], desc[UR6][R24.64], P1 ;  /* 0x26a8000018037fae */ /* 0x0003e200089a1006 */
[----:B------:R-:W-:-:S04]  /*52290*/  IADD3 R27, P1, PT, R27, UR14, RZ ;  /* 0x0000000e1b1b7c10 */ /* 0x000fc8000ff3e0ff */
[----:B------:R-:W-:Y:S01]  /*522a0*/  IADD3.X R56, PT, PT, R56, UR4, RZ, P1, !PT ;  /* 0x0000000438387c10 */ /* 0x000fe20008ffe4ff */
[----:B------:R-:W-:Y:S04]  /*522b0*/  STL [R1+0x838], R27 ;  /* 0x0008381b01007387 */ /* 0x000fe80000100800 */
[----:B------:R1:W-:Y:S04]  /*522c0*/  STL [R1+0x834], R56 ;  /* 0x0008343801007387 */ /* 0x0003e80000100800 */
[----:B------:R-:W4:Y:S04]  /*522d0*/  LDL.LU R61, [R1+0x8b4] ;  /* 0x0008b400013d7983 */ /* 0x000f280000300800 */
[----:B------:R-:W4:Y:S04]  /*522e0*/  LDL.LU R60, [R1+0x8b8] ;  /* 0x0008b800013c7983 */ /* 0x000f280000300800 */
[----:B------:R-:W4:Y:S01]  /*522f0*/  LDL.LU R59, [R1+0x8bc] ;  /* 0x0008bc00013b7983 */ /* 0x000f220000300800 */
[----:B-1----:R-:W-:-:S03]  /*52300*/  MOV R25, R56 ;  /* 0x0000003800197202 */ /* 0x002fc60000000f00 */
        /* <DEDUP_REMOVED lines=13> */
[----:B------:R-:W-:-:S04]  /*523e0*/  UISETP.GT.AND UP1, UPT, UR16, 0x76, UPT ;  /* 0x000000761000788c */ /* 0x000fc8000bf24270 */
[----:B------:R-:W-:-:S04]  /*523f0*/  USEL UR13, URZ, 0x4, !UP1 ;  /* 0x00000004ff0d7887 */ /* 0x000fc8000c800000 */
[----:B------:R-:W-:Y:S01]  /*52400*/  USEL UR13, UR13, URZ, !UP0 ;  /* 0x000000ff0d0d7287 */ /* 0x000fe2000c000000 */
[----:B---3--:R-:W-:Y:S02]  /*52410*/  IADD3 R31, P2, PT, R31, UR14, RZ ;  /* 0x0000000e1f1f7c10 */ /* 0x008fe4000ff5e0ff */
        /* <DEDUP_REMOVED lines=9> */
[----:B------:R-:W-:Y:S04]  /*524b0*/  STL [R1+0x874], R30 ;  /* 0x0008741e01007387 */ /* 0x000fe80000100800 */
[----:B-1----:R-:W4:Y:S01]  /*524c0*/  LDL.LU R31, [R1+0x8fc] ;  /* 0x0008fc00011f7983 */ /* 0x002f220000300800 */
[----:B--2---:R-:W-:-:S03]  /*524d0*/  IMAD.MOV.U32 R24, RZ, RZ, R28 ;  /* 0x000000ffff187224 */ /* 0x004fc600078e001c */
[----:B---3--:R-:W2:Y:S01]  /*524e0*/  LDL.LU R28, [R1+0x900] ;  /* 0x00090000011c7983 */ /* 0x008ea20000300800 */
[----:B------:R-:W-:Y:S02]  /*524f0*/  IADD3 R26, P0, PT, R26, UR14, RZ ;  /* 0x0000000e1a1a7c10 */ /* 0x000fe4000ff1e0ff */
[----:B------:R-:W-:-:S03]  /*52500*/  MOV R25, R30 ;  /* 0x0000001e00197202 */ /* 0x000fc60000000f00 */
[----:B------:R-:W-:Y:S04]  /*52510*/  STL [R1+0x880], R26 ;  /* 0x0008801a01007387 */ /* 0x000fe80000100800 */
[----:B------:R1:W-:Y:S01]  /*52520*/  LDGSTS.E [R3+0x27200], desc[UR6][R24.64], P1 ;  /* 0x2720000018037fae */ /* 0x0003e200089a1006 */
[----:B----4-:R-:W-:-:S05]  /*52530*/  IADD3.X R29, PT, PT, R29, UR4, RZ, P0, !PT ;  /* 0x000000041d1d7c10 */ /* 0x010fca00087fe4ff */
[----:B------:R3:W-:Y:S01]  /*52540*/  STL [R1+0x87c], R29 ;  /* 0x00087c1d01007387 */ /* 0x0007e20000100800 */
[----:B-1----:R-:W-:-:S03]  /*52550*/  MOV R25, R29 ;  /* 0x0000001d00197202 */ /* 0x002fc60000000f00 */
[----:B------:R-:W4:Y:S01]  /*52560*/  LDL.LU R57, [R1+0x934] ;  /* 0x0009340001397983 */ /* 0x000f220000300800 */
[----:B------:R-:W-:-:S03]  /*52570*/  IMAD.MOV.U32 R24, RZ, RZ, R26 ;  /* 0x000000ffff187224 */ /* 0x000fc600078e001a */
[----:B---3--:R-:W3:Y:S04]  /*52580*/  LDL.LU R29, [R1+0x938] ;  /* 0x00093800011d7983 */ /* 0x008ee80000300800 */
[----:B------:R-:W4:Y:S04]  /*52590*/  LDL.LU R30, [R1+0x93c] ;  /* 0x00093c00011e7983 */ /* 0x000f280000300800 */
[----:B------:R-:W4:Y:S01]  /*525a0*/  LDL.LU R26, [R1+0x940] ;  /* 0x00094000011a7983 */ /* 0x000f220000300800 */
[----:B------:R-:W-:-:S03]  /*525b0*/  ISETP.NE.U32.AND P0, PT, RZ, UR13, PT ;  /* 0x0000000dff007c0c */ /* 0x000fc6000bf05070 */
[----:B------:R1:W-:Y:S01]  /*525c0*/  LDGSTS.E [R3+0x27280], desc[UR6][R24.64], P1 ;  /* 0x2728000018037fae */ /* 0x0003e200089a1006 */
[----:B------:R-:W-:-:S04]  /*525d0*/  IADD3 R60, P1, PT, R60, UR14, RZ ;  /* 0x0000000e3c3c7c10 */ /* 0x000fc8000ff3e0ff */
[----:B------:R-:W-:Y:S01]  /*525e0*/  IADD3.X R61, PT, PT, R61, UR4, RZ, P1, !PT ;  /* 0x000000043d3d7c10 */ /* 0x000fe20008ffe4ff */
[----:B-1----:R-:W-:Y:S01]  /*525f0*/  IMAD.MOV.U32 R24, RZ, RZ, R60 ;  /* 0x000000ffff187224 */ /* 0x002fe200078e003c */
[----:B------:R-:W-:Y:S02]  /*52600*/  IADD3 R58, P2, PT, R58, UR14, RZ ;  /* 0x0000000e3a3a7c10 */ /* 0x000fe4000ff5e0ff */
        /* <DEDUP_REMOVED lines=12> */
[----:B------:R1:W-:Y:S04]  /*526d0*/  LDGSTS.E [R3+0x27680], desc[UR6][R24.64], P0 ;  /* 0x2768000018037fae */ /* 0x0003e800081a1006 */
[----:B------:R1:W-:Y:S02]  /*526e0*/  STL [R1+0x8f4], R56 ;  /* 0x0008f43801007387 */ /* 0x0003e40000100800 */
[----:B-1----:R-:W-:Y:S01]  /*526f0*/  MOV R25, R56 ;  /* 0x0000003800197202 */ /* 0x002fe20000000f00 */
[----:B------:R-:W-:Y:S01]  /*52700*/  IMAD.MOV.U32 R24, RZ, RZ, R27 ;  /* 0x000000ffff187224 */ /* 0x000fe200078e001b */
        /* <DEDUP_REMOVED lines=9> */
[----:B------:R1:W-:Y:S01]  /*527a0*/  LDGSTS.E [R3+0x27a00], desc[UR6][R24.64], P1 ;  /* 0x27a0000018037fae */ /* 0x0003e200089a1006 */
[----:B--2---:R-:W-:-:S04]  /*527b0*/  IADD3 R28, P0, PT, R28, UR14, RZ ;  /* 0x0000000e1c1c7c10 */ /* 0x004fc8000ff1e0ff */
[----:B------:R-:W-:Y:S01]  /*527c0*/  IADD3.X R31, PT, PT, R31, UR4, RZ, P0, !PT ;  /* 0x000000041f1f7c10 */ /* 0x000fe200087fe4ff */
[----:B------:R-:W-:Y:S01]  /*527d0*/  STL [R1+0x900], R28 ;  /* 0x0009001c01007387 */ /* 0x000fe20000100800 */
[----:B-1----:R-:W-:Y:S02]  /*527e0*/  IMAD.MOV.U32 R24, RZ, RZ, R28 ;  /* 0x000000ffff187224 */ /* 0x002fe400078e001c */
[----:B------:R-:W-:Y:S01]  /*527f0*/  MOV R25, R31 ;  /* 0x0000001f00197202 */ /* 0x000fe20000000f00 */
[----:B------:R1:W-:Y:S01]  /*52800*/  STL [R1+0x8fc], R31 ;  /* 0x0008fc1f01007387 */ /* 0x0003e20000100800 */
[----:B------:R-:W-:-:S03]  /*52810*/  ISETP.NE.U32.AND P0, PT, RZ, UR13, PT ;  /* 0x0000000dff007c0c */ /* 0x000fc6000bf05070 */
[----:B------:R2:W-:Y:S04]  /*52820*/  LDGSTS.E [R3+0x27a80], desc[UR6][R24.64], P1 ;  /* 0x27a8000018037fae */ /* 0x0005e800089a1006 */
[----:B-1----:R-:W4:Y:S04]  /*52830*/  LDL.LU R31, [R1+0x1c54] ;  /* 0x001c5400011f7983 */ /* 0x002f280000300800 */
[----:B------:R-:W4:Y:S01]  /*52840*/  LDL.LU R28, [R1+0x1c60] ;  /* 0x001c6000011c7983 */ /* 0x000f220000300800 */
[----:B---3--:R-:W-:-:S04]  /*52850*/  IADD3 R29, P1, PT, R29, UR14, RZ ;  /* 0x0000000e1d1d7c10 */ /* 0x008fc8000ff3e0ff */
[----:B----4-:R-:W-:Y:S02]  /*52860*/  IADD3.X R57, PT, PT, R57, UR4, RZ, P1, !PT ;  /* 0x0000000439397c10 */ /* 0x010fe40008ffe4ff */
[----:B------:R-:W-:Y:S01]  /*52870*/  IADD3 R26, P2, PT, R26, UR14, RZ ;  /* 0x0000000e1a1a7c10 */ /* 0x000fe2000ff5e0ff */
[----:B------:R1:W-:Y:S01]  /*52880*/  STL [R1+0x938], R29 ;  /* 0x0009381d01007387 */ /* 0x0003e20000100800 */
[----:B--2---:R-:W-:Y:S01]  /*52890*/  IMAD.MOV.U32 R24, RZ, RZ, R29 ;  /* 0x000000ffff187224 */ /* 0x004fe200078e001d */
[----:B------:R-:W-:Y:S02]  /*528a0*/  MOV R25, R57 ;  /* 0x0000003900197202 */ /* 0x000fe40000000f00 */
[----:B------:R-:W-:Y:S01]  /*528b0*/  IADD3.X R30, PT, PT, R30, UR4, RZ, P2, !PT ;  /* 0x000000041e1e7c10 */ /* 0x000fe200097fe4ff */
[----:B------:R-:W-:Y:S04]  /*528c0*/  STL [R1+0x934], R57 ;  /* 0x0009343901007387 */ /* 0x000fe80000100800 */
[----:B------:R-:W-:Y:S04]  /*528d0*/  STL [R1+0x940], R26 ;  /* 0x0009401a01007387 */ /* 0x000fe80000100800 */
[----:B-1----:R-:W2:Y:S04]  /*528e0*/  LDL.LU R29, [R1+0x1c28] ;  /* 0x001c2800011d7983 */ /* 0x002ea80000300800 */
[----:B------:R1:W-:Y:S04]  /*528f0*/  STL [R1+0x93c], R30 ;  /* 0x00093c1e01007387 */ /* 0x0003e80000100800 */
[----:B------:R3:W-:Y:S04]  /*52900*/  LDGSTS.E [R3+0x27e00], desc[UR6][R24.64], P0 ;  /* 0x27e0000018037fae */ /* 0x0007e800081a1006 */
[----:B------:R-:W4:Y:S04]  /*52910*/  LDL.LU R59, [R1+0x1c1c] ;  /* 0x001c1c00013b7983 */ /* 0x000f280000300800 */
[----:B------:R-:W4:Y:S01]  /*52920*/  LDL.LU R58, [R1+0x1c14] ;  /* 0x001c1400013a7983 */ /* 0x000f220000300800 */
[----:B---3--:R-:W-:-:S03]  /*52930*/  MOV R25, R30 ;  /* 0x0000001e00197202 */ /* 0x008fc60000000f00 */
[----:B-1----:R-:W3:Y:S01]  /*52940*/  LDL.LU R30, [R1+0x1c20] ;  /* 0x001c2000011e7983 */ /* 0x002ee20000300800 */
[----:B------:R-:W-:-:S03]  /*52950*/  IMAD.MOV.U32 R24, RZ, RZ, R26 ;  /* 0x000000ffff187224 */ /* 0x000fc600078e001a */
[----:B------:R-:W3:Y:S04]  /*52960*/  LDL.LU R57, [R1+0x1bdc] ;  /* 0x001bdc0001397983 */ /* 0x000ee80000300800 */
[----:B------:R-:W3:Y:S04]  /*52970*/  LDL.LU R26, [R1+0x1be8] ;  /* 0x001be800011a7983 */ /* 0x000ee80000300800 */
[----:B------:R1:W-:Y:S01]  /*52980*/  LDGSTS.E [R3+0x27e80], desc[UR6][R24.64], P0 ;  /* 0x27e8000018037fae */ /* 0x0003e200081a1006 */
[----:B------:R-:W-:-:S04]  /*52990*/  IADD3 R27, P1, PT, R27, UR14, RZ ;  /* 0x0000000e1b1b7c10 */ /* 0x000fc8000ff3e0ff */
[----:B------:R-:W-:Y:S01]  /*529a0*/  IADD3.X R56, PT, PT, R56, UR4, RZ, P1, !PT ;  /* 0x0000000438387c10 */ /* 0x000fe20008ffe4ff */
[----:B------:R-:W-:Y:S01]  /*529b0*/  STL [R1+0x1c68], R27 ;  /* 0x001c681b01007387 */ /* 0x000fe20000100800 */
[----:B-1----:R-:W-:-:S03]  /*529c0*/  MOV R24, R27 ;  /* 0x0000001b00187202 */ /* 0x002fc60000000f00 */
[----:B------:R1:W-:Y:S01]  /*529d0*/  STL [R1+0x1c5c], R56 ;  /* 0x001c5c3801007387 */ /* 0x0003e20000100800 */
[----:B------:R-:W-:-:S03]  /*529e0*/  IMAD.MOV.U32 R25, RZ, RZ, R56 ;  /* 0x000000ffff197224 */ /* 0x000fc600078e0038 */
[----:B-1----:R-:W3:Y:S04]  /*529f0*/  LDL.LU R56, [R1+0x1bd4] ;  /* 0x001bd40001387983 */ /* 0x002ee80000300800 */
[----:B------:R-:W3:Y:S01]  /*52a00*/  LDL.LU R27, [R1+0x1be0] ;  /* 0x001be000011b7983 */ /* 0x000ee20000300800 */
[----:B------:R-:W-:-:S04]  /*52a10*/  UISETP.GT.AND UP1, UPT, UR16, 0x3, UPT ;  /* 0x000000031000788c */ /* 0x000fc8000bf24270 */
[----:B------:R-:W-:-:S04]  /*52a20*/  USEL UR13, URZ, 0x4, !UP1 ;  /* 0x00000004ff0d7887 */ /* 0x000fc8000c800000 */
[----:B------:R-:W-:Y:S01]  /*52a30*/  USEL UR13, UR13, URZ, !UP0 ;  /* 0x000000ff0d0d7287 */ /* 0x000fe2000c000000 */
[----:B------:R-:W-:-:S05]  /*52a40*/  LOP3.LUT R67, R189, 0x60, RZ, 0x3c, !PT ;  /* 0x00000060bd437812 */ /* 0x000fca00078e3cff */
[----:B------:R-:W-:Y:S01]  /*52a50*/  ISETP.NE.U32.AND P0, PT, RZ, UR13, PT ;  /* 0x0000000dff007c0c */ /* 0x000fe2000bf05070 */
[----:B------:R-:W-:Y:S01]  /*52a60*/  VIADD R3, R67, UR17 ;  /* 0x0000001143037c36 */ /* 0x000fe20008000000 */
[----:B------:R-:W-:-:S04]  /*52a70*/  UISETP.GT.AND UP1, UPT, UR16, 0x7, UPT ;  /* 0x000000071000788c */ /* 0x000fc8000bf24270 */
[----:B------:R-:W-:-:S07]  /*52a80*/  USEL UR13, URZ, 0x4, !UP1 ;  /* 0x00000004ff0d7887 */ /* 0x000fce000c800000 */
[----:B------:R1:W-:Y:S01]  /*52a90*/  LDGSTS.E [R3+0x20300], desc[UR6][R24.64], P0 ;  /* 0x2030000018037fae */ /* 0x0003e200081a1006 */
[----:B------:R-:W-:Y:S02]  /*52aa0*/  USEL UR13, UR13, URZ, !UP0 ;  /* 0x000000ff0d0d7287 */ /* 0x000fe4000c000000 */
[----:B------:R-:W-:Y:S01]  /*52ab0*/  UISETP.GT.AND UP1, UPT, UR16, 0xb, UPT ;  /* 0x0000000b1000788c */ /* 0x000fe2000bf24270 */
[----:B------:R-:W-:-:S04]  /*52ac0*/  IADD3 R28, P1, PT, R28, UR14, RZ ;  /* 0x0000000e1c1c7c10 */ /* 0x000fc8000ff3e0ff */
[----:B------:R-:W-:Y:S01]  /*52ad0*/  IADD3.X R31, PT, PT, R31, UR4, RZ, P1, !PT ;  /* 0x000000041f1f7c10 */ /* 0x000fe20008ffe4ff */
[----:B------:R-:W-:Y:S01]  /*52ae0*/  STL [R1+0x1c60], R28 ;  /* 0x001c601c01007387 */ /* 0x000fe20000100800 */
[----:B-1----:R-:W-:-:S03]  /*52af0*/  MOV R24, R28 ;  /* 0x0000001c00187202 */ /* 0x002fc60000000f00 */
[----:B------:R1:W-:Y:S01]  /*52b00*/  STL [R1+0x1c54], R31 ;  /* 0x001c541f01007387 */ /* 0x0003e20000100800 */
[----:B------:R-:W-:-:S05]  /*52b10*/  IMAD.MOV.U32 R25, RZ, RZ, R31 ;  /* 0x000000ffff197224 */ /* 0x000fca00078e001f */
[----:B------:R2:W-:Y:S04]  /*52b20*/  LDGSTS.E [R3+0x20380], desc[UR6][R24.64], P0 ;  /* 0x2038000018037fae */ /* 0x0005e800081a1006 */
[----:B-1----:R-:W3:Y:S04]  /*52b30*/  LDL.LU R31, [R1+0x1b9c] ;  /* 0x001b9c00011f7983 */ /* 0x002ee80000300800 */
[----:B------:R-:W3:Y:S01]  /*52b40*/  LDL.LU R28, [R1+0x1ba8] ;  /* 0x001ba800011c7983 */ /* 0x000ee20000300800 */
[----:B------:R-:W-:Y:S02]  /*52b50*/  ISETP.NE.U32.AND P0, PT, RZ, UR13, PT ;  /* 0x0000000dff007c0c */ /* 0x000fe4000bf05070 */
[----:B--2---:R-:W-:-:S05]  /*52b60*/  IADD3 R29, P1, PT, R29, UR14, RZ ;  /* 0x0000000e1d1d7c10 */ /* 0x004fca000ff3e0ff */
[----:B------:R1:W-:Y:S01]  /*52b70*/  STL [R1+0x1c28], R29 ;  /* 0x001c281d01007387 */ /* 0x0003e20000100800 */
[----:B------:R-:W-:Y:S02]  /*52b80*/  MOV R24, R29 ;  /* 0x0000001d00187202 */ /* 0x000fe40000000f00 */
[----:B----4-:R-:W-:-:S05]  /*52b90*/  IADD3.X R59, PT, PT, R59, UR4, RZ, P1, !PT ;  /* 0x000000043b3b7c10 */ /* 0x010fca0008ffe4ff */
[----:B------:R-:W-:Y:S04]  /*52ba0*/  STL [R1+0x1c1c], R59 ;  /* 0x001c1c3b01007387 */ /* 0x000fe80000100800 */
[----:B------:R-:W2:Y:S01]  /*52bb0*/  LDL.LU R60, [R1+0x1ba0] ;  /* 0x001ba000013c7983 */ /* 0x000ea20000300800 */
[----:B---3--:R-:W-:-:S03]  /*52bc0*/  IADD3 R30, P2, PT, R30, UR14, RZ ;  /* 0x0000000e1e1e7c10 */ /* 0x008fc6000ff5e0ff */
[----:B-1----:R-:W3:Y:S01]  /*52bd0*/  LDL.LU R29, [R1+0x1b68] ;  /* 0x001b6800011d7983 */ /* 0x002ee20000300800 */
[----:B------:R-:W-:Y:S02]  /*52be0*/  IADD3.X R58, PT, PT, R58, UR4, RZ, P2, !PT ;  /* 0x000000043a3a7c10 */ /* 0x000fe400097fe4ff */
[----:B------:R-:W-:Y:S01]  /*52bf0*/  IADD3 R26, P3, PT, R26, UR14, RZ ;  /* 0x0000000e1a1a7c10 */ /* 0x000fe2000ff7e0ff */
[----:B------:R1:W-:Y:S01]  /*52c00*/  STL [R1+0x1c20], R30 ;  /* 0x001c201e01007387 */ /* 0x0003e20000100800 */
[----:B------:R-:W-:-:S03]  /*52c10*/  IMAD.MOV.U32 R25, RZ, RZ, R59 ;  /* 0x000000ffff197224 */ /* 0x000fc600078e003b */
[----:B------:R-:W-:Y:S01]  /*52c20*/  STL [R1+0x1c14], R58 ;  /* 0x001c143a01007387 */ /* 0x000fe20000100800 */
[----:B------:R-:W-:-:S03]  /*52c30*/  IADD3.X R57, PT, PT, R57, UR4, RZ, P3, !PT ;  /* 0x0000000439397c10 */ /* 0x000fc60009ffe4ff */
[----:B------:R4:W-:Y:S04]  /*52c40*/  STL [R1+0x1be8], R26 ;  /* 0x001be81a01007387 */ /* 0x0009e80000100800 */
[----:B------:R-:W3:Y:S04]  /*52c50*/  LDL.LU R61, [R1+0x1b94] ;  /* 0x001b9400013d7983 */ /* 0x000ee80000300800 */
[----:B------:R1:W-:Y:S04]  /*52c60*/  LDGSTS.E [R3+0x20700], desc[UR6][R24.64], P0 ;  /* 0x2070000018037fae */ /* 0x0003e800081a1006 */
[----:B------:R-:W-:Y:S01]  /*52c70*/  STL [R1+0x1bdc], R57 ;  /* 0x001bdc3901007387 */ /* 0x000fe20000100800 */
[----:B-1----:R-:W-:-:S03]  /*52c80*/  MOV R24, R30 ;  /* 0x0000001e00187202 */ /* 0x002fc60000000f00 */
[----:B------:R-:W3:Y:S01]  /*52c90*/  LDL.LU R30, [R1+0x1b5c] ;  /* 0x001b5c00011e7983 */ /* 0x000ee20000300800 */
[----:B------:R-:W-:-:S04]  /*52ca0*/  USEL UR13, URZ, 0x4, !UP1 ;  /* 0x00000004ff0d7887 */ /* 0x000fc8000c800000 */
[----:B------:R-:W-:Y:S01]  /*52cb0*/  USEL UR13, UR13, URZ, !UP0 ;  /* 0x000000ff0d0d7287 */ /* 0x000fe2000c000000 */
[----:B------:R-:W-:-:S05]  /*52cc0*/  IMAD.MOV.U32 R25, RZ, RZ, R58 ;  /* 0x000000ffff197224 */ /* 0x000fca00078e003a */
[----:B------:R-:W-:Y:S01]  /*52cd0*/  ISETP.NE.U32.AND P1, PT, RZ, UR13, PT ;  /* 0x0000000dff007c0c */ /* 0x000fe2000bf25070 */
[----:B------:R1:W-:Y:S02]  /*52ce0*/  LDGSTS.E [R3+0x20780], desc[UR6][R24.64], P0 ;  /* 0x2078000018037fae */ /* 0x0003e400081a1006 */
[----:B-1----:R-:W-:Y:S01]  /*52cf0*/  MOV R24, R26 ;  /* 0x0000001a00187202 */ /* 0x002fe20000000f00 */
[----:B------:R-:W-:Y:S01]  /*52d00*/  IMAD.MOV.U32 R25, RZ, RZ, R57 ;  /* 0x000000ffff197224 */ /* 0x000fe200078e0039 */
[----:B----4-:R-:W4:Y:S08]  /*52d10*/  LDL.LU R26, [R1+0x1b60] ;  /* 0x001b6000011a7983 */ /* 0x010f300000300800 */
[----:B------:R1:W-:Y:S01]  /*52d20*/  LDGSTS.E [R3+0x20b00], desc[UR6][R24.64], P1 ;  /* 0x20b0000018037fae */ /* 0x0003e200089a1006 */
[----:B------:R-:W-:-:S04]  /*52d30*/  IADD3 R27, P0, PT, R27, UR14, RZ ;  /* 0x0000000e1b1b7c10 */ /* 0x000fc8000ff1e0ff */
[----:B------:R-:W-:Y:S01]  /*52d40*/  IADD3.X R56, PT, PT, R56, UR4, RZ, P0, !PT ;  /* 0x0000000438387c10 */ /* 0x000fe200087fe4ff */
[----:B------:R-:W-:Y:S04]  /*52d50*/  STL [R1+0x1be0], R27 ;  /* 0x001be01b01007387 */ /* 0x000fe80000100800 */
[----:B------:R1:W-:Y:S02]  /*52d60*/  STL [R1+0x1bd4], R56 ;  /* 0x001bd43801007387 */ /* 0x0003e40000100800 */
[----:B-1----:R-:W-:Y:S02]  /*52d70*/  IMAD.MOV.U32 R25, RZ, RZ, R56 ;  /* 0x000000ffff197224 */ /* 0x002fe400078e0038 */
[----:B------:R-:W4:Y:S01]  /*52d80*/  LDL.LU R56, [R1+0x1b54] ;  /* 0x001b540001387983 */ /* 0x000f220000300800 */
[----:B------:R-:W-:Y:S01]  /*52d90*/  MOV R24, R27 ;  /* 0x0000001b00187202 */ /* 0x000fe20000000f00 */
        /* <DEDUP_REMOVED lines=21> */
[----:B---3--:R-:W-:Y:S01]  /*52ef0*/  IADD3 R29, P3, PT, R29, UR14, RZ ;  /* 0x0000000e1d1d7c10 */ /* 0x008fe2000ff7e0ff */
[----:B------:R1:W-:Y:S04]  /*52f00*/  LDGSTS.E [R3+0x20f00], desc[UR6][R24.64], P0 ;  /* 0x20f0000018037fae */ /* 0x0003e800081a1006 */
[----:B------:R-:W-:Y:S01]  /*52f10*/  STL [R1+0x1ba0], R60 ;  /* 0x001ba03c01007387 */ /* 0x000fe20000100800 */
[----:B-1----:R-:W-:-:S02]  /*52f20*/  MOV R24, R60 ;  /* 0x0000003c00187202 */ /* 0x002fc40000000f00 */
        /* <DEDUP_REMOVED lines=11> */
[----:B------:R-:W-:Y:S02]  /*52fe0*/  ISETP.NE.U32.AND P1, PT, RZ, UR13, PT ;  /* 0x0000000dff007c0c */ /* 0x000fe4000bf25070 */
[----:B----4-:R-:W-:-:S05]  /*52ff0*/  IADD3 R26, P0, PT, R26, UR14, RZ ;  /* 0x0000000e1a1a7c10 */ /* 0x010fca000ff1e0ff */
[----:B------:R-:W-:Y:S06]  /*53000*/  STL [R1+0x1b60], R26 ;  /* 0x001b601a01007387 */ /* 0x000fec0000100800 */
[----:B------:R1:W-:Y:S02]  /*53010*/  LDGSTS.E [R3+0x21300], desc[UR6][R24.64], P1 ;  /* 0x2130000018037fae */ /* 0x0003e400089a1006 */
[----:B-1----:R-:W-:Y:S02]  /*53020*/  MOV R24, R26 ;  /* 0x0000001a00187202 */ /* 0x002fe40000000f00 */
[----:B------:R-:W-:-:S05]  /*53030*/  IADD3.X R56, PT, PT, R56, UR4, RZ, P0, !PT ;  /* 0x0000000438387c10 */ /* 0x000fca00087fe4ff */
        /* <DEDUP_REMOVED lines=8> */
[----:B------:R-:W-:Y:S01]  /*530c0*/  IADD3 R27, P1, PT, R27, UR14, RZ ;  /* 0x0000000e1b1b7c10 */ /* 0x000fe2000ff3e0ff */
[----:B------:R-:W-:-:S04]  /*530d0*/  UISETP.GT.AND UP1, UPT, UR16, 0x1b, UPT ;  /* 0x0000001b1000788c */ /* 0x000fc8000bf24270 */
[----:B------:R-:W-:Y:S01]  /*530e0*/  ISETP.NE.U32.AND P0, PT, RZ, UR13, PT ;  /* 0x0000000dff007c0c */ /* 0x000fe2000bf05070 */
[----:B------:R2:W-:Y:S01]  /*530f0*/  STL [R1+0x1b28], R27 ;  /* 0x001b281b01007387 */ /* 0x0005e20000100800 */
[----:B------:R-:W-:Y:S01]  /*53100*/  USEL UR13, URZ, 0x4, !UP1 ;  /* 0x00000004ff0d7887 */ /* 0x000fe2000c800000 */
[----:B-1----:R-:W-:-:S03]  /*53110*/  MOV R24, R27 ;  /* 0x0000001b00187202 */ /* 0x002fc60000000f00 */
        /* <DEDUP_REMOVED lines=13> */
[----:B------:R-:W2:Y:S01]  /*531f0*/  LDL.LU R61, [R1+0x1a94] ;  /* 0x001a9400013d7983 */ /* 0x000ea20000300800 */
[----:B------:R-:W-:-:S03]  /*53200*/  ISETP.NE.U32.AND P1, PT, RZ, UR13, PT ;  /* 0x0000000dff007c0c */ /* 0x000fc6000bf25070 */
[----:B------:R1:W-:Y:S04]  /*53210*/  LDGSTS.E [R3+0x21700], desc[UR6][R24.64], P0 ;  /* 0x2170000018037fae */ /* 0x0003e800081a1006 */
[----:B------:R-:W-:Y:S01]  /*53220*/  STL [R1+0x1adc], R57 ;  /* 0x001adc3901007387 */ /* 0x000fe20000100800 */
[----:B-1----:R-:W-:Y:S01]  /*53230*/  MOV R24, R31 ;  /* 0x0000001f00187202 */ /* 0x002fe20000000f00 */
[----:B------:R-:W-:Y:S02]  /*53240*/  IMAD.MOV.U32 R25, RZ, RZ, R58 ;  /* 0x000000ffff197224 */ /* 0x000fe400078e003a */
[----:B------:R-:W2:Y:S04]  /*53250*/  LDL.LU R31, [R1+0x1a5c] ;  /* 0x001a5c00011f7983 */ /* 0x000ea80000300800 */
[----:B------:R1:W-:Y:S02]  /*53260*/  LDGSTS.E [R3+0x21780], desc[UR6][R24.64], P0 ;  /* 0x2178000018037fae */ /* 0x0003e400081a1006 */
[----:B-1----:R-:W-:Y:S01]  /*53270*/  MOV R24, R28 ;  /* 0x0000001c00187202 */ /* 0x002fe20000000f00 */
[----:B------:R-:W-:Y:S01]  /*53280*/  IMAD.MOV.U32 R25, RZ, RZ, R57 ;  /* 0x000000ffff197224 */ /* 0x000fe200078e0039 */
[----:B------:R-:W2:Y:S04]  /*53290*/  LDL.LU R28, [R1+0x1a60] ;  /* 0x001a6000011c7983 */ /* 0x000ea80000300800 */
[----:B------:R1:W-:Y:S01]  /*532a0*/  LDGSTS.E [R3+0x21b00], desc[UR6][R24.64], P1 ;  /* 0x21b0000018037fae */ /* 0x0003e200089a1006 */
[----:B---3--:R-:W-:-:S04]  /*532b0*/  IADD3 R29, P0, PT, R29, UR14, RZ ;  /* 0x0000000e1d1d7c10 */ /* 0x008fc8000ff1e0ff */
[----:B------:R-:W-:Y:S01]  /*532c0*/  IADD3.X R30, PT, PT, R30, UR4, RZ, P0, !PT ;  /* 0x000000041e1e7c10 */ /* 0x000fe200087fe4ff */
[----:B------:R-:W-:Y:S04]  /*532d0*/  STL [R1+0x1ae0], R29 ;  /* 0x001ae01d01007387 */ /* 0x000fe80000100800 */
[----:B------:R3:W-:Y:S01]  /*532e0*/  STL [R1+0x1ad4], R30 ;  /* 0x001ad41e01007387 */ /* 0x0007e20000100800 */
[----:B-1----:R-:W-:-:S03]  /*532f0*/  IMAD.MOV.U32 R25, RZ, RZ, R30 ;  /* 0x000000ffff197224 */ /* 0x002fc600078e001e */
[----:B---3--:R-:W3:Y:S01]  /*53300*/  LDL.LU R30, [R1+0x1a54] ;  /* 0x001a5400011e7983 */ /* 0x008ee20000300800 */
[----:B------:R-:W-:-:S03]  /*53310*/  MOV R24, R29 ;  /* 0x0000001d00187202 */ /* 0x000fc60000000f00 */
[----:B------:R-:W3:Y:S04]  /*53320*/  LDL.LU R29, [R1+0x1a28] ;  /* 0x001a2800011d7983 */ /* 0x000ee80000300800 */
[----:B------:R1:W-:Y:S01]  /*53330*/  LDGSTS.E [R3+0x21b80], desc[UR6][R24.64], P1 ;  /* 0x21b8000018037fae */ /* 0x0003e200089a1006 */
[----:B----4-:R-:W-:-:S04]  /*53340*/  IADD3 R26, P1, PT, R26, UR14, RZ ;  /* 0x0000000e1a1a7c10 */ /* 0x010fc8000ff3e0ff */
[----:B------:R-:W-:Y:S01]  /*53350*/  IADD3.X R56, PT, PT, R56, UR4, RZ, P1, !PT ;  /* 0x0000000438387c10 */ /* 0x000fe20008ffe4ff */
[----:B------:R-:W-:Y:S04]  /*53360*/  STL [R1+0x1aa8], R26 ;  /* 0x001aa81a01007387 */ /* 0x000fe80000100800 */
[----:B------:R4:W-:Y:S01]  /*53370*/  STL [R1+0x1a9c], R56 ;  /* 0x001a9c3801007387 */ /* 0x0009e20000100800 */
[----:B-1----:R-:W-:-:S03]  /*53380*/  IMAD.MOV.U32 R25, RZ, RZ, R56 ;  /* 0x000000ffff197224 */ /* 0x002fc600078e0038 */
[----:B------:R-:W3:Y:S04]  /*53390*/  LDL.LU R59, [R1+0x1a1c] ;  /* 0x001a1c00013b7983 */ /* 0x000ee80000300800 */
[----:B------:R-:W3:Y:S04]  /*533a0*/  LDL.LU R58, [R1+0x1a14] ;  /* 0x001a1400013a7983 */ /* 0x000ee80000300800 */
[----:B----4-:R-:W4:Y:S01]  /*533b0*/  LDL.LU R56, [R1+0x1a20] ;  /* 0x001a200001387983 */ /* 0x010f220000300800 */
[----:B------:R-:W-:-:S03]  /*533c0*/  MOV R24, R26 ;  /* 0x0000001a00187202 */ /* 0x000fc60000000f00 */
        /* <DEDUP_REMOVED lines=23> */
[----:B------:R-:W-:-:S05]  /*53540*/  MOV R24, R27 ;  /* 0x0000001b00187202 */ /* 0x000fca0000000f00 */
[----:B------:R1:W-:Y:S04]  /*53550*/  LDGSTS.E [R3+0x22300], desc[UR6][R24.64], P1 ;  /* 0x2230000018037fae */ /* 0x0003e800089a1006 */
[----:B--2---:R-:W2:Y:S04]  /*53560*/  LDL.LU R31, [R1+0x19d4] ;  /* 0x0019d400011f7983 */ /* 0x004ea80000300800 */
[----:B------:R-:W2:Y:S01]  /*53570*/  LDL.LU R27, [R1+0x19e0] ;  /* 0x0019e000011b7983 */ /* 0x000ea20000300800 */
[----:B------:R-:W-:-:S05]  /*53580*/  IADD3 R28, P0, PT, R28, UR14, RZ ;  /* 0x0000000e1c1c7c10 */ /* 0x000fca000ff1e0ff */
[----:B------:R-:W-:Y:S01]  /*53590*/  STL [R1+0x1a60], R28 ;  /* 0x001a601c01007387 */ /* 0x000fe20000100800 */
        /* <DEDUP_REMOVED lines=15> */
[----:B----4-:R-:W-:-:S03]  /*53690*/  IADD3 R56, P2, PT, R56, UR14, RZ ;  /* 0x0000000e38387c10 */ /* 0x010fc6000ff5e0ff */
[----:B------:R-:W-:Y:S01]  /*536a0*/  STL [R1+0x1a1c], R59 ;  /* 0x001a1c3b01007387 */ /* 0x000fe20000100800 */
[----:B------:R-:W-:-:S03]  /*536b0*/  IADD3.X R58, PT, PT, R58, UR4, RZ, P2, !PT ;  /* 0x000000043a3a7c10 */ /* 0x000fc600097fe4ff */
[----:B------:R-:W4:Y:S01]  /*536c0*/  LDL.LU R60, [R1+0x19a0] ;  /* 0x0019a000013c7983 */ /* 0x000f220000300800 */
        /* <DEDUP_REMOVED lines=10> */
[----:B-1----:R-:W-:-:S03]  /*53770*/  MOV R24, R56 ;  /* 0x0000003800187202 */ /* 0x002fc60000000f00 */
[----:B------:R-:W4:Y:S01]  /*53780*/  LDL.LU R56, [R1+0x195c] ;  /* 0x00195c0001387983 */ /* 0x000f220000300800 */
        /* <DEDUP_REMOVED lines=10> */
[----:B------:R-:W-:-:S04]  /*53830*/  UISETP.GT.AND UP1, UPT, UR16, 0x2f, UPT ;  /* 0x0000002f1000788c */ /* 0x000fc8000bf24270 */
[----:B------:R-:W-:-:S04]  /*53840*/  USEL UR13, URZ, 0x4, !UP1 ;  /* 0x00000004ff0d7887 */ /* 0x000fc8000c800000 */
[----:B------:R-:W-:Y:S01]  /*53850*/  USEL UR13, UR13, URZ, !UP0 ;  /* 0x000000ff0d0d7287 */ /* 0x000fe2000c000000 */
[----:B--2---:R-:W-:-:S04]  /*53860*/  IADD3 R27, P0, PT, R27, UR14, RZ ;  /* 0x0000000e1b1b7c10 */ /* 0x004fc8000ff1e0ff */
[----:B------:R-:W-:Y:S01]  /*53870*/  IADD3.X R31, PT, PT, R31, UR4, RZ, P0, !PT ;  /* 0x000000041f1f7c10 */ /* 0x000fe200087fe4ff */
[----:B------:R-:W-:Y:S01]  /*53880*/  STL [R1+0x19e0], R27 ;  /* 0x0019e01b01007387 */ /* 0x000fe20000100800 */
[----:B-1----:R-:W-:-:S03]  /*53890*/  MOV R24, R27 ;  /* 0x0000001b00187202 */ /* 0x002fc60000000f00 */
[----:B------:R1:W-:Y:S01]  /*538a0*/  STL [R1+0x19d4], R31 ;  /* 0x0019d41f01007387 */ /* 0x0003e20000100800 */
[----:B------:R-:W-:-:S05]  /*538b0*/  IMAD.MOV.U32 R25, RZ, RZ, R31 ;  /* 0x000000ffff197224 */ /* 0x000fca00078e001f */
[----:B------:R2:W-:Y:S04]  /*538c0*/  LDGSTS.E [R3+0x22b80], desc[UR6][R24.64], P1 ;  /* 0x22b8000018037fae */ /* 0x0005e800089a1006 */
[----:B-1----:R-:W4:Y:S04]  /*538d0*/  LDL.LU R31, [R1+0x1954] ;  /* 0x00195400011f7983 */ /* 0x002f280000300800 */
[----:B------:R-:W4:Y:S01]  /*538e0*/  LDL.LU R27, [R1+0x1928] ;  /* 0x00192800011b7983 */ /* 0x000f220000300800 */
[----:B---3--:R-:W-:-:S04]  /*538f0*/  IADD3 R28, P1, PT, R28, UR14, RZ ;  /* 0x0000000e1c1c7c10 */ /* 0x008fc8000ff3e0ff */
[----:B------:R-:W-:Y:S01]  /*53900*/  IADD3.X R30, PT, PT, R30, UR4, RZ, P1, !PT ;  /* 0x000000041e1e7c10 */ /* 0x000fe20008ffe4ff */
[----:B------:R-:W-:Y:S04]  /*53910*/  STL [R1+0x19a8], R28 ;  /* 0x0019a81c01007387 */ /* 0x000fe80000100800 */
[----:B------:R1:W-:Y:S01]  /*53920*/  STL [R1+0x199c], R30 ;  /* 0x00199c1e01007387 */ /* 0x0003e20000100800 */
[----:B--2---:R-:W-:-:S03]  /*53930*/  IMAD.MOV.U32 R25, RZ, RZ, R30 ;  /* 0x000000ffff197224 */ /* 0x004fc600078e001e */
[----:B------:R-:W2:Y:S04]  /*53940*/  LDL.LU R59, [R1+0x191c] ;  /* 0x00191c00013b7983 */ /* 0x000ea80000300800 */
[----:B------:R-:W3:Y:S04]  /*53950*/  LDL.LU R58, [R1+0x1914] ;  /* 0x00191400013a7983 */ /* 0x000ee80000300800 */
[----:B-1----:R-:W3:Y:S01]  /*53960*/  LDL.LU R30, [R1+0x1920] ;  /* 0x00192000011e7983 */ /* 0x002ee20000300800 */
[----:B------:R-:W-:-:S03]  /*53970*/  MOV R24, R28 ;  /* 0x0000001c00187202 */ /* 0x000fc60000000f00 */
[----:B------:R-:W3:Y:S04]  /*53980*/  LDL.LU R57, [R1+0x18dc] ;  /* 0x0018dc0001397983 */ /* 0x000ee80000300800 */
[----:B------:R-:W3:Y:S01]  /*53990*/  LDL.LU R28, [R1+0x18e8] ;  /* 0x0018e800011c7983 */ /* 0x000ee20000300800 */
[----:B------:R-:W-:-:S13]  /*539a0*/  ISETP.NE.U32.AND P0, PT, RZ, UR13, PT ;  /* 0x0000000dff007c0c */ /* 0x000fda000bf05070 */
[----:B------:R1:W-:Y:S01]  /*539b0*/  LDGSTS.E [R3+0x22f00], desc[UR6][R24.64], P0 ;  /* 0x22f0000018037fae */ /* 0x0003e200081a1006 */
[----:B----4-:R-:W-:Y:S02]  /*539c0*/  IADD3 R60, P2, PT, R60, UR14, RZ ;  /* 0x0000000e3c3c7c10 */ /* 0x010fe4000ff5e0ff */
        /* <DEDUP_REMOVED lines=24> */
[----:B-1----:R-:W-:Y:S01]  /*53b50*/  MOV R24, R26 ;  /* 0x0000001a00187202 */ /* 0x002fe20000000f00 */
[----:B------:R-:W-:Y:S01]  /*53b60*/  UISETP.GT.AND UP1, UPT, UR16, 0x3b, UPT ;  /* 0x0000003b1000788c */ /* 0x000fe2000bf24270 */
[----:B------:R-:W-:-:S05]  /*53b70*/  IADD3.X R31, PT, PT, R31, UR4, RZ, P0, !PT ;  /* 0x000000041f1f7c10 */ /* 0x000fca00087fe4ff */
[----:B------:R1:W-:Y:S01]  /*53b80*/  STL [R1+0x1954], R31 ;  /* 0x0019541f01007387 */ /* 0x0003e20000100800 */
[----:B------:R-:W-:-:S05]  /*53b90*/  IMAD.MOV.U32 R25, RZ, RZ, R31 ;  /* 0x000000ffff197224 */ /* 0x000fca00078e001f */
[----:B------:R2:W-:Y:S04]  /*53ba0*/  LDGSTS.E [R3+0x23380], desc[UR6][R24.64], P1 ;  /* 0x2338000018037fae */ /* 0x0005e800089a1006 */
[----:B-1----:R-:W4:Y:S04]  /*53bb0*/  LDL.LU R31, [R1+0x189c] ;  /* 0x00189c00011f7983 */ /* 0x002f280000300800 */
[----:B------:R-:W4:Y:S01]  /*53bc0*/  LDL.LU R26, [R1+0x18a8] ;  /* 0x0018a800011a7983 */ /* 0x000f220000300800 */
[----:B------:R-:W-:Y:S02]  /*53bd0*/  IADD3 R27, P1, PT, R27, UR14, RZ ;  /* 0x0000000e1b1b7c10 */ /* 0x000fe4000ff3e0ff */
[----:B------:R-:W-:-:S03]  /*53be0*/  ISETP.NE.U32.AND P0, PT, RZ, UR13, PT ;  /* 0x0000000dff007c0c */ /* 0x000fc6000bf05070 */
[----:B------:R1:W-:Y:S01]  /*53bf0*/  STL [R1+0x1928], R27 ;  /* 0x0019281b01007387 */ /* 0x0003e20000100800 */
[----:B--2---:R-:W-:Y:S02]  /*53c00*/  MOV R24, R27 ;  /* 0x0000001b00187202 */ /* 0x004fe40000000f00 */
[----:B------:R-:W-:Y:S02]  /*53c10*/  IADD3.X R59, PT, PT, R59, UR4, RZ, P1, !PT ;  /* 0x000000043b3b7c10 */ /* 0x000fe40008ffe4ff */
[----:B---3--:R-:W-:-:S03]  /*53c20*/  IADD3 R30, P2, PT, R30, UR14, RZ ;  /* 0x0000000e1e1e7c10 */ /* 0x008fc6000ff5e0ff */
[----:B------:R-:W-:Y:S01]  /*53c30*/  STL [R1+0x191c], R59 ;  /* 0x00191c3b01007387 */ /* 0x000fe20000100800 */
[----:B------:R-:W-:-:S03]  /*53c40*/  IADD3.X R58, PT, PT, R58, UR4, RZ, P2, !PT ;  /* 0x000000043a3a7c10 */ /* 0x000fc600097fe4ff */
[----:B------:R-:W2:Y:S01]  /*53c50*/  LDL.LU R60, [R1+0x18a0] ;  /* 0x0018a000013c7983 */ /* 0x000ea20000300800 */
[----:B------:R-:W-:-:S03]  /*53c60*/  IADD3 R28, P3, PT, R28, UR14, RZ ;  /* 0x0000000e1c1c7c10 */ /* 0x000fc6000ff7e0ff */
[----:B-1----:R-:W3:Y:S01]  /*53c70*/  LDL.LU R27, [R1+0x588] ;  /* 0x00058800011b7983 */ /* 0x002ee20000300800 */
        /* <DEDUP_REMOVED lines=19> */
[----:B----4-:R-:W-:-:S04]  /*53db0*/  IADD3 R29, P0, PT, R29, UR14, RZ ;  /* 0x0000000e1d1d7c10 */ /* 0x010fc8000ff1e0ff */
[----:B------:R-:W-:Y:S01]  /*53dc0*/  IADD3.X R56, PT, PT, R56, UR4, RZ, P0, !PT ;  /* 0x0000000438387c10 */ /* 0x000fe200087fe4ff */
[----:B------:R-:W-:Y:S04]  /*53dd0*/  STL [R1+0x18e0], R29 ;  /* 0x0018e01d01007387 */ /* 0x000fe80000100800 */
[----:B------:R4:W-:Y:S01]  /*53de0*/  STL [R1+0x18d4], R56 ;  /* 0x0018d43801007387 */ /* 0x0009e20000100800 */
[----:B-1----:R-:W-:-:S03]  /*53df0*/  IMAD.MOV.U32 R25, RZ, RZ, R56 ;  /* 0x000000ffff197224 */ /* 0x002fc600078e0038 */
[----:B----4-:R-:W4:Y:S01]  /*53e00*/  LDL.LU R56, [R1+0x58c] ;  /* 0x00058c0001387983 */ /* 0x010f220000300800 */
[----:B------:R-:W-:Y:S01]  /*53e10*/  MOV R24, R29 ;  /* 0x0000001d00187202 */ /* 0x000fe20000000f00 */
[----:B------:R-:W-:Y:S02]  /*53e20*/  UISETP.GT.AND UP1, UPT, UR16, 0x3f, UPT ;  /* 0x0000003f1000788c */ /* 0x000fe4000bf24270 */
        /* <DEDUP_REMOVED lines=17> */
[----:B------:R-:W2:Y:S01]  /*53f40*/  LDL.LU R57, [R1+0x604] ;  /* 0x0006040001397983 */ /* 0x000ea20000300800 */
[----:B------:R-:W-:-:S03]  /*53f50*/  IADD3 R60, P2, PT, R60, UR14, RZ ;  /* 0x0000000e3c3c7c10 */ /* 0x000fc6000ff5e0ff */
[----:B------:R-:W2:Y:S01]  /*53f60*/  LDL.LU R26, [R1+0x608] ;  /* 0x00060800011a7983 */ /* 0x000ea20000300800 */
[----:B---3--:R-:W-:-:S03]  /*53f70*/  IADD3 R27, P3, PT, R27, UR14, RZ ;  /* 0x0000000e1b1b7c10 */ /* 0x008fc6000ff7e0ff */
[----:B------:R1:W-:Y:S04]  /*53f80*/  LDGSTS.E [R3+0x23f00], desc[UR6][R24.64], P0 ;  /* 0x23f0000018037fae */ /* 0x0003e800081a1006 */
[----:B------:R-:W-:Y:S01]  /*53f90*/  STL [R1+0x18a0], R60 ;  /* 0x0018a03c01007387 */ /* 0x000fe20000100800 */
[----:B------:R-:W-:Y:S02]  /*53fa0*/  IADD3.X R61, PT, PT, R61, UR4, RZ, P2, !PT ;  /* 0x000000043d3d7c10 */ /* 0x000fe400097fe4ff */
[----:B-1----:R-:W-:-:S03]  /*53fb0*/  MOV R24, R60 ;  /* 0x0000003c00187202 */ /* 0x002fc60000000f00 */
        /* <DEDUP_REMOVED lines=11> */
[----:B------:R-:W-:-:S05]  /*54070*/  IADD3 R28, P0, PT, R28, UR14, RZ ;  /* 0x0000000e1c1c7c10 */ /* 0x000fca000ff1e0ff */
[----:B------:R-:W-:Y:S06]  /*54080*/  STL [R1+0x590], R28 ;  /* 0x0005901c01007387 */ /* 0x000fec0000100800 */
[----:B------:R1:W-:Y:S02]  /*54090*/  LDGSTS.E [R3+0x24300], desc[UR6][R24.64], P1 ;  /* 0x2430000018037fae */ /* 0x0003e400089a1006 */
        /* <DEDUP_REMOVED lines=39> */
[----:B------:R-:W2:Y:S01]  /*54310*/  LDL.LU R26, [R1+0x690] ;  /* 0x00069000011a7983 */ /* 0x000ea20000300800 */
[----:B---3--:R-:W-:-:S03]  /*54320*/  IADD3 R27, P0, PT, R27, UR14, RZ ;  /* 0x0000000e1b1b7c10 */ /* 0x008fc6000ff1e0ff */
[----:B------:R1:W-:Y:S01]  /*54330*/  LDGSTS.E [R3+0x24b00], desc[UR6][R24.64], P1 ;  /* 0x24b0000018037fae */ /* 0x0003e200089a1006 */
[----:B------:R-:W-:-:S03]  /*54340*/  IADD3.X R30, PT, PT, R30, UR4, RZ, P0, !PT ;  /* 0x000000041e1e7c10 */ /* 0x000fc600087fe4ff */
        /* <DEDUP_REMOVED lines=10> */
[----:B------:R4:W-:Y:S04]  /*543f0*/  STL [R1+0x644], R56 ;  /* 0x0006443801007387 */ /* 0x0009e80000100800 */
[----:B------:R-:W3:Y:S04]  /*54400*/  LDL.LU R59, [R1+0x6c4] ;  /* 0x0006c400013b7983 */ /* 0x000ee80000300800 */
[----:B------:R-:W3:Y:S01]  /*54410*/  LDL.LU R58, [R1+0x6cc] ;  /* 0x0006cc00013a7983 */ /* 0x000ee20000300800 */
[----:B-1----:R-:W-:-:S03]  /*54420*/  IMAD.MOV.U32 R25, RZ, RZ, R56 ;  /* 0x000000ffff197224 */ /* 0x002fc600078e0038 */
[----:B------:R-:W3:Y:S01]  /*54430*/  LDL.LU R57, [R1+0x6d0] ;  /* 0x0006d00001397983 */ /* 0x000ee20000300800 */
[----:B------:R-:W-:-:S03]  /*54440*/  MOV R24, R28 ;  /* 0x0000001c00187202 */ /* 0x000fc60000000f00 */
[----:B----4-:R-:W4:Y:S04]  /*54450*/  LDL.LU R56, [R1+0x704] ;  /* 0x0007040001387983 */ /* 0x010f280000300800 */
        /* <DEDUP_REMOVED lines=46> */
[----:B------:R-:W3:Y:S01]  /*54740*/  LDL.LU R60, [R1+0x750] ;  /* 0x00075000013c7983 */ /* 0x000ee20000300800 */
[----:B----4-:R-:W-:-:S03]  /*54750*/  IADD3 R28, P3, PT, R28, UR14, RZ ;  /* 0x0000000e1c1c7c10 */ /* 0x010fc6000ff7e0ff */
[----:B------:R-:W4:Y:S01]  /*54760*/  LDL.LU R27, [R1+0x788] ;  /* 0x00078800011b7983 */ /* 0x000f220000300800 */
[----:B------:R-:W-:-:S03]  /*54770*/  IMAD.MOV.U32 R25, RZ, RZ, R59 ;  /* 0x000000ffff197224 */ /* 0x000fc600078e003b */
[----:B------:R-:W-:Y:S01]  /*54780*/  STL [R1+0x6d0], R57 ;  /* 0x0006d03901007387 */ /* 0x000fe20000100800 */
[----:B------:R-:W-:-:S03]  /*54790*/  IADD3.X R56, PT, PT, R56, UR4, RZ, P3, !PT ;  /* 0x0000000438387c10 */ /* 0x000fc60009ffe4ff */
[----:B------:R1:W-:Y:S04]  /*547a0*/  STL [R1+0x6cc], R58 ;  /* 0x0006cc3a01007387 */ /* 0x0003e80000100800 */
        /* <DEDUP_REMOVED lines=23> */
[----:B------:R-:W-:Y:S01]  /*54920*/  IMAD.MOV.U32 R25, RZ, RZ, R31 ;  /* 0x000000ffff197224 */ /* 0x000fe200078e001f */
[----:B------:R1:W-:Y:S04]  /*54930*/  STL [R1+0x70c], R31 ;  /* 0x00070c1f01007387 */ /* 0x0003e80000100800 */
        /* <DEDUP_REMOVED lines=16> */
[----:B------:R-:W-:Y:S02]  /*54a40*/  IADD3 R60, P2, PT, R60, UR14, RZ ;  /* 0x0000000e3c3c7c10 */ /* 0x000fe4000ff5e0ff */
        /* <DEDUP_REMOVED lines=20> */
[----:B------:R-:W-:Y:S01]  /*54b90*/  USEL UR13, URZ, 0x4, !UP1 ;  /* 0x00000004ff0d7887 */ /* 0x000fe2000c800000 */
[----:B------:R-:W-:Y:S03]  /*54ba0*/  STL [R1+0x790], R28 ;  /* 0x0007901c01007387 */ /* 0x000fe60000100800 */
[----:B------:R-:W-:Y:S02]  /*54bb0*/  USEL UR13, UR13, URZ, !UP0 ;  /* 0x000000ff0d0d7287 */ /* 0x000fe4000c000000 */
[----:B------:R1:W-:Y:S02]  /*54bc0*/  LDGSTS.E [R3+0x26300], desc[UR6][R24.64], P1 ;  /* 0x2630000018037fae */ /* 0x0003e400089a1006 */
[----:B-1----:R-:W-:Y:S01]  /*54bd0*/  MOV R24, R28 ;  /* 0x0000001c00187202 */ /* 0x002fe20000000f00 */
[----:B------:R-:W-:Y:S01]  /*54be0*/  UISETP.GT.AND UP1, UPT, UR16, 0x6b, UPT ;  /* 0x0000006b1000788c */ /* 0x000fe2000bf24270 */
[----:B------:R-:W-:-:S05]  /*54bf0*/  IADD3.X R31, PT, PT, R31, UR4, RZ, P0, !PT ;  /* 0x000000041f1f7c10 */ /* 0x000fca00087fe4ff */
[----:B------:R1:W-:Y:S01]  /*54c00*/  STL [R1+0x78c], R31 ;  /* 0x00078c1f01007387 */ /* 0x0003e20000100800 */
[----:B------:R-:W-:Y:S01]  /*54c10*/  IMAD.MOV.U32 R25, RZ, RZ, R31 ;  /* 0x000000ffff197224 */ /* 0x000fe200078e001f */
[----:B------:R-:W-:-:S04]  /*54c20*/  ISETP.NE.U32.AND P0, PT, RZ, UR13, PT ;  /* 0x0000000dff007c0c */ /* 0x000fc8000bf05070 */
[----:B------:R2:W-:Y:S04]  /*54c30*/  LDGSTS.E [R3+0x26380], desc[UR6][R24.64], P1 ;  /* 0x2638000018037fae */ /* 0x0005e800089a1006 */
[----:B-1----:R-:W4:Y:S04]  /*54c40*/  LDL.LU R31, [R1+0x844] ;  /* 0x00084400011f7983 */ /* 0x002f280000300800 */
[----:B------:R-:W4:Y:S01]  /*54c50*/  LDL.LU R28, [R1+0x848] ;  /* 0x00084800011c7983 */ /* 0x000f220000300800 */
[----:B------:R-:W-:-:S04]  /*54c60*/  IADD3 R29, P1, PT, R29, UR14, RZ ;  /* 0x0000000e1d1d7c10 */ /* 0x000fc8000ff3e0ff */
[----:B--2---:R-:W-:Y:S01]  /*54c70*/  MOV R24, R29 ;  /* 0x0000001d00187202 */ /* 0x004fe20000000f00 */
[----:B------:R-:W-:Y:S01]  /*54c80*/  STL [R1+0x7c8], R29 ;  /* 0x0007c81d01007387 */ /* 0x000fe20000100800 */
[----:B------:R-:W-:Y:S02]  /*54c90*/  IADD3.X R56, PT, PT, R56, UR4, RZ, P1, !PT ;  /* 0x0000000438387c10 */ /* 0x000fe40008ffe4ff */
[----:B---3--:R-:W-:-:S03]  /*54ca0*/  IADD3 R30, P2, PT, R30, UR14, RZ ;  /* 0x0000000e1e1e7c10 */ /* 0x008fc6000ff5e0ff */
[----:B------:R-:W-:Y:S01]  /*54cb0*/  IMAD.MOV.U32 R25, RZ, RZ, R56 ;  /* 0x000000ffff197224 */ /* 0x000fe200078e0038 */
[----:B------:R1:W-:Y:S01]  /*54cc0*/  STL [R1+0x7c4], R56 ;  /* 0x0007c43801007387 */ /* 0x0003e20000100800 */
[----:B------:R-:W-:-:S03]  /*54cd0*/  IADD3.X R57, PT, PT, R57, UR4, RZ, P2, !PT ;  /* 0x0000000439397c10 */ /* 0x000fc600097fe4ff */
[----:B------:R2:W-:Y:S01]  /*54ce0*/  LDGSTS.E [R3+0x26700], desc[UR6][R24.64], P0 ;  /* 0x2670000018037fae */ /* 0x0005e200081a1006 */
[----:B------:R-:W-:-:S03]  /*54cf0*/  IADD3 R26, P3, PT, R26, UR14, RZ ;  /* 0x0000000e1a1a7c10 */ /* 0x000fc6000ff7e0ff */
[----:B-1----:R-:W3:Y:S01]  /*54d00*/  LDL.LU R56, [R1+0x850] ;  /* 0x0008500001387983 */ /* 0x002ee20000300800 */
[----:B------:R-:W-:-:S03]  /*54d10*/  IADD3.X R59, PT, PT, R59, UR4, RZ, P3, !PT ;  /* 0x000000043b3b7c10 */ /* 0x000fc60009ffe4ff */
[----:B------:R-:W3:Y:S01]  /*54d20*/  LDL.LU R29, [R1+0x888] ;  /* 0x00088800011d7983 */ /* 0x000ee20000300800 */
[----:B--2---:R-:W-:-:S03]  /*54d30*/  IMAD.MOV.U32 R25, RZ, RZ, R57 ;  /* 0x000000ffff197224 */ /* 0x004fc600078e0039 */
[----:B------:R-:W-:Y:S04]  /*54d40*/  STL [R1+0x7d0], R30 ;  /* 0x0007d01e01007387 */ /* 0x000fe80000100800 */
[----:B------:R1:W-:Y:S04]  /*54d50*/  STL [R1+0x7cc], R57 ;  /* 0x0007cc3901007387 */ /* 0x0003e80000100800 */
[----:B------:R2:W-:Y:S01]  /*54d60*/  STL [R1+0x808], R26 ;  /* 0x0008081a01007387 */ /* 0x0005e20000100800 */
[----:B------:R-:W-:-:S03]  /*54d70*/  MOV R24, R30 ;  /* 0x0000001e00187202 */ /* 0x000fc60000000f00 */
[----:B-1----:R-:W3:Y:S04]  /*54d80*/  LDL.LU R57, [R1+0x84c] ;  /* 0x00084c0001397983 */ /* 0x002ee80000300800 */
[----:B------:R-:W-:Y:S04]  /*54d90*/  STL [R1+0x804], R59 ;  /* 0x0008043b01007387 */ /* 0x000fe80000100800 */
[----:B------:R-:W3:Y:S01]  /*54da0*/  LDL.LU R30, [R1+0x884] ;  /* 0x00088400011e7983 */ /* 0x000ee20000300800 */
[----:B------:R-:W-:-:S03]  /*54db0*/  USEL UR13, URZ, 0x4, !UP1 ;  /* 0x00000004ff0d7887 */ /* 0x000fc6000c800000 */
[----:B------:R1:W-:Y:S01]  /*54dc0*/  LDGSTS.E [R3+0x26780], desc[UR6][R24.64], P0 ;  /* 0x2678000018037fae */ /* 0x0003e200081a1006 */
[----:B------:R-:W-:-:S06]  /*54dd0*/  USEL UR13, UR13, URZ, !UP0 ;  /* 0x000000ff0d0d7287 */ /* 0x000fcc000c000000 */
[----:B------:R-:W-:Y:S02]  /*54de0*/  ISETP.NE.U32.AND P1, PT, RZ, UR13, PT ;  /* 0x0000000dff007c0c */ /* 0x000fe4000bf25070 */
[----:B-1----:R-:W-:Y:S01]  /*54df0*/  MOV R24, R26 ;  /* 0x0000001a00187202 */ /* 0x002fe20000000f00 */
[----:B------:R-:W-:Y:S01]  /*54e00*/  IMAD.MOV.U32 R25, RZ, RZ, R59 ;  /* 0x000000ffff197224 */ /* 0x000fe200078e003b */
[----:B--2---:R-:W2:Y:S09]  /*54e10*/  LDL.LU R26, [R1+0x890] ;  /* 0x00089000011a7983 */ /* 0x004eb20000300800 */
[----:B------:R1:W-:Y:S01]  /*54e20*/  LDGSTS.E [R3+0x26b00], desc[UR6][R24.64], P1 ;  /* 0x26b0000018037fae */ /* 0x0003e200089a1006 */
[----:B----4-:R-:W-:-:S04]  /*54e30*/  IADD3 R27, P0, PT, R27, UR14, RZ ;  /* 0x0000000e1b1b7c10 */ /* 0x010fc8000ff1e0ff */
[----:B------:R-:W-:Y:S01]  /*54e40*/  IADD3.X R58, PT, PT, R58, UR4, RZ, P0, !PT ;  /* 0x000000043a3a7c10 */ /* 0x000fe200087fe4ff */
[----:B------:R4:W-:Y:S01]  /*54e50*/  STL [R1+0x810], R27 ;  /* 0x0008101b01007387 */ /* 0x0009e20000100800 */
[----:B-1----:R-:W-:-:S03]  /*54e60*/  MOV R24, R27 ;  /* 0x0000001b00187202 */ /* 0x002fc60000000f00 */
[----:B------:R1:W-:Y:S04]  /*54e70*/  STL [R1+0x80c], R58 ;  /* 0x00080c3a01007387 */ /* 0x0003e80000100800 */
[----:B----4-:R-:W4:Y:S01]  /*54e80*/  LDL.LU R27, [R1+0x88c] ;  /* 0x00088c00011b7983 */ /* 0x010f220000300800 */
[----:B------:R-:W-:Y:S01]  /*54e90*/  IMAD.MOV.U32 R25, RZ, RZ, R58 ;  /* 0x000000ffff197224 */ /* 0x000fe200078e003a */
[----:B------:R-:W-:-:S04]  /*54ea0*/  UISETP.GT.AND UP1, UPT, UR16, 0x6f, UPT ;  /* 0x0000006f1000788c */ /* 0x000fc8000bf24270 */
        /* <DEDUP_REMOVED lines=16> */
[----:B------:R-:W4:Y:S04]  /*54fb0*/  LDL.LU R58, [R1+0x8d0] ;  /* 0x0008d000013a7983 */ /* 0x000f280000300800 */
[----:B------:R1:W-:Y:S01]  /*54fc0*/  LDGSTS.E [R3+0x26f00], desc[UR6][R24.64], P0 ;  /* 0x26f0000018037fae */ /* 0x0003e200081a1006 */
[----:B---3--:R-:W-:-:S03]  /*54fd0*/  IADD3 R56, P2, PT, R56, UR14, RZ ;  /* 0x0000000e38387c10 */ /* 0x008fc6000ff5e0ff */
[----:B------:R-:W3:Y:S01]  /*54fe0*/  LDL.LU R31, [R1+0x904] ;  /* 0x00090400011f7983 */ /* 0x000ee20000300800 */
[----:B------:R-:W-:-:S03]  /*54ff0*/  IADD3 R29, P3, PT, R29, UR14, RZ ;  /* 0x0000000e1d1d7c10 */ /* 0x000fc6000ff7e0ff */
[----:B------:R-:W3:Y:S01]  /*55000*/  LDL.LU R28, [R1+0x908] ;  /* 0x00090800011c7983 */ /* 0x000ee20000300800 */
[----:B-1----:R-:W-:-:S03]  /*55010*/  MOV R24, R56 ;  /* 0x0000003800187202 */ /* 0x002fc60000000f00 */
[----:B------:R-:W-:Y:S01]  /*55020*/  STL [R1+0x850], R56 ;  /* 0x0008503801007387 */ /* 0x000fe20000100800 */
[----:B------:R-:W-:-:S05]  /*55030*/  IADD3.X R57, PT, PT, R57, UR4, RZ, P2, !PT ;  /* 0x0000000439397c10 */ /* 0x000fca00097fe4ff */
[----:B------:R-:W-:Y:S01]  /*55040*/  IMAD.MOV.U32 R25, RZ, RZ, R57 ;  /* 0x000000ffff197224 */ /* 0x000fe200078e0039 */
[----:B------:R-:W-:Y:S01]  /*55050*/  IADD3.X R30, PT, PT, R30, UR4, RZ, P3, !PT ;  /* 0x000000041e1e7c10 */ /* 0x000fe20009ffe4ff */
[----:B------:R1:W-:Y:S04]  /*55060*/  STL [R1+0x84c], R57 ;  /* 0x00084c3901007387 */ /* 0x0003e80000100800 */
[----:B------:R1:W-:Y:S04]  /*55070*/  STL [R1+0x888], R29 ;  /* 0x0008881d01007387 */ /* 0x0003e80000100800 */
[----:B------:R2:W-:Y:S04]  /*55080*/  LDGSTS.E [R3+0x26f80], desc[UR6][R24.64], P0 ;  /* 0x26f8000018037fae */ /* 0x0005e800081a1006 */
[----:B------:R4:W-:Y:S04]  /*55090*/  STL [R1+0x884], R30 ;  /* 0x0008841e01007387 */ /* 0x0009e80000100800 */
[----:B-1----:R-:W3:Y:S01]  /*550a0*/  LDL.LU R57, [R1+0x90c] ;  /* 0x00090c0001397983 */ /* 0x002ee20000300800 */
[----:B--2---:R-:W-:-:S03]  /*550b0*/  MOV R24, R29 ;  /* 0x0000001d00187202 */ /* 0x004fc60000000f00 */
[----:B------:R-:W2:Y:S01]  /*550c0*/  LDL.LU R29, [R1+0x910] ;  /* 0x00091000011d7983 */ /* 0x000ea20000300800 */
[----:B------:R-:W-:Y:S02]  /*550d0*/  ISETP.NE.U32.AND P1, PT, RZ, UR13, PT ;  /* 0x0000000dff007c0c */ /* 0x000fe4000bf25070 */
[----:B------:R-:W-:Y:S01]  /*550e0*/  IADD3 R26, P0, PT, R26, UR14, RZ ;  /* 0x0000000e1a1a7c10 */ /* 0x000fe2000ff1e0ff */
[----:B------:R-:W-:-:S04]  /*550f0*/  IMAD.MOV.U32 R25, RZ, RZ, R30 ;  /* 0x000000ffff197224 */ /* 0x000fc800078e001e */
[----:B------:R-:W-:Y:S06]  /*55100*/  STL [R1+0x890], R26 ;  /* 0x0008901a01007387 */ /* 0x000fec0000100800 */
[----:B------:R1:W-:Y:S02]  /*55110*/  LDGSTS.E [R3+0x27300], desc[UR6][R24.64], P1 ;  /* 0x2730000018037fae */ /* 0x0003e400089a1006 */
[----:B-1----:R-:W-:Y:S02]  /*55120*/  MOV R24, R26 ;  /* 0x0000001a00187202 */ /* 0x002fe40000000f00 */
[----:B----4-:R-:W-:-:S05]  /*55130*/  IADD3.X R27, PT, PT, R27, UR4, RZ, P0, !PT ;  /* 0x000000041b1b7c10 */ /* 0x010fca00087fe4ff */
[----:B------:R1:W-:Y:S01]  /*55140*/  STL [R1+0x88c], R27 ;  /* 0x00088c1b01007387 */ /* 0x0003e20000100800 */
[----:B------:R-:W-:-:S03]  /*55150*/  IMAD.MOV.U32 R25, RZ, RZ, R27 ;  /* 0x000000ffff197224 */ /* 0x000fc600078e001b */
[----:B------:R-:W4:Y:S04]  /*55160*/  LDL.LU R56, [R1+0x944] ;  /* 0x0009440001387983 */ /* 0x000f280000300800 */
[----:B------:R-:W4:Y:S04]  /*55170*/  LDL.LU R30, [R1+0x948] ;  /* 0x00094800011e7983 */ /* 0x000f280000300800 */
[----:B-1----:R-:W4:Y:S04]  /*55180*/  LDL.LU R27, [R1+0x94c] ;  /* 0x00094c00011b7983 */ /* 0x002f280000300800 */
[----:B------:R-:W4:Y:S01]  /*55190*/  LDL.LU R26, [R1+0x950] ;  /* 0x00095000011a7983 */ /* 0x000f220000300800 */
[----:B------:R-:W-:-:S03]  /*551a0*/  UISETP.GT.AND UP1, UPT, UR16, 0x77, UPT ;  /* 0x000000771000788c */ /* 0x000fc6000bf24270 */
[----:B------:R1:W-:Y:S01]  /*551b0*/  LDGSTS.E [R3+0x27380], desc[UR6][R24.64], P1 ;  /* 0x2738000018037fae */ /* 0x0003e200089a1006 */
[----:B------:R-:W-:-:S04]  /*551c0*/  USEL UR13, URZ, 0x4, !UP1 ;  /* 0x00000004ff0d7887 */ /* 0x000fc8000c800000 */
[----:B------:R-:W-:Y:S02]  /*551d0*/  USEL UR13, UR13, URZ, !UP0 ;  /* 0x000000ff0d0d7287 */ /* 0x000fe4000c000000 */
[----:B------:R-:W-:-:S04]  /*551e0*/  UISETP.GT.AND UP1, UPT, UR16, 0x7b, UPT ;  /* 0x0000007b1000788c */ /* 0x000fc8000bf24270 */
[----:B------:R-:W-:Y:S01]  /*551f0*/  ISETP.NE.U32.AND P0, PT, RZ, UR13, PT ;  /* 0x0000000dff007c0c */ /* 0x000fe2000bf05070 */
[----:B------:R-:W-:-:S04]  /*55200*/  USEL UR13, URZ, 0x4, !UP1 ;  /* 0x00000004ff0d7887 */ /* 0x000fc8000c800000 */
[----:B------:R-:W-:Y:S02]  /*55210*/  USEL UR13, UR13, URZ, !UP0 ;  /* 0x000000ff0d0d7287 */ /* 0x000fe4000c000000 */
[----:B------:R-:W-:Y:S01]  /*55220*/  UISETP.GT.AND UP1, UPT, UR16, 0x7f, UPT ;  /* 0x0000007f1000788c */ /* 0x000fe2000bf24270 */
[----:B------:R-:W-:-:S04]  /*55230*/  IADD3 R60, P1, PT, R60, UR14, RZ ;  /* 0x0000000e3c3c7c10 */ /* 0x000fc8000ff3e0ff */
[----:B------:R-:W-:Y:S02]  /*55240*/  IADD3.X R61, PT, PT, R61, UR4, RZ, P1, !PT ;  /* 0x000000043d3d7c10 */ /* 0x000fe40008ffe4ff */
[----:B------:R-:W-:-:S03]  /*55250*/  IADD3 R58, P2, PT, R58, UR14, RZ ;  /* 0x0000000e3a3a7c10 */ /* 0x000fc6000ff5e0ff */
[----:B-1----:R-:W-:Y:S01]  /*55260*/  IMAD.MOV.U32 R25, RZ, RZ, R61 ;  /* 0x000000ffff197224 */ /* 0x002fe200078e003d */
[----:B------:R-:W-:Y:S02]  /*55270*/  MOV R24, R60 ;  /* 0x0000003c00187202 */ /* 0x000fe40000000f00 */
[----:B------:R-:W-:-:S03]  /*55280*/  IADD3.X R59, PT, PT, R59, UR4, RZ, P2, !PT ;  /* 0x000000043b3b7c10 */ /* 0x000fc600097fe4ff */
[----:B------:R1:W-:Y:S01]  /*55290*/  LDGSTS.E [R3+0x27700], desc[UR6][R24.64], P0 ;  /* 0x2770000018037fae */ /* 0x0003e200081a1006 */
[----:B------:R-:W-:Y:S02]  /*552a0*/  ISETP.NE.U32.AND P1, PT, RZ, UR13, PT ;  /* 0x0000000dff007c0c */ /* 0x000fe4000bf25070 */
[----:B---3--:R-:W-:Y:S01]  /*552b0*/  IADD3 R28, P3, PT, R28, UR14, RZ ;  /* 0x0000000e1c1c7c10 */ /* 0x008fe2000ff7e0ff */
[----:B------:R-:W-:Y:S01]  /*552c0*/  STL [R1+0x8c8], R60 ;  /* 0x0008c83c01007387 */ /* 0x000fe20000100800 */
[----:B-1----:R-:W-:Y:S01]  /*552d0*/  MOV R24, R58 ;  /* 0x0000003a00187202 */ /* 0x002fe20000000f00 */
[----:B------:R-:W-:Y:S01]  /*552e0*/  IMAD.MOV.U32 R25, RZ, RZ, R59 ;  /* 0x000000ffff197224 */ /* 0x000fe200078e003b */
[----:B------:R-:W-:Y:S01]  /*552f0*/  IADD3.X R31, PT, PT, R31, UR4, RZ, P3, !PT ;  /* 0x000000041f1f7c10 */ /* 0x000fe20009ffe4ff */
[----:B------:R-:W-:Y:S04]  /*55300*/  STL [R1+0x8c4], R61 ;  /* 0x0008c43d01007387 */ /* 0x000fe80000100800 */
[----:B------:R1:W-:Y:S04]  /*55310*/  LDGSTS.E [R3+0x27780], desc[UR6][R24.64], P0 ;  /* 0x2778000018037fae */ /* 0x0003e800081a1006 */
[----:B------:R-:W-:Y:S04]  /*55320*/  STL [R1+0x8d0], R58 ;  /* 0x0008d03a01007387 */ /* 0x000fe80000100800 */
[----:B------:R-:W-:Y:S01]  /*55330*/  STL [R1+0x8cc], R59 ;  /* 0x0008cc3b01007387 */ /* 0x000fe20000100800 */
[----:B-1----:R-:W-:Y:S01]  /*55340*/  MOV R24, R28 ;  /* 0x0000001c00187202 */ /* 0x002fe20000000f00 */
[----:B------:R-:W-:-:S02]  /*55350*/  IMAD.MOV.U32 R25, RZ, RZ, R31 ;  /* 0x000000ffff197224 */ /* 0x000fc400078e001f */
[----:B------:R-:W-:Y:S04]  /*55360*/  STL [R1+0x908], R28 ;  /* 0x0009081c01007387 */ /* 0x000fe80000100800 */
[----:B------:R1:W-:Y:S04]  /*55370*/  STL [R1+0x904], R31 ;  /* 0x0009041f01007387 */ /* 0x0003e80000100800 */
[----:B------:R3:W-:Y:S04]  /*55380*/  LDGSTS.E [R3+0x27b00], desc[UR6][R24.64], P1 ;  /* 0x27b0000018037fae */ /* 0x0007e800089a1006 */
[----:B-1----:R-:W4:Y:S04]  /*55390*/  LDL.LU R31, [R1+0x958] ;  /* 0x00095800011f7983 */ /* 0x002f280000300800 */
[----:B------:R-:W4:Y:S01]  /*553a0*/  LDL.LU R28, [R1+0x960] ;  /* 0x00096000011c7983 */ /* 0x000f220000300800 */
[----:B--2---:R-:W-:-:S04]  /*553b0*/  IADD3 R29, P0, PT, R29, UR14, RZ ;  /* 0x0000000e1d1d7c10 */ /* 0x004fc8000ff1e0ff */
[----:B------:R-:W-:Y:S01]  /*553c0*/  IADD3.X R57, PT, PT, R57, UR4, RZ, P0, !PT ;  /* 0x0000000439397c10 */ /* 0x000fe200087fe4ff */
[----:B------:R-:W-:Y:S04]  /*553d0*/  STL [R1+0x910], R29 ;  /* 0x0009101d01007387 */ /* 0x000fe80000100800 */
[----:B------:R1:W-:Y:S01]  /*553e0*/  STL [R1+0x90c], R57 ;  /* 0x00090c3901007387 */ /* 0x0003e20000100800 */
[----:B---3--:R-:W-:Y:S01]  /*553f0*/  IMAD.MOV.U32 R25, RZ, RZ, R57 ;  /* 0x000000ffff197224 */ /* 0x008fe200078e0039 */
[----:B------:R-:W-:Y:S01]  /*55400*/  MOV R24, R29 ;  /* 0x0000001d00187202 */ /* 0x000fe20000000f00 */
[----:B------:R-:W-:Y:S01]  /*55410*/  USEL UR13, URZ, 0x4, !UP1 ;  /* 0x00000004ff0d7887 */ /* 0x000fe2000c800000 */
[----:B-1----:R-:W2:Y:S04]  /*55420*/  LDL.LU R57, [R1+0x954] ;  /* 0x0009540001397983 */ /* 0x002ea80000300800 */
[----:B------:R-:W3:Y:S01]  /*55430*/  LDL.LU R29, [R1+0x95c] ;  /* 0x00095c00011d7983 */ /* 0x000ee20000300800 */
[----:B------:R-:W-:-:S03]  /*55440*/  USEL UR13, UR13, URZ, !UP0 ;  /* 0x000000ff0d0d7287 */ /* 0x000fc6000c000000 */
[----:B------:R1:W-:Y:S03]  /*55450*/  LDGSTS.E [R3+0x27b80], desc[UR6][R24.64], P1 ;  /* 0x27b8000018037fae */ /* 0x0003e600089a1006 */
[----:B------:R-:W-:Y:S02]  /*55460*/  ISETP.NE.U32.AND P0, PT, RZ, UR13, PT ;  /* 0x0000000dff007c0c */ /* 0x000fe4000bf05070 */
[----:B----4-:R-:W-:-:S04]  /*55470*/  IADD3 R30, P1, PT, R30, UR14, RZ ;  /* 0x0000000e1e1e7c10 */ /* 0x010fc8000ff3e0ff */
[----:B------:R-:W-:Y:S02]  /*55480*/  IADD3.X R56, PT, PT, R56, UR4, RZ, P1, !PT ;  /* 0x0000000438387c10 */ /* 0x000fe40008ffe4ff */
[----:B------:R-:W-:Y:S01]  /*55490*/  IADD3 R26, P2, PT, R26, UR14, RZ ;  /* 0x0000000e1a1a7c10 */ /* 0x000fe2000ff5e0ff */
[----:B------:R-:W-:Y:S03]  /*554a0*/  STL [R1+0x948], R30 ;  /* 0x0009481e01007387 */ /* 0x000fe60000100800 */
[----:B------:R-:W-:Y:S01]  /*554b0*/  IADD3.X R27, PT, PT, R27, UR4, RZ, P2, !PT ;  /* 0x000000041b1b7c10 */ /* 0x000fe200097fe4ff */
[----:B------:R4:W-:Y:S01]  /*554c0*/  STL [R1+0x944], R56 ;  /* 0x0009443801007387 */ /* 0x0009e20000100800 */
[----:B-1----:R-:W-:Y:S01]  /*554d0*/  MOV R24, R30 ;  /* 0x0000001e00187202 */ /* 0x002fe20000000f00 */
[----:B------:R-:W-:Y:S02]  /*554e0*/  IMAD.MOV.U32 R25, RZ, RZ, R56 ;  /* 0x000000ffff197224 */ /* 0x000fe400078e0038 */
[----:B------:R-:W-:Y:S04]  /*554f0*/  STL [R1+0x950], R26 ;  /* 0x0009501a01007387 */ /* 0x000fe80000100800 */
[----:B------:R1:W-:Y:S04]  /*55500*/  STL [R1+0x94c], R27 ;  /* 0x00094c1b01007387 */ /* 0x0003e80000100800 */
[----:B------:R-:W3:Y:S04]  /*55510*/  LDL.LU R59, [R1+0x964] ;  /* 0x00096400013b7983 */ /* 0x000ee80000300800 */
[----:B----4-:R-:W4:Y:S04]  /*55520*/  LDL.LU R56, [R1+0x968] ;  /* 0x0009680001387983 */ /* 0x010f280000300800 */
[----:B------:R1:W-:Y:S04]  /*55530*/  LDGSTS.E [R3+0x27f00], desc[UR6][R24.64], P0 ;  /* 0x27f0000018037fae */ /* 0x0003e800081a1006 */
[----:B------:R-:W4:Y:S01]  /*55540*/  LDL.LU R30, [R1+0x96c] ;  /* 0x00096c00011e7983 */ /* 0x000f220000300800 */
[----:B-1----:R-:W-:-:S03]  /*55550*/  IMAD.MOV.U32 R25, RZ, RZ, R27 ;  /* 0x000000ffff197224 */ /* 0x002fc600078e001b */
[----:B------:R-:W4:Y:S01]  /*55560*/  LDL.LU R27, [R1+0x970] ;  /* 0x00097000011b7983 */ /* 0x000f220000300800 */
[----:B------:R-:W1:Y:S01]  /*55570*/  S2R R189, SR_TID.X ;  /* 0x0000000000bd7919 */ /* 0x000e620000002100 */
[----:B------:R-:W-:-:S05]  /*55580*/  MOV R24, R26 ;  /* 0x0000001a00187202 */ /* 0x000fca0000000f00 */
[----:B------:R1:W-:Y:S01]  /*55590*/  LDGSTS.E [R3+0x27f80], desc[UR6][R24.64], P0 ;  /* 0x27f8000018037fae */ /* 0x0003e200081a1006 */
[----:B------:R-:W-:Y:S01]  /*555a0*/  PLOP3.LUT P0, PT, PT, PT, UP0, 0x80, 0x8 ;  /* 0x000000000008781c */ /* 0x000fe20003f0f008 */
[----:B------:R-:W-:Y:S02]  /*555b0*/  ULEA UR13, UR9, UR77, 0x10 ;  /* 0x0000004d090d7291 */ /* 0x000fe4000f8e80ff */
[----:B------:R-:W0:Y:S01]  /*555c0*/  LDGDEPBAR ;  /* 0x00000000000079af */ /* 0x000e220000000000 */
[----:B-1----:R-:W-:-:S04]  /*555d0*/  LOP3.LUT R26, R189, 0x1f, RZ, 0xc0, !PT ;  /* 0x0000001fbd1a7812 */ /* 0x002fc800078ec0ff */
[C---:B------:R-:W-:Y:S02]  /*555e0*/  ISETP.GE.AND P2, PT, R26.reuse, UR16, PT ;  /* 0x000000101a007c0c */ /* 0x040fe4000bf46270 */
[----:B------:R-:W-:Y:S02]  /*555f0*/  LOP3.LUT R3, R26, 0x20, RZ, 0xfc, !PT ;  /* 0x000000201a037812 */ /* 0x000fe400078efcff */
[----:B------:R-:W-:Y:S02]  /*55600*/  SEL R24, RZ, 0x4, P2 ;  /* 0x00000004ff187807 */ /* 0x000fe40001000000 */
[----:B------:R-:W-:Y:S02]  /*55610*/  ISETP.GE.AND P1, PT, R3, UR16, PT ;  /* 0x0000001003007c0c */ /* 0x000fe4000bf26270 */
[----:B------:R-:W-:Y:S02]  /*55620*/  SEL R24, R24, RZ, !P0 ;  /* 0x000000ff18187207 */ /* 0x000fe40004000000 */
[----:B------:R-:W-:-:S02]  /*55630*/  SEL R3, RZ, 0x4, P1 ;  /* 0x00000004ff037807 */ /* 0x000fc40000800000 */
[----:B------:R-:W-:Y:S02]  /*55640*/  ISETP.NE.U32.AND P1, PT, R24, RZ, PT ;  /* 0x000000ff1800720c */ /* 0x000fe40003f25070 */
[----:B------:R-:W-:-:S04]  /*55650*/  SEL R3, R3, RZ, !P0 ;  /* 0x000000ff03037207 */ /* 0x000fc80004000000 */
[----:B------:R-:W-:Y:S02]  /*55660*/  ISETP.NE.U32.AND P2, PT, R3, RZ, PT ;  /* 0x000000ff0300720c */ /* 0x000fe40003f45070 */
[----:B------:R-:W-:Y:S02]  /*55670*/  IADD3 R3, PT, PT, R92, UR13, RZ ;  /* 0x0000000d5c037c10 */ /* 0x000fe4000fffe0ff */
[----:B------:R-:W-:Y:S02]  /*55680*/  IADD3 R31, P3, PT, R31, UR15, RZ ;  /* 0x0000000f1f1f7c10 */ /* 0x000fe4000ff7e0ff */
[----:B------:R-:W-:-:S03]  /*55690*/  IADD3 R28, P4, PT, R28, UR15, RZ ;  /* 0x0000000f1c1c7c10 */ /* 0x000fc6000ff9e0ff */
[----:B------:R-:W-:Y:S01]  /*556a0*/  IMAD.MOV.U32 R24, RZ, RZ, R31 ;  /* 0x000000ffff187224 */ /* 0x000fe200078e001f */
[----:B------:R1:W-:Y:S01]  /*556b0*/  STL [R1+0x958], R31 ;  /* 0x0009581f01007387 */ /* 0x0003e20000100800 */
[----:B--2---:R-:W-:-:S04]  /*556c0*/  IADD3.X R57, PT, PT, R57, UR10, RZ, P3, !PT ;  /* 0x0000000a39397c10 */ /* 0x004fc80009ffe4ff */
[----:B------:R-:W-:Y:S02]  /*556d0*/  MOV R25, R57 ;  /* 0x0000003900197202 */ /* 0x000fe40000000f00 */
[----:B---3--:R-:W-:Y:S01]  /*556e0*/  IADD3.X R29, PT, PT, R29, UR10, RZ, P4, !PT ;  /* 0x0000000a1d1d7c10 */ /* 0x008fe2000a7fe4ff */
[----:B------:R2:W-:Y:S04]  /*556f0*/  STL [R1+0x954], R57 ;  /* 0x0009543901007387 */ /* 0x0005e80000100800 */
[----:B------:R3:W-:Y:S04]  /*55700*/  LDGSTS.E [R3], desc[UR6][R24.64], P1 ;  /* 0x0000000018037fae */ /* 0x0007e800089a1006 */
[----:B------:R-:W-:Y:S04]  /*55710*/  STL [R1+0x960], R28 ;  /* 0x0009601c01007387 */ /* 0x000fe80000100800 */
[----:B------:R1:W-:Y:S01]  /*55720*/  STL [R1+0x95c], R29 ;  /* 0x00095c1d01007387 */ /* 0x0003e20000100800 */
[----:B---3--:R-:W-:Y:S01]  /*55730*/  IMAD.MOV.U32 R24, RZ, RZ, R28 ;  /* 0x000000ffff187224 */ /* 0x008fe200078e001c */
[----:B------:R-:W-:-:S02]  /*55740*/  MOV R25, R29 ;  /* 0x0000001d00197202 */ /* 0x000fc40000000f00 */
[----:B------:R-:W3:Y:S04]  /*55750*/  LDL.LU R58, [R1+0xa54] ;  /* 0x000a5400013a7983 */ /* 0x000ee80000300800 */
[----:B-1----:R-:W3:Y:S04]  /*55760*/  LDL.LU R31, [R1+0xa58] ;  /* 0x000a5800011f7983 */ /* 0x002ee80000300800 */
[----:B------:R1:W-:Y:S04]  /*55770*/  LDGSTS.E [R3+0x80], desc[UR6][R24.64], P2 ;  /* 0x0008000018037fae */ /* 0x0003e800091a1006 */
[----:B------:R-:W3:Y:S04]  /*55780*/  LDL.LU R63, [R1+0xa5c] ;  /* 0x000a5c00013f7983 */ /* 0x000ee80000300800 */
[----:B------:R-:W3:Y:S01]  /*55790*/  LDL.LU R62, [R1+0xa60] ;  /* 0x000a6000013e7983 */ /* 0x000ee20000300800 */
[----:B-1----:R-:W-:-:S03]  /*557a0*/  LOP3.LUT R24, R26, 0x40, RZ, 0xfc, !PT ;  /* 0x000000401a187812 */ /* 0x002fc600078efcff */
[----:B--2---:R-:W2:Y:S01]  /*557b0*/  LDL.LU R57, [R1+0xa64] ;  /* 0x000a640001397983 */ /* 0x004ea20000300800 */
[----:B------:R-:W-:-:S03]  /*557c0*/  ISETP.GE.AND P3, PT, R24, UR16, PT ;  /* 0x0000001018007c0c */ /* 0x000fc6000bf66270 */
[----:B------:R-:W2:Y:S01]  /*557d0*/  LDL.LU R29, [R1+0xa68] ;  /* 0x000a6800011d7983 */ /* 0x000ea20000300800 */
[----:B------:R-:W-:-:S03]  /*557e0*/  LOP3.LUT R24, R26, 0x60, RZ, 0xfc, !PT ;  /* 0x000000601a187812 */ /* 0x000fc600078efcff */
[----:B------:R-:W2:Y:S01]  /*557f0*/  LDL.LU R28, [R1+0xa6c] ;  /* 0x000a6c00011c7983 */ /* 0x000ea20000300800 */
[----:B------:R-:W-:Y:S02]  /*55800*/  ISETP.GE.AND P4, PT, R24, UR16, PT ;  /* 0x0000001018007c0c */ /* 0x000fe4000bf86270 */
[----:B------:R-:W-:Y:S01]  /*55810*/  SEL R24, RZ, 0x4, P3 ;  /* 0x00000004ff187807 */ /* 0x000fe20001800000 */
[----:B------:R-:W2:Y:S03]  /*55820*/  LDL.LU R26, [R1+0xa70] ;  /* 0x000a7000011a7983 */ /* 0x000ea60000300800 */
[----:B------:R-:W-:-:S04]  /*55830*/  SEL R24, R24, RZ, !P0 ;  /* 0x000000ff18187207 */ /* 0x000fc80004000000 */
[----:B------:R-:W-:Y:S02]  /*55840*/  ISETP.NE.U32.AND P3, PT, R24, RZ, PT ;  /* 0x000000ff1800720c */ /* 0x000fe40003f65070 */
[----:B------:R-:W-:-:S04]  /*55850*/  SEL R24, RZ, 0x4, P4 ;  /* 0x00000004ff187807 */ /* 0x000fc80002000000 */
[----:B------:R-:W-:-:S04]  /*55860*/  SEL R24, R24, RZ, !P0 ;  /* 0x000000ff18187207 */ /* 0x000fc80004000000 */
[----:B------:R-:W-:Y:S02]  /*55870*/  ISETP.NE.U32.AND P0, PT, R24, RZ, PT ;  /* 0x000000ff1800720c */ /* 0x000fe40003f05070 */
[----:B----4-:R-:W-:-:S04]  /*55880*/  IADD3 R56, P4, PT, R56, UR15, RZ ;  /* 0x0000000f38387c10 */ /* 0x010fc8000ff9e0ff */
[----:B------:R-:W-:Y:S01]  /*55890*/  IADD3.X R59, PT, PT, R59, UR10, RZ, P4, !PT ;  /* 0x0000000a3b3b7c10 */ /* 0x000fe2000a7fe4ff */
[----:B------:R1:W-:Y:S01]  /*558a0*/  STL [R1+0x968], R56 ;  /* 0x0009683801007387 */ /* 0x0003e20000100800 */
[----:B------:R-:W-:-:S03]  /*558b0*/  IMAD.MOV.U32 R24, RZ, RZ, R56 ;  /* 0x000000ffff187224 */ /* 0x000fc600078e0038 */
[----:B------:R4:W-:Y:S01]  /*558c0*/  STL [R1+0x964], R59 ;  /* 0x0009643b01007387 */ /* 0x0009e20000100800 */
[----:B------:R-:W-:-:S04]  /*558d0*/  IADD3 R27, P5, PT, R27, UR15, RZ ;  /* 0x0000000f1b1b7c10 */ /* 0x000fc8000ffbe0ff */
[----:B------:R-:W-:Y:S01]  /*558e0*/  IADD3.X R30, PT, PT, R30, UR10, RZ, P5, !PT ;  /* 0x0000000a1e1e7c10 */ /* 0x000fe2000affe4ff */
[----:B------:R-:W-:Y:S01]  /*558f0*/  STL [R1+0x970], R27 ;  /* 0x0009701b01007387 */ /* 0x000fe20000100800 */
[----:B------:R-:W-:-:S03]  /*55900*/  MOV R25, R59 ;  /* 0x0000003b00197202 */ /* 0x000fc60000000f00 */
[----:B-1----:R-:W2:Y:S04]  /*55910*/  LDL.LU R56, [R1+0xb58] ;  /* 0x000b580001387983 */ /* 0x002ea80000300800 */
[----:B------:R1:W-:Y:S04]  /*55920*/  STL [R1+0x96c], R30 ;  /* 0x00096c1e01007387 */ /* 0x0003e80000100800 */
[----:B------:R-:W2:Y:S04]  /*55930*/  LDL.LU R60, [R1+0xb60] ;  /* 0x000b6000013c7983 */ /* 0x000ea80000300800 */
[----:B----4-:R-:W4:Y:S04]  /*55940*/  LDL.LU R59, [R1+0xb54] ;  /* 0x000b5400013b7983 */ /* 0x010f280000300800 */
[----:B------:R-:W4:Y:S04]  /*55950*/  LDL.LU R61, [R1+0xb5c] ;  /* 0x000b5c00013d7983 */ /* 0x000f280000300800 */
[----:B------:R1:W-:Y:S02]  /*55960*/  LDGSTS.E [R3+0x100], desc[UR6][R24.64], P3 ;  /* 0x0010000018037fae */ /* 0x0003e400099a1006 */
[----:B-1----:R-:W-:Y:S01]  /*55970*/  IMAD.MOV.U32 R24, RZ, RZ, R27 ;  /* 0x000000ffff187224 */ /* 0x002fe200078e001b */
[----:B------:R-:W-:-:S02]  /*55980*/  MOV R25, R30 ;  /* 0x0000001e00197202 */ /* 0x000fc40000000f00 */
[----:B------:R-:W4:Y:S04]  /*55990*/  LDL.LU R30, [R1+0xb68] ;  /* 0x000b6800011e7983 */ /* 0x000f280000300800 */
[----:B------:R-:W4:Y:S04]  /*559a0*/  LDL.LU R27, [R1+0xb70] ;  /* 0x000b7000011b7983 */ /* 0x000f280000300800 */
[----:B------:R1:W-:Y:S01]  /*559b0*/  LDGSTS.E [R3+0x180], desc[UR6][R24.64], P0 ;  /* 0x0018000018037fae */ /* 0x0003e200081a1006 */
[----:B---3--:R-:W-:-:S04]  /*559c0*/  IADD3 R31, P4, PT, R31, UR15, RZ ;  /* 0x0000000f1f1f7c10 */ /* 0x008fc8000ff9e0ff */
[----:B------:R-:W-:Y:S01]  /*559d0*/  IADD3.X R58, PT, PT, R58, UR10, RZ, P4, !PT ;  /* 0x0000000a3a3a7c10 */ /* 0x000fe2000a7fe4ff */
[----:B------:R-:W-:Y:S01]  /*559e0*/  STL [R1+0xa58], R31 ;  /* 0x000a581f01007387 */ /* 0x000fe20000100800 */
[----:B------:R-:W-:-:S03]  /*559f0*/  IADD3 R62, P5, PT, R62, UR15, RZ ;  /* 0x0000000f3e3e7c10 */ /* 0x000fc6000ffbe0ff */
[----:B------:R3:W-:Y:S01]  /*55a00*/  STL [R1+0xa54], R58 ;  /* 0x000a543a01007387 */ /* 0x0007e20000100800 */
[----:B-1----:R-:W-:Y:S02]  /*55a10*/  MOV R25, R58 ;  /* 0x0000003a00197202 */ /* 0x002fe40000000f00 */
[----:B------:R-:W-:Y:S01]  /*55a20*/  IADD3.X R63, PT, PT, R63, UR10, RZ, P5, !PT ;  /* 0x0000000a3f3f7c10 */ /* 0x000fe2000affe4ff */
[----:B------:R-:W-:Y:S01]  /*55a30*/  STL [R1+0xa60], R62 ;  /* 0x000a603e01007387 */ /* 0x000fe20000100800 */
[----:B------:R-:W-:-:S03]  /*55a40*/  IMAD.MOV.U32 R24, RZ, RZ, R31 ;  /* 0x000000ffff187224 */ /* 0x000fc600078e001f */
[----:B---3--:R-:W3:Y:S04]  /*55a50*/  LDL.LU R58, [R1+0xb64] ;  /* 0x000b6400013a7983 */ /* 0x008ee80000300800 */
[----:B------:R-:W-:Y:S04]  /*55a60*/  STL [R1+0xa5c], R63 ;  /* 0x000a5c3f01007387 */ /* 0x000fe80000100800 */
[----:B------:R-:W3:Y:S01]  /*55a70*/  LDL.LU R31, [R1+0xb6c] ;  /* 0x000b6c00011f7983 */ /* 0x000ee20000300800 */
[----:B--2---:R-:W-:Y:S02]  /*55a80*/  IADD3 R29, P4, PT, R29, UR15, RZ ;  /* 0x0000000f1d1d7c10 */ /* 0x004fe4000ff9e0ff */
[----:B------:R-:W-:Y:S01]  /*55a90*/  IADD3 R26, P5, PT, R26, UR15, RZ ;  /* 0x0000000f1a1a7c10 */ /* 0x000fe2000ffbe0ff */
[----:B------:R1:W-:Y:S01]  /*55aa0*/  LDGSTS.E [R3+0x1000], desc[UR6][R24.64], P1 ;  /* 0x0100000018037fae */ /* 0x0003e200089a1006 */
[----:B------:R-:W-:-:S02]  /*55ab0*/  IADD3.X R57, PT, PT, R57, UR10, RZ, P4, !PT ;  /* 0x0000000a39397c10 */ /* 0x000fc4000a7fe4ff */
[----:B------:R-:W-:Y:S01]  /*55ac0*/  IADD3.X R28, PT, PT, R28, UR10, RZ, P5, !PT ;  /* 0x0000000a1c1c7c10 */ /* 0x000fe2000affe4ff */
[----:B------:R2:W-:Y:S01]  /*55ad0*/  STL [R1+0xa68], R29 ;  /* 0x000a681d01007387 */ /* 0x0005e20000100800 */
[----:B-1----:R-:W-:Y:S01]  /*55ae0*/  IMAD.MOV.U32 R24, RZ, RZ, R62 ;  /* 0x000000ffff187224 */ /* 0x002fe200078e003e */
[----:B------:R-:W-:Y:S02]  /*55af0*/  MOV R25, R63 ;  /* 0x0000003f00197202 */ /* 0x000fe40000000f00 */
[----:B------:R1:W-:Y:S04]  /*55b00*/  STL [R1+0xa64], R57 ;  /* 0x000a643901007387 */ /* 0x0003e80000100800 */
[----:B------:R1:W-:Y:S04]  /*55b10*/  LDGSTS.E [R3+0x1080], desc[UR6][R24.64], P2 ;  /* 0x0108000018037fae */ /* 0x0003e800091a1006 */
[----:B------:R-:W-:Y:S01]  /*55b20*/  STL [R1+0xa70], R26 ;  /* 0x000a701a01007387 */ /* 0x000fe20000100800 */
[----:B-1----:R-:W-:Y:S01]  /*55b30*/  IMAD.MOV.U32 R24, RZ, RZ, R29 ;  /* 0x000000ffff187224 */ /* 0x002fe200078e001d */
[----:B------:R-:W-:-:S02]  /*55b40*/  MOV R25, R57 ;  /* 0x0000003900197202 */ /* 0x000fc40000000f00 */
[----:B--2---:R-:W2:Y:S04]  /*55b50*/  LDL.LU R29, [R1+0xc58] ;  /* 0x000c5800011d7983 */ /* 0x004ea80000300800 */
[----:B------:R1:W-:Y:S04]  /*55b60*/  STL [R1+0xa6c], R28 ;  /* 0x000a6c1c01007387 */ /* 0x0003e80000100800 */
[----:B------:R-:W2:Y:S04]  /*55b70*/  LDL.LU R62, [R1+0xc60] ;  /* 0x000c6000013e7983 */ /* 0x000ea80000300800 */
[----:B------:R-:W2:Y:S04]  /*55b80*/  LDL.LU R57, [R1+0xc54] ;  /* 0x000c540001397983 */ /* 0x000ea80000300800 */
[----:B------:R1:W-:Y:S04]  /*55b90*/  LDGSTS.E [R3+0x1100], desc[UR6][R24.64], P3 ;  /* 0x0110000018037fae */ /* 0x0003e800099a1006 */
[----:B------:R-:W2:Y:S01]  /*55ba0*/  LDL.LU R63, [R1+0xc5c] ;  /* 0x000c5c00013f7983 */ /* 0x000ea20000300800 */
[----:B-1----:R-:W-:Y:S01]  /*55bb0*/  IMAD.MOV.U32 R24, RZ, RZ, R26 ;  /* 0x000000ffff187224 */ /* 0x002fe200078e001a */
[----:B------:R-:W-:-:S02]  /*55bc0*/  MOV R25, R28 ;  /* 0x0000001c00197202 */ /* 0x000fc40000000f00 */
[----:B------:R-:W2:Y:S04]  /*55bd0*/  LDL.LU R28, [R1+0xc68] ;  /* 0x000c6800011c7983 */ /* 0x000ea80000300800 */
[----:B------:R-:W2:Y:S04]  /*55be0*/  LDL.LU R26, [R1+0xc70] ;  /* 0x000c7000011a7983 */ /* 0x000ea80000300800 */
[----:B------:R1:W-:Y:S01]  /*55bf0*/  LDGSTS.E [R3+0x1180], desc[UR6][R24.64], P0 ;  /* 0x0118000018037fae */ /* 0x0003e200081a1006 */
[----:B------:R-:W-:-:S05]  /*55c00*/  IADD3 R56, P4, PT, R56, UR15, RZ ;  /* 0x0000000f38387c10 */ /* 0x000fca000ff9e0ff */
[----:B------:R-:W-:Y:S01]  /*55c10*/  STL [R1+0xb58], R56 ;  /* 0x000b583801007387 */ /* 0x000fe20000100800 */
[----:B------:R-:W-:Y:S02]  /*55c20*/  IADD3 R60, P5, PT, R60, UR15, RZ ;  /* 0x0000000f3c3c7c10 */ /* 0x000fe4000ffbe0ff */
[----:B----4-:R-:W-:Y:S02]  /*55c30*/  IADD3.X R59, PT, PT, R59, UR10, RZ, P4, !PT ;  /* 0x0000000a3b3b7c10 */ /* 0x010fe4000a7fe4ff */
[----:B------:R-:W-:-:S03]  /*55c40*/  IADD3.X R61, PT, PT, R61, UR10, RZ, P5, !PT ;  /* 0x0000000a3d3d7c10 */ /* 0x000fc6000affe4ff */
[----:B------:R4:W-:Y:S01]  /*55c50*/  STL [R1+0xb54], R59 ;  /* 0x000b543b01007387 */ /* 0x0009e20000100800 */
[----:B-1----:R-:W-:-:S03]  /*55c60*/  MOV R25, R59 ;  /* 0x0000003b00197202 */ /* 0x002fc60000000f00 */
[----:B------:R-:W-:Y:S01]  /*55c70*/  STL [R1+0xb60], R60 ;  /* 0x000b603c01007387 */ /* 0x000fe20000100800 */
[----:B------:R-:W-:-:S03]  /*55c80*/  IMAD.MOV.U32 R24, RZ, RZ, R56 ;  /* 0x000000ffff187224 */ /* 0x000fc600078e0038 */
[----:B----4-:R-:W4:Y:S04]  /*55c90*/  LDL.LU R59, [R1+0xc64] ;  /* 0x000c6400013b7983 */ /* 0x010f280000300800 */
[----:B------:R-:W-:Y:S04]  /*55ca0*/  STL [R1+0xb5c], R61 ;  /* 0x000b5c3d01007387 */ /* 0x000fe80000100800 */
[----:B------:R-:W4:Y:S01]  /*55cb0*/  LDL.LU R56, [R1+0xc6c] ;  /* 0x000c6c0001387983 */ /* 0x000f220000300800 */
[----:B------:R-:W-:-:S03]  /*55cc0*/  IADD3 R30, P4, PT, R30, UR15, RZ ;  /* 0x0000000f1e1e7c10 */ /* 0x000fc6000ff9e0ff */
[----:B------:R1:W-:Y:S01]  /*55cd0*/  LDGSTS.E [R3+0x2000], desc[UR6][R24.64], P1 ;  /* 0x0200000018037fae */ /* 0x0003e200089a1006 */
[----:B------:R-:W-:-:S03]  /*55ce0*/  IADD3 R27, P5, PT, R27, UR15, RZ ;  /* 0x0000000f1b1b7c10 */ /* 0x000fc6000ffbe0ff */
[----:B------:R3:W-:Y:S01]  /*55cf0*/  STL [R1+0xb68], R30 ;  /* 0x000b681e01007387 */ /* 0x0007e20000100800 */
[----:B-1----:R-:W-:Y:S01]  /*55d00*/  IMAD.MOV.U32 R24, RZ, RZ, R60 ;  /* 0x000000ffff187224 */ /* 0x002fe200078e003c */
[----:B------:R-:W-:-:S05]  /*55d10*/  MOV R25, R61 ;  /* 0x0000003d00197202 */ /* 0x000fca0000000f00 */
[----:B------:R1:W-:Y:S02]  /*55d20*/  LDGSTS.E [R3+0x2080], desc[UR6][R24.64], P2 ;  /* 0x0208000018037fae */ /* 0x0003e400091a1006 */
[----:B-1----:R-:W-:Y:S01]  /*55d30*/  IMAD.MOV.U32 R24, RZ, RZ, R30 ;  /* 0x000000ffff187224 */ /* 0x002fe200078e001e */
[----:B---3--:R-:W-:-:S05]  /*55d40*/  IADD3.X R58, PT, PT, R58, UR10, RZ, P4, !PT ;  /* 0x0000000a3a3a7c10 */ /* 0x008fca000a7fe4ff */
[----:B------:R1:W-:Y:S01]  /*55d50*/  STL [R1+0xb64], R58 ;  /* 0x000b643a01007387 */ /* 0x0003e20000100800 */
[----:B------:R-:W-:-:S03]  /*55d60*/  IADD3.X R31, PT, PT, R31, UR10, RZ, P5, !PT ;  /* 0x0000000a1f1f7c10 */ /* 0x000fc6000affe4ff */
[----:B------:R-:W-:Y:S01]  /*55d70*/  STL [R1+0xb70], R27 ;  /* 0x000b701b01007387 */ /* 0x000fe20000100800 */
[----:B------:R-:W-:-:S03]  /*55d80*/  MOV R25, R58 ;  /* 0x0000003a00197202 */ /* 0x000fc60000000f00 */
[----:B------:R-:W3:Y:S04]  /*55d90*/  LDL.LU R30, [R1+0xd58] ;  /* 0x000d5800011e7983 */ /* 0x000ee80000300800 */
[----:B------:R2:W-:Y:S04]  /*55da0*/  STL [R1+0xb6c], R31 ;  /* 0x000b6c1f01007387 */ /* 0x0005e80000100800 */
[----:B------:R-:W3:Y:S04]  /*55db0*/  LDL.LU R60, [R1+0xd60] ;  /* 0x000d6000013c7983 */ /* 0x000ee80000300800 */
[----:B-1----:R-:W3:Y:S04]  /*55dc0*/  LDL.LU R58, [R1+0xd54] ;  /* 0x000d5400013a7983 */ /* 0x002ee80000300800 */
[----:B------:R-:W3:Y:S04]  /*55dd0*/  LDL.LU R61, [R1+0xd5c] ;  /* 0x000d5c00013d7983 */ /* 0x000ee80000300800 */
[----:B------:R1:W-:Y:S01]  /*55de0*/  LDGSTS.E [R3+0x2100], desc[UR6][R24.64], P3 ;  /* 0x0210000018037fae */ /* 0x0003e200099a1006 */
[----:B--2---:R-:W-:Y:S01]  /*55df0*/  IADD3 R29, P4, PT, R29, UR15, RZ ;  /* 0x0000000f1d1d7c10 */ /* 0x004fe2000ff9e0ff */
[----:B-1----:R-:W-:Y:S01]  /*55e00*/  IMAD.MOV.U32 R24, RZ, RZ, R27 ;  /* 0x000000ffff187224 */ /* 0x002fe200078e001b */
[----:B------:R-:W-:-:S02]  /*55e10*/  MOV R25, R31 ;  /* 0x0000001f00197202 */ /* 0x000fc40000000f00 */
[----:B------:R-:W2:Y:S01]  /*55e20*/  LDL.LU R31, [R1+0xd68] ;  /* 0x000d6800011f7983 */ /* 0x000ea20000300800 */
[----:B------:R-:W-:-:S03]  /*55e30*/  IADD3 R62, P5, PT, R62, UR15, RZ ;  /* 0x0000000f3e3e7c10 */ /* 0x000fc6000ffbe0ff */
[----:B------:R-:W2:Y:S01]  /*55e40*/  LDL.LU R27, [R1+0xd70] ;  /* 0x000d7000011b7983 */ /* 0x000ea20000300800 */
[----:B------:R-:W-:-:S03]  /*55e50*/  IADD3.X R57, PT, PT, R57, UR10, RZ, P4, !PT ;  /* 0x0000000a39397c10 */ /* 0x000fc6000a7fe4ff */
[----:B------:R1:W-:Y:S04]  /*55e60*/  LDGSTS.E [R3+0x2180], desc[UR6][R24.64], P0 ;  /* 0x0218000018037fae */ /* 0x0003e800081a1006 */
[----:B------:R-:W-:Y:S01]  /*55e70*/  STL [R1+0xc58], R29 ;  /* 0x000c581d01007387 */ /* 0x000fe20000100800 */
[----:B------:R-:W-:-:S03]  /*55e80*/  IADD3.X R63, PT, PT, R63, UR10, RZ, P5, !PT ;  /* 0x0000000a3f3f7c10 */ /* 0x000fc6000affe4ff */
[----:B------:R1:W-:Y:S02]  /*55e90*/  STL [R1+0xc54], R57 ;  /* 0x000c543901007387 */ /* 0x0003e40000100800 */
[----:B-1----:R-:W-:Y:S01]  /*55ea0*/  IMAD.MOV.U32 R24, RZ, RZ, R29 ;  /* 0x000000ffff187224 */ /* 0x002fe200078e001d */
[----:B------:R-:W-:Y:S01]  /*55eb0*/  MOV R25, R57 ;  /* 0x0000003900197202 */ /* 0x000fe20000000f00 */
[----:B------:R-:W-:Y:S01]  /*55ec0*/  STL [R1+0xc60], R62 ;  /* 0x000c603e01007387 */ /* 0x000fe20000100800 */
[----:B------:R-:W-:-:S03]  /*55ed0*/  IADD3 R28, P4, PT, R28, UR15, RZ ;  /* 0x0000000f1c1c7c10 */ /* 0x000fc6000ff9e0ff */
[----:B------:R-:W2:Y:S01]  /*55ee0*/  LDL.LU R57, [R1+0xd64] ;  /* 0x000d640001397983 */ /* 0x000ea20000300800 */
[----:B------:R-:W-:-:S03]  /*55ef0*/  IADD3 R26, P5, PT, R26, UR15, RZ ;  /* 0x0000000f1a1a7c10 */ /* 0x000fc6000ffbe0ff */
[----:B------:R1:W-:Y:S04]  /*55f00*/  LDGSTS.E [R3+0x3000], desc[UR6][R24.64], P1 ;  /* 0x0300000018037fae */ /* 0x0003e800089a1006 */
[----:B------:R-:W-:Y:S04]  /*55f10*/  STL [R1+0xc5c], R63 ;  /* 0x000c5c3f01007387 */ /* 0x000fe80000100800 */
[----:B------:R-:W2:Y:S01]  /*55f20*/  LDL.LU R29, [R1+0xd6c] ;  /* 0x000d6c00011d7983 */ /* 0x000ea20000300800 */
[----:B-1----:R-:W-:Y:S01]  /*55f30*/  IMAD.MOV.U32 R24, RZ, RZ, R62 ;  /* 0x000000ffff187224 */ /* 0x002fe200078e003e */
[----:B------:R-:W-:-:S02]  /*55f40*/  MOV R25, R63 ;  /* 0x0000003f00197202 */ /* 0x000fc40000000f00 */
[----:B------:R1:W-:Y:S04]  /*55f50*/  STL [R1+0xc68], R28 ;  /* 0x000c681c01007387 */ /* 0x0003e80000100800 */
[----:B------:R1:W-:Y:S02]  /*55f60*/  LDGSTS.E [R3+0x3080], desc[UR6][R24.64], P2 ;  /* 0x0308000018037fae */ /* 0x0003e400091a1006 */
[----:B-1----:R-:W-:Y:S01]  /*55f70*/  IMAD.MOV.U32 R24, RZ, RZ, R28 ;  /* 0x000000ffff187224 */ /* 0x002fe200078e001c */
[----:B----4-:R-:W-:-:S05]  /*55f80*/  IADD3.X R59, PT, PT, R59, UR10, RZ, P4, !PT ;  /* 0x0000000a3b3b7c10 */ /* 0x010fca000a7fe4ff */
[----:B------:R1:W-:Y:S01]  /*55f90*/  STL [R1+0xc64], R59 ;  /* 0x000c643b01007387 */ /* 0x0003e20000100800 */
[----:B------:R-:W-:-:S03]  /*55fa0*/  IADD3.X R56, PT, PT, R56, UR10, RZ, P5, !PT ;  /* 0x0000000a38387c10 */ /* 0x000fc6000affe4ff */
[----:B------:R-:W-:Y:S01]  /*55fb0*/  STL [R1+0xc70], R26 ;  /* 0x000c701a01007387 */ /* 0x000fe20000100800 */
[----:B------:R-:W-:-:S03]  /*55fc0*/  MOV R25, R59 ;  /* 0x0000003b00197202 */ /* 0x000fc60000000f00 */
[----:B------:R-:W4:Y:S04]  /*55fd0*/  LDL.LU R28, [R1+0xe58] ;  /* 0x000e5800011c7983 */ /* 0x000f280000300800 */
[----:B------:R1:W-:Y:S04]  /*55fe0*/  STL [R1+0xc6c], R56 ;  /* 0x000c6c3801007387 */ /* 0x0003e80000100800 */
[----:B------:R-:W4:Y:S04]  /*55ff0*/  LDL.LU R62, [R1+0xe60] ;  /* 0x000e6000013e7983 */ /* 0x000f280000300800 */
[----:B-1----:R-:W4:Y:S04]  /*56000*/  LDL.LU R59, [R1+0xe54] ;  /* 0x000e5400013b7983 */ /* 0x002f280000300800 */
[----:B------:R-:W4:Y:S04]  /*56010*/  LDL.LU R63, [R1+0xe5c] ;  /* 0x000e5c00013f7983 */ /* 0x000f280000300800 */
[----:B------:R1:W-:Y:S02]  /*56020*/  LDGSTS.E [R3+0x3100], desc[UR6][R24.64], P3 ;  /* 0x0310000018037fae */ /* 0x0003e400099a1006 */
[----:B-1----:R-:W-:Y:S01]  /*56030*/  IMAD.MOV.U32 R24, RZ, RZ, R26 ;  /* 0x000000ffff187224 */ /* 0x002fe200078e001a */
[----:B------:R-:W-:-:S02]  /*56040*/  MOV R25, R56 ;  /* 0x0000003800197202 */ /* 0x000fc40000000f00 */
[----:B------:R-:W4:Y:S04]  /*56050*/  LDL.LU R56, [R1+0xe68] ;  /* 0x000e680001387983 */ /* 0x000f280000300800 */
[----:B------:R-:W4:Y:S04]  /*56060*/  LDL.LU R26, [R1+0xe70] ;  /* 0x000e7000011a7983 */ /* 0x000f280000300800 */
[----:B------:R1:W-:Y:S01]  /*56070*/  LDGSTS.E [R3+0x3180], desc[UR6][R24.64], P0 ;  /* 0x0318000018037fae */ /* 0x0003e200081a1006 */
[----:B---3--:R-:W-:-:S05]  /*56080*/  IADD3 R30, P4, PT, R30, UR15, RZ ;  /* 0x0000000f1e1e7c10 */ /* 0x008fca000ff9e0ff */
[----:B------:R-:W-:Y:S01]  /*56090*/  STL [R1+0xd58], R30 ;  /* 0x000d581e01007387 */ /* 0x000fe20000100800 */
[----:B------:R-:W-:Y:S02]  /*560a0*/  IADD3 R60, P5, PT, R60, UR15, RZ ;  /* 0x0000000f3c3c7c10 */ /* 0x000fe4000ffbe0ff */
[----:B------:R-:W-:Y:S02]  /*560b0*/  IADD3.X R58, PT, PT, R58, UR10, RZ, P4, !PT ;  /* 0x0000000a3a3a7c10 */ /* 0x000fe4000a7fe4ff */
[----:B------:R-:W-:-:S03]  /*560c0*/  IADD3.X R61, PT, PT, R61, UR10, RZ, P5, !PT ;  /* 0x0000000a3d3d7c10 */ /* 0x000fc6000affe4ff */
[----:B------:R3:W-:Y:S01]  /*560d0*/  STL [R1+0xd54], R58 ;  /* 0x000d543a01007387 */ /* 0x0007e20000100800 */
[----:B-1----:R-:W-:-:S03]  /*560e0*/  MOV R25, R58 ;  /* 0x0000003a00197202 */ /* 0x002fc60000000f00 */
[----:B------:R-:W-:Y:S01]  /*560f0*/  STL [R1+0xd60], R60 ;  /* 0x000d603c01007387 */ /* 0x000fe20000100800 */
[----:B------:R-:W-:-:S03]  /*56100*/  IMAD.MOV.U32 R24, RZ, RZ, R30 ;  /* 0x000000ffff187224 */ /* 0x000fc600078e001e */
[----:B---3--:R-:W3:Y:S04]  /*56110*/  LDL.LU R58, [R1+0xe64] ;  /* 0x000e6400013a7983 */ /* 0x008ee80000300800 */
[----:B------:R-:W-:Y:S04]  /*56120*/  STL [R1+0xd5c], R61 ;  /* 0x000d5c3d01007387 */ /* 0x000fe80000100800 */
[----:B------:R-:W3:Y:S01]  /*56130*/  LDL.LU R30, [R1+0xe6c] ;  /* 0x000e6c00011e7983 */ /* 0x000ee20000300800 */
[----:B--2---:R-:W-:-:S03]  /*56140*/  IADD3 R31, P4, PT, R31, UR15, RZ ;  /* 0x0000000f1f1f7c10 */ /* 0x004fc6000ff9e0ff */
[----:B------:R1:W-:Y:S01]  /*56150*/  LDGSTS.E [R3+0x4000], desc[UR6][R24.64], P1 ;  /* 0x0400000018037fae */ /* 0x0003e200089a1006 */
[----:B------:R-:W-:-:S03]  /*56160*/  IADD3 R27, P5, PT, R27, UR15, RZ ;  /* 0x0000000f1b1b7c10 */ /* 0x000fc6000ffbe0ff */
[----:B------:R2:W-:Y:S01]  /*56170*/  STL [R1+0xd68], R31 ;  /* 0x000d681f01007387 */ /* 0x0005e20000100800 */
[----:B-1----:R-:W-:Y:S01]  /*56180*/  IMAD.MOV.U32 R24, RZ, RZ, R60 ;  /* 0x000000ffff187224 */ /* 0x002fe200078e003c */
[----:B------:R-:W-:-:S05]  /*56190*/  MOV R25, R61 ;  /* 0x0000003d00197202 */ /* 0x000fca0000000f00 */
[----:B------:R1:W-:Y:S01]  /*561a0*/  LDGSTS.E [R3+0x4080], desc[UR6][R24.64], P2 ;  /* 0x0408000018037fae */ /* 0x0003e200091a1006 */
[----:B------:R-:W-:-:S05]  /*561b0*/  IADD3.X R57, PT, PT, R57, UR10, RZ, P4, !PT ;  /* 0x0000000a39397c10 */ /* 0x000fca000a7fe4ff */
[----:B------:R2:W-:Y:S01]  /*561c0*/  STL [R1+0xd64], R57 ;  /* 0x000d643901007387 */ /* 0x0005e20000100800 */
[----:B-1----:R-:W-:Y:S01]  /*561d0*/  IMAD.MOV.U32 R24, RZ, RZ, R31 ;  /* 0x000000ffff187224 */ /* 0x002fe200078e001f */
[----:B------:R-:W-:Y:S02]  /*561e0*/  MOV R25, R57 ;  /* 0x0000003900197202 */ /* 0x000fe40000000f00 */
[----:B------:R-:W-:Y:S01]  /*561f0*/  STL [R1+0xd70], R27 ;  /* 0x000d701b01007387 */ /* 0x000fe20000100800 */
[----:B------:R-:W-:-:S03]  /*56200*/  IADD3.X R29, PT, PT, R29, UR10, RZ, P5, !PT ;  /* 0x0000000a1d1d7c10 */ /* 0x000fc6000affe4ff */
        /* <DEDUP_REMOVED lines=11> */
[----:B----4-:R-:W-:-:S05]  /*562c0*/  IADD3 R28, P4, PT, R28, UR15, RZ ;  /* 0x0000000f1c1c7c10 */ /* 0x010fca000ff9e0ff */
        /* <DEDUP_REMOVED lines=29> */
[----:B------:R1:W-:Y:S02]  /*564a0*/  LDGSTS.E [R3+0x5100], desc[UR6][R24.64], P3 ;  /* 0x0510000018037fae */ /* 0x0003e400099a1006 */
[----:B-1----:R-:W-:Y:S01]  /*564b0*/  IMAD.MOV.U32 R24, RZ, RZ, R26 ;  /* 0x000000ffff187224 */ /* 0x002fe200078e001a */
[----:B------:R-:W-:-:S02]  /*564c0*/  MOV R25, R30 ;  /* 0x0000001e00197202 */ /* 0x000fc40000000f00 */
[----:B------:R-:W3:Y:S01]  /*564d0*/  LDL.LU R30, [R1+0x1068] ;  /* 0x00106800011e7983 */ /* 0x000ee20000300800 */
[----:B--2---:R-:W-:-:S03]  /*564e0*/  IADD3 R31, P4, PT, R31, UR15, RZ ;  /* 0x0000000f1f1f7c10 */ /* 0x004fc6000ff9e0ff */
[----:B------:R-:W2:Y:S04]  /*564f0*/  LDL.LU R26, [R1+0x1070] ;  /* 0x00107000011a7983 */ /* 0x000ea80000300800 */
[----:B------:R1:W-:Y:S01]  /*56500*/  LDGSTS.E [R3+0x5180], desc[UR6][R24.64], P0 ;  /* 0x0518000018037fae */ /* 0x0003e200081a1006 */
[----:B------:R-:W-:Y:S02]  /*56510*/  IADD3 R60, P5, PT, R60, UR15, RZ ;  /* 0x0000000f3c3c7c10 */ /* 0x000fe4000ffbe0ff */
[----:B------:R-:W-:Y:S01]  /*56520*/  IADD3.X R57, PT, PT, R57, UR10, RZ, P4, !PT ;  /* 0x0000000a39397c10 */ /* 0x000fe2000a7fe4ff */
[----:B------:R-:W-:Y:S04]  /*56530*/  STL [R1+0xf58], R31 ;  /* 0x000f581f01007387 */ /* 0x000fe80000100800 */
[----:B------:R1:W-:Y:S02]  /*56540*/  STL [R1+0xf54], R57 ;  /* 0x000f543901007387 */ /* 0x0003e40000100800 */
[----:B-1----:R-:W-:Y:S01]  /*56550*/  IMAD.MOV.U32 R24, RZ, RZ, R31 ;  /* 0x000000ffff187224 */ /* 0x002fe200078e001f */
[----:B------:R-:W-:Y:S01]  /*56560*/  MOV R25, R57 ;  /* 0x0000003900197202 */ /* 0x000fe20000000f00 */
[----:B------:R-:W-:Y:S01]  /*56570*/  STL [R1+0xf60], R60 ;  /* 0x000f603c01007387 */ /* 0x000fe20000100800 */
[----:B------:R-:W-:-:S03]  /*56580*/  IADD3.X R61, PT, PT, R61, UR10, RZ, P5, !PT ;  /* 0x0000000a3d3d7c10 */ /* 0x000fc6000affe4ff */
[----:B------:R1:W-:Y:S04]  /*56590*/  LDGSTS.E [R3+0x6000], desc[UR6][R24.64], P1 ;  /* 0x0600000018037fae */ /* 0x0003e800089a1006 */
[----:B------:R-:W2:Y:S01]  /*565a0*/  LDL.LU R57, [R1+0x1064] ;  /* 0x0010640001397983 */ /* 0x000ea20000300800 */
[----:B------:R-:W-:-:S03]  /*565b0*/  IADD3 R29, P4, PT, R29, UR15, RZ ;  /* 0x0000000f1d1d7c10 */ /* 0x000fc6000ff9e0ff */
[----:B------:R-:W-:Y:S01]  /*565c0*/  STL [R1+0xf5c], R61 ;  /* 0x000f5c3d01007387 */ /* 0x000fe20000100800 */
[----:B------:R-:W-:Y:S01]  /*565d0*/  IADD3 R27, P5, PT, R27, UR15, RZ ;  /* 0x0000000f1b1b7c10 */ /* 0x000fe2000ffbe0ff */
[----:B-1----:R-:W-:Y:S01]  /*565e0*/  IMAD.MOV.U32 R24, RZ, RZ, R60 ;  /* 0x000000ffff187224 */ /* 0x002fe200078e003c */
[----:B------:R-:W-:Y:S01]  /*565f0*/  MOV R25, R61 ;  /* 0x0000003d00197202 */ /* 0x000fe20000000f00 */
[----:B------:R-:W2:Y:S04]  /*56600*/  LDL.LU R31, [R1+0x106c] ;  /* 0x00106c00011f7983 */ /* 0x000ea80000300800 */
[----:B------:R1:W-:Y:S04]  /*56610*/  STL [R1+0xf68], R29 ;  /* 0x000f681d01007387 */ /* 0x0003e80000100800 */
[----:B------:R1:W-:Y:S02]  /*56620*/  LDGSTS.E [R3+0x6080], desc[UR6][R24.64], P2 ;  /* 0x0608000018037fae */ /* 0x0003e400091a1006 */
[----:B-1----:R-:W-:Y:S01]  /*56630*/  IMAD.MOV.U32 R24, RZ, RZ, R29 ;  /* 0x000000ffff187224 */ /* 0x002fe200078e001d */
[----:B----4-:R-:W-:-:S05]  /*56640*/  IADD3.X R59, PT, PT, R59, UR10, RZ, P4, !PT ;  /* 0x0000000a3b3b7c10 */ /* 0x010fca000a7fe4ff */
[----:B------:R1:W-:Y:S01]  /*56650*/  STL [R1+0xf64], R59 ;  /* 0x000f643b01007387 */ /* 0x0003e20000100800 */
[----:B------:R-:W-:-:S03]  /*56660*/  IADD3.X R28, PT, PT, R28, UR10, RZ, P5, !PT ;  /* 0x0000000a1c1c7c10 */ /* 0x000fc6000affe4ff */
[----:B------:R4:W-:Y:S01]  /*56670*/  STL [R1+0xf70], R27 ;  /* 0x000f701b01007387 */ /* 0x0009e20000100800 */
[----:B------:R-:W-:-:S03]  /*56680*/  MOV R25, R59 ;  /* 0x0000003b00197202 */ /* 0x000fc60000000f00 */
[----:B------:R-:W2:Y:S04]  /*56690*/  LDL.LU R29, [R1+0x1158] ;  /* 0x00115800011d7983 */ /* 0x000ea80000300800 */
[----:B------:R4:W-:Y:S04]  /*566a0*/  STL [R1+0xf6c], R28 ;  /* 0x000f6c1c01007387 */ /* 0x0009e80000100800 */
[----:B------:R-:W2:Y:S04]  /*566b0*/  LDL.LU R60, [R1+0x1160] ;  /* 0x00116000013c7983 */ /* 0x000ea80000300800 */
[----:B-1----:R-:W2:Y:S04]  /*566c0*/  LDL.LU R59, [R1+0x1154] ;  /* 0x00115400013b7983 */ /* 0x002ea80000300800 */
[----:B------:R-:W2:Y:S04]  /*566d0*/  LDL.LU R61, [R1+0x115c] ;  /* 0x00115c00013d7983 */ /* 0x000ea80000300800 */
[----:B------:R1:W-:Y:S02]  /*566e0*/  LDGSTS.E [R3+0x6100], desc[UR6][R24.64], P3 ;  /* 0x0610000018037fae */ /* 0x0003e400099a1006 */
[----:B-1----:R-:W-:Y:S01]  /*566f0*/  IMAD.MOV.U32 R24, RZ, RZ, R27 ;  /* 0x000000ffff187224 */ /* 0x002fe200078e001b */
[----:B------:R-:W-:Y:S01]  /*56700*/  MOV R25, R28 ;  /* 0x0000001c00197202 */ /* 0x000fe20000000f00 */
[----:B----4-:R-:W4:Y:S04]  /*56710*/  LDL.LU R27, [R1+0x1168] ;  /* 0x00116800011b7983 */ /* 0x010f280000300800 */
        /* <DEDUP_REMOVED lines=14> */
[----:B------:R-:W-:-:S03]  /*56800*/  IADD3 R30, P4, PT, R30, UR15, RZ ;  /* 0x0000000f1e1e7c10 */ /* 0x000fc6000ff9e0ff */
[----:B------:R1:W-:Y:S01]  /*56810*/  LDGSTS.E [R3+0x7000], desc[UR6][R24.64], P1 ;  /* 0x0700000018037fae */ /* 0x0003e200089a1006 */
[----:B--2---:R-:W-:-:S03]  /*56820*/  IADD3 R26, P5, PT, R26, UR15, RZ ;  /* 0x0000000f1a1a7c10 */ /* 0x004fc6000ffbe0ff */
[----:B------:R2:W-:Y:S01]  /*56830*/  STL [R1+0x1068], R30 ;  /* 0x0010681e01007387 */ /* 0x0005e20000100800 */
[----:B-1----:R-:W-:Y:S01]  /*56840*/  IMAD.MOV.U32 R24, RZ, RZ, R62 ;  /* 0x000000ffff187224 */ /* 0x002fe200078e003e */
[----:B------:R-:W-:-:S05]  /*56850*/  MOV R25, R63 ;  /* 0x0000003f00197202 */ /* 0x000fca0000000f00 */
[----:B------:R1:W-:Y:S01]  /*56860*/  LDGSTS.E [R3+0x7080], desc[UR6][R24.64], P2 ;  /* 0x0708000018037fae */ /* 0x0003e200091a1006 */
[----:B------:R-:W-:Y:S01]  /*56870*/  IADD3.X R57, PT, PT, R57, UR10, RZ, P4, !PT ;  /* 0x0000000a39397c10 */ /* 0x000fe2000a7fe4ff */
[----:B-1----:R-:W-:-:S04]  /*56880*/  IMAD.MOV.U32 R24, RZ, RZ, R30 ;  /* 0x000000ffff187224 */ /* 0x002fc800078e001e */
[----:B------:R1:W-:Y:S01]  /*56890*/  STL [R1+0x1064], R57 ;  /* 0x0010643901007387 */ /* 0x0003e20000100800 */
[----:B------:R-:W-:Y:S02]  /*568a0*/  MOV R25, R57 ;  /* 0x0000003900197202 */ /* 0x000fe40000000f00 */
[----:B------:R-:W-:Y:S01]  /*568b0*/  IADD3.X R31, PT, PT, R31, UR10, RZ, P5, !PT ;  /* 0x0000000a1f1f7c10 */ /* 0x000fe2000affe4ff */
[----:B------:R-:W-:Y:S04]  /*568c0*/  STL [R1+0x1070], R26 ;  /* 0x0010701a01007387 */ /* 0x000fe80000100800 */
[----:B--2---:R-:W2:Y:S04]  /*568d0*/  LDL.LU R30, [R1+0x1258] ;  /* 0x00125800011e7983 */ /* 0x004ea80000300800 */
[----:B------:R1:W-:Y:S04]  /*568e0*/  STL [R1+0x106c], R31 ;  /* 0x00106c1f01007387 */ /* 0x0003e80000100800 */
[----:B------:R-:W2:Y:S04]  /*568f0*/  LDL.LU R62, [R1+0x1260] ;  /* 0x00126000013e7983 */ /* 0x000ea80000300800 */
[----:B-1----:R-:W2:Y:S04]  /*56900*/  LDL.LU R57, [R1+0x1254] ;  /* 0x0012540001397983 */ /* 0x002ea80000300800 */
        /* <DEDUP_REMOVED lines=19> */
[----:B------:R-:W-:Y:S02]  /*56a40*/  IADD3 R27, P4, PT, R27, UR15, RZ ;  /* 0x0000000f1b1b7c10 */ /* 0x000fe4000ff9e0ff */
[----:B------:R-:W-:Y:S01]  /*56a50*/  IADD3 R28, P5, PT, R28, UR15, RZ ;  /* 0x0000000f1c1c7c10 */ /* 0x000fe2000ffbe0ff */
[----:B------:R1:W-:Y:S04]  /*56a60*/  LDGSTS.E [R3+0x8000], desc[UR6][R24.64], P1 ;  /* 0x0800000018037fae */ /* 0x0003e800089a1006 */
        /* <DEDUP_REMOVED lines=18> */
[----:B------:R-:W3:Y:S04]  /*56b90*/  LDL.LU R56, [R1+0x1368] ;  /* 0x0013680001387983 */ /* 0x000ee80000300800 */
[----:B------:R-:W3:Y:S01]  /*56ba0*/  LDL.LU R28, [R1+0x1370] ;  /* 0x00137000011c7983 */ /* 0x000ee20000300800 */
[----:B--2---:R-:W-:-:S03]  /*56bb0*/  IADD3 R30, P4, PT, R30, UR15, RZ ;  /* 0x0000000f1e1e7c10 */ /* 0x004fc6000ff9e0ff */
[----:B------:R1:W-:Y:S01]  /*56bc0*/  LDGSTS.E [R3+0x8180], desc[UR6][R24.64], P0 ;  /* 0x0818000018037fae */ /* 0x0003e200081a1006 */
[----:B------:R-:W-:Y:S02]  /*56bd0*/  IADD3 R62, P5, PT, R62, UR15, RZ ;  /* 0x0000000f3e3e7c10 */ /* 0x000fe4000ffbe0ff */
[----:B------:R-:W-:Y:S01]  /*56be0*/  IADD3.X R57, PT, PT, R57, UR10, RZ, P4, !PT ;  /* 0x0000000a39397c10 */ /* 0x000fe2000a7fe4ff */
[----:B------:R-:W-:Y:S01]  /*56bf0*/  STL [R1+0x1258], R30 ;  /* 0x0012581e01007387 */ /* 0x000fe20000100800 */
[----:B-1----:R-:W-:Y:S02]  /*56c00*/  IMAD.MOV.U32 R24, RZ, RZ, R30 ;  /* 0x000000ffff187224 */ /* 0x002fe400078e001e */
[----:B------:R-:W-:Y:S01]  /*56c10*/  MOV R25, R57 ;  /* 0x0000003900197202 */ /* 0x000fe20000000f00 */
[----:B------:R1:W-:Y:S01]  /*56c20*/  STL [R1+0x1254], R57 ;  /* 0x0012543901007387 */ /* 0x0003e20000100800 */
[----:B------:R-:W-:-:S03]  /*56c30*/  IADD3.X R63, PT, PT, R63, UR10, RZ, P5, !PT ;  /* 0x0000000a3f3f7c10 */ /* 0x000fc6000affe4ff */
[----:B------:R-:W-:Y:S04]  /*56c40*/  STL [R1+0x1260], R62 ;  /* 0x0012603e01007387 */ /* 0x000fe80000100800 */
[----:B------:R2:W-:Y:S04]  /*56c50*/  LDGSTS.E [R3+0x9000], desc[UR6][R24.64], P1 ;  /* 0x0900000018037fae */ /* 0x0005e800089a1006 */
[----:B-1----:R-:W3:Y:S01]  /*56c60*/  LDL.LU R57, [R1+0x1364] ;  /* 0x0013640001397983 */ /* 0x002ee20000300800 */
[----:B------:R-:W-:-:S03]  /*56c70*/  IADD3 R31, P4, PT, R31, UR15, RZ ;  /* 0x0000000f1f1f7c10 */ /* 0x000fc6000ff9e0ff */
[----:B------:R-:W-:Y:S01]  /*56c80*/  STL [R1+0x125c], R63 ;  /* 0x00125c3f01007387 */ /* 0x000fe20000100800 */
[----:B------:R-:W-:Y:S01]  /*56c90*/  IADD3 R26, P5, PT, R26, UR15, RZ ;  /* 0x0000000f1a1a7c10 */ /* 0x000fe2000ffbe0ff */
[----:B--2---:R-:W-:Y:S01]  /*56ca0*/  IMAD.MOV.U32 R24, RZ, RZ, R62 ;  /* 0x000000ffff187224 */ /* 0x004fe200078e003e */
        /* <DEDUP_REMOVED lines=35> */
[----:B------:R-:W-:-:S03]  /*56ee0*/  IADD3 R28, P5, PT, R28, UR15, RZ ;  /* 0x0000000f1c1c7c10 */ /* 0x000fc6000ffbe0ff */
        /* <DEDUP_REMOVED lines=8> */
[----:B--2---:R-:W-:Y:S01]  /*56f70*/  IADD3.X R30, PT, PT, R30, UR10, RZ, P5, !PT ;  /* 0x0000000a1e1e7c10 */ /* 0x004fe2000affe4ff */
[----:B------:R-:W-:Y:S04]  /*56f80*/  STL [R1+0x1370], R28 ;  /* 0x0013701c01007387 */ /* 0x000fe80000100800 */
[----:B------:R-:W2:Y:S04]  /*56f90*/  LDL.LU R56, [R1+0x1558] ;  /* 0x0015580001387983 */ /* 0x000ea80000300800 */
        /* <DEDUP_REMOVED lines=33> */
[----:B------:R3:W-:Y:S01]  /*571b0*/  STL [R1+0x1470], R26 ;  /* 0x0014701a01007387 */ /* 0x0007e20000100800 */
        /* <DEDUP_REMOVED lines=8> */
[----:B------:R-:W-:Y:S01]  /*57240*/  MOV R25, R27 ;  /* 0x0000001b00197202 */ /* 0x000fe20000000f00 */
[----:B---3--:R-:W3:Y:S04]  /*57250*/  LDL.LU R26, [R1+0x1668] ;  /* 0x00166800011a7983 */ /* 0x008ee80000300800 */
[----:B------:R-:W3:Y:S04]  /*57260*/  LDL.LU R27, [R1+0x1670] ;  /* 0x00167000011b7983 */ /* 0x000ee80000300800 */
[----:B------:R1:W-:Y:S01]  /*57270*/  LDGSTS.E [R3+0xb180], desc[UR6][R24.64], P0 ;  /* 0x0b18000018037fae */ /* 0x0003e200081a1006 */
[----:B--2---:R-:W-:-:S05]  /*57280*/  IADD3 R56, P4, PT, R56, UR15, RZ ;  /* 0x0000000f38387c10 */ /* 0x004fca000ff9e0ff */
[----:B------:R-:W-:Y:S01]  /*57290*/  STL [R1+0x1558], R56 ;  /* 0x0015583801007387 */ /* 0x000fe20000100800 */
[----:B------:R-:W-:Y:S02]  /*572a0*/  IADD3 R60, P5, PT, R60, UR15, RZ ;  /* 0x0000000f3c3c7c10 */ /* 0x000fe4000ffbe0ff */
[----:B------:R-:W-:Y:S01]  /*572b0*/  IADD3.X R57, PT, PT, R57, UR10, RZ, P4, !PT ;  /* 0x0000000a39397c10 */ /* 0x000fe2000a7fe4ff */
[----:B-1----:R-:W-:-:S03]  /*572c0*/  IMAD.MOV.U32 R24, RZ, RZ, R56 ;  /* 0x000000ffff187224 */ /* 0x002fc600078e0038 */
        /* <DEDUP_REMOVED lines=22> */
[----:B-1----:R-:W4:Y:S04]  /*57430*/  LDL.LU R59, [R1+0x1760] ;  /* 0x00176000013b7983 */ /* 0x002f280000300800 */
[----:B------:R-:W4:Y:S04]  /*57440*/  LDL.LU R60, [R1+0x1754] ;  /* 0x00175400013c7983 */ /* 0x000f280000300800 */
[----:B------:R-:W4:Y:S04]  /*57450*/  LDL.LU R61, [R1+0x175c] ;  /* 0x00175c00013d7983 */ /* 0x000f280000300800 */
[----:B------:R1:W-:Y:S02]  /*57460*/  LDGSTS.E [R3+0xc100], desc[UR6][R24.64], P3 ;  /* 0x0c10000018037fae */ /* 0x0003e400099a1006 */
[----:B-1----:R-:W-:Y:S01]  /*57470*/  IMAD.MOV.U32 R24, RZ, RZ, R28 ;  /* 0x000000ffff187224 */ /* 0x002fe200078e001c */
[----:B------:R-:W-:-:S02]  /*57480*/  MOV R25, R31 ;  /* 0x0000001f00197202 */ /* 0x000fc40000000f00 */
[----:B------:R-:W4:Y:S04]  /*57490*/  LDL.LU R31, [R1+0x1768] ;  /* 0x00176800011f7983 */ /* 0x000f280000300800 */
[----:B------:R-:W4:Y:S04]  /*574a0*/  LDL.LU R28, [R1+0x1770] ;  /* 0x00177000011c7983 */ /* 0x000f280000300800 */
[----:B------:R1:W-:Y:S01]  /*574b0*/  LDGSTS.E [R3+0xc180], desc[UR6][R24.64], P0 ;  /* 0x0c18000018037fae */ /* 0x0003e200081a1006 */
[----:B------:R-:W-:-:S05]  /*574c0*/  IADD3 R29, P4, PT, R29, UR15, RZ ;  /* 0x0000000f1d1d7c10 */ /* 0x000fca000ff9e0ff */
[----:B------:R-:W-:Y:S01]  /*574d0*/  STL [R1+0x1658], R29 ;  /* 0x0016581d01007387 */ /* 0x000fe20000100800 */
[----:B------:R-:W-:Y:S02]  /*574e0*/  IADD3 R62, P5, PT, R62, UR15, RZ ;  /* 0x0000000f3e3e7c10 */ /* 0x000fe4000ffbe0ff */
[----:B------:R-:W-:Y:S02]  /*574f0*/  IADD3.X R58, PT, PT, R58, UR10, RZ, P4, !PT ;  /* 0x0000000a3a3a7c10 */ /* 0x000fe4000a7fe4ff */
[----:B------:R-:W-:-:S03]  /*57500*/  IADD3.X R63, PT, PT, R63, UR10, RZ, P5, !PT ;  /* 0x0000000a3f3f7c10 */ /* 0x000fc6000affe4ff */
[----:B------:R1:W-:Y:S02]  /*57510*/  STL [R1+0x1654], R58 ;  /* 0x0016543a01007387 */ /* 0x0003e40000100800 */
[----:B-1----:R-:W-:Y:S02]  /*57520*/  MOV R25, R58 ;  /* 0x0000003a00197202 */ /* 0x002fe40000000f00 */
[----:B------:R1:W-:Y:S01]  /*57530*/  STL [R1+0x1660], R62 ;  /* 0x0016603e01007387 */ /* 0x0003e20000100800 */
[----:B------:R-:W-:-:S03]  /*57540*/  IMAD.MOV.U32 R24, RZ, RZ, R29 ;  /* 0x000000ffff187224 */ /* 0x000fc600078e001d */
[----:B------:R-:W4:Y:S04]  /*57550*/  LDL.LU R58, [R1+0x1764] ;  /* 0x00176400013a7983 */ /* 0x000f280000300800 */
[----:B------:R-:W-:Y:S04]  /*57560*/  STL [R1+0x165c], R63 ;  /* 0x00165c3f01007387 */ /* 0x000fe80000100800 */
[----:B------:R-:W4:Y:S01]  /*57570*/  LDL.LU R29, [R1+0x176c] ;  /* 0x00176c00011d7983 */ /* 0x000f220000300800 */
[----:B---3--:R-:W-:Y:S02]  /*57580*/  IADD3 R26, P4, PT, R26, UR15, RZ ;  /* 0x0000000f1a1a7c10 */ /* 0x008fe4000ff9e0ff */
[----:B------:R-:W-:Y:S01]  /*57590*/  IADD3 R27, P5, PT, R27, UR15, RZ ;  /* 0x0000000f1b1b7c10 */ /* 0x000fe2000ffbe0ff */
[----:B------:R3:W-:Y:S04]  /*575a0*/  LDGSTS.E [R3+0xd000], desc[UR6][R24.64], P1 ;  /* 0x0d00000018037fae */ /* 0x0007e800089a1006 */
[----:B------:R1:W-:Y:S01]  /*575b0*/  STL [R1+0x1668], R26 ;  /* 0x0016681a01007387 */ /* 0x0003e20000100800 */
[----:B---3--:R-:W-:Y:S01]  /*575c0*/  IMAD.MOV.U32 R24, RZ, RZ, R62 ;  /* 0x000000ffff187224 */ /* 0x008fe200078e003e */
[----:B------:R-:W-:-:S05]  /*575d0*/  MOV R25, R63 ;  /* 0x0000003f00197202 */ /* 0x000fca0000000f00 */
[----:B------:R3:W-:Y:S01]  /*575e0*/  LDGSTS.E [R3+0xd080], desc[UR6][R24.64], P2 ;  /* 0x0d08000018037fae */ /* 0x0007e200091a1006 */
[----:B------:R-:W-:Y:S01]  /*575f0*/  IADD3.X R57, PT, PT, R57, UR10, RZ, P4, !PT ;  /* 0x0000000a39397c10 */ /* 0x000fe2000a7fe4ff */
[----:B---3--:R-:W-:-:S04]  /*57600*/  IMAD.MOV.U32 R24, RZ, RZ, R26 ;  /* 0x000000ffff187224 */ /* 0x008fc800078e001a */
[----:B------:R3:W-:Y:S01]  /*57610*/  STL [R1+0x1664], R57 ;  /* 0x0016643901007387 */ /* 0x0007e20000100800 */
[----:B------:R-:W-:Y:S02]  /*57620*/  MOV R25, R57 ;  /* 0x0000003900197202 */ /* 0x000fe40000000f00 */
[----:B--2---:R-:W-:Y:S01]  /*57630*/  IADD3.X R56, PT, PT, R56, UR10, RZ, P5, !PT ;  /* 0x0000000a38387c10 */ /* 0x004fe2000affe4ff */
[----:B------:R-:W-:Y:S04]  /*57640*/  STL [R1+0x1670], R27 ;  /* 0x0016701b01007387 */ /* 0x000fe80000100800 */
[----:B-1----:R-:W2:Y:S04]  /*57650*/  LDL.LU R62, [R1+0x1858] ;  /* 0x00185800013e7983 */ /* 0x002ea80000300800 */
[----:B------:R1:W-:Y:S04]  /*57660*/  STL [R1+0x166c], R56 ;  /* 0x00166c3801007387 */ /* 0x0003e80000100800 */
[----:B------:R-:W2:Y:S04]  /*57670*/  LDL.LU R26, [R1+0x1860] ;  /* 0x00186000011a7983 */ /* 0x000ea80000300800 */
[----:B------:R-:W2:Y:S04]  /*57680*/  LDL.LU R63, [R1+0x1854] ;  /* 0x00185400013f7983 */ /* 0x000ea80000300800 */
[----:B------:R1:W-:Y:S04]  /*57690*/  LDGSTS.E [R3+0xd100], desc[UR6][R24.64], P3 ;  /* 0x0d10000018037fae */ /* 0x0003e800099a1006 */
[----:B---3--:R-:W3:Y:S01]  /*576a0*/  LDL.LU R57, [R1+0x185c] ;  /* 0x00185c0001397983 */ /* 0x008ee20000300800 */
[----:B-1----:R-:W-:Y:S01]  /*576b0*/  IMAD.MOV.U32 R24, RZ, RZ, R27 ;  /* 0x000000ffff187224 */ /* 0x002fe200078e001b */
[----:B------:R-:W-:-:S02]  /*576c0*/  MOV R25, R56 ;  /* 0x0000003800197202 */ /* 0x000fc40000000f00 */
[----:B------:R-:W3:Y:S04]  /*576d0*/  LDL.LU R56, [R1+0x1868] ;  /* 0x0018680001387983 */ /* 0x000ee80000300800 */
[----:B------:R-:W3:Y:S04]  /*576e0*/  LDL.LU R27, [R1+0x1870] ;  /* 0x00187000011b7983 */ /* 0x000ee80000300800 */
[----:B------:R1:W-:Y:S01]  /*576f0*/  LDGSTS.E [R3+0xd180], desc[UR6][R24.64], P0 ;  /* 0x0d18000018037fae */ /* 0x0003e200081a1006 */
[----:B----4-:R-:W-:-:S05]  /*57700*/  IADD3 R30, P4, PT, R30, UR15, RZ ;  /* 0x0000000f1e1e7c10 */ /* 0x010fca000ff9e0ff */
[----:B------:R-:W-:Y:S01]  /*57710*/  STL [R1+0x1758], R30 ;  /* 0x0017581e01007387 */ /* 0x000fe20000100800 */
[----:B------:R-:W-:Y:S02]  /*57720*/  IADD3 R59, P5, PT, R59, UR15, RZ ;  /* 0x0000000f3b3b7c10 */ /* 0x000fe4000ffbe0ff */
[----:B------:R-:W-:-:S04]  /*57730*/  IADD3.X R60, PT, PT, R60, UR10, RZ, P4, !PT ;  /* 0x0000000a3c3c7c10 */ /* 0x000fc8000a7fe4ff */
[----:B-1----:R-:W-:Y:S01]  /*57740*/  MOV R25, R60 ;  /* 0x0000003c00197202 */ /* 0x002fe20000000f00 */
[----:B------:R1:W-:Y:S01]  /*57750*/  STL [R1+0x1754], R60 ;  /* 0x0017543c01007387 */ /* 0x0003e20000100800 */
[----:B------:R-:W-:-:S03]  /*57760*/  IADD3.X R61, PT, PT, R61, UR10, RZ, P5, !PT ;  /* 0x0000000a3d3d7c10 */ /* 0x000fc6000affe4ff */
[----:B------:R-:W-:Y:S04]  /*57770*/  STL [R1+0x1760], R59 ;  /* 0x0017603b01007387 */ /* 0x000fe80000100800 */
[----:B-1----:R-:W4:Y:S01]  /*57780*/  LDL.LU R60, [R1+0x1864] ;  /* 0x00186400013c7983 */ /* 0x002f220000300800 */
[----:B------:R-:W-:-:S03]  /*57790*/  IMAD.MOV.U32 R24, RZ, RZ, R30 ;  /* 0x000000ffff187224 */ /* 0x000fc600078e001e */
[----:B------:R-:W-:Y:S04]  /*577a0*/  STL [R1+0x175c], R61 ;  /* 0x00175c3d01007387 */ /* 0x000fe80000100800 */
[----:B------:R-:W4:Y:S01]  /*577b0*/  LDL.LU R30, [R1+0x186c] ;  /* 0x00186c00011e7983 */ /* 0x000f220000300800 */
[----:B------:R-:W-:-:S03]  /*577c0*/  IADD3 R31, P4, PT, R31, UR15, RZ ;  /* 0x0000000f1f1f7c10 */ /* 0x000fc6000ff9e0ff */
[----:B------:R1:W-:Y:S01]  /*577d0*/  LDGSTS.E [R3+0xe000], desc[UR6][R24.64], P1 ;  /* 0x0e00000018037fae */ /* 0x0003e200089a1006 */
[----:B------:R-:W-:-:S03]  /*577e0*/  IADD3 R28, P5, PT, R28, UR15, RZ ;  /* 0x0000000f1c1c7c10 */ /* 0x000fc6000ffbe0ff */
[----:B------:R-:W-:Y:S01]  /*577f0*/  STL [R1+0x1768], R31 ;  /* 0x0017681f01007387 */ /* 0x000fe20000100800 */
[----:B-1----:R-:W-:Y:S01]  /*57800*/  IMAD.MOV.U32 R24, RZ, RZ, R59 ;  /* 0x000000ffff187224 */ /* 0x002fe200078e003b */
[----:B------:R-:W-:-:S05]  /*57810*/  MOV R25, R61 ;  /* 0x0000003d00197202 */ /* 0x000fca0000000f00 */
[----:B------:R1:W-:Y:S02]  /*57820*/  LDGSTS.E [R3+0xe080], desc[UR6][R24.64], P2 ;  /* 0x0e08000018037fae */ /* 0x0003e400091a1006 */
[----:B-1----:R-:W-:Y:S01]  /*57830*/  IMAD.MOV.U32 R24, RZ, RZ, R31 ;  /* 0x000000ffff187224 */ /* 0x002fe200078e001f */
[----:B------:R-:W-:-:S04]  /*57840*/  IADD3.X R58, PT, PT, R58, UR10, RZ, P4, !PT ;  /* 0x0000000a3a3a7c10 */ /* 0x000fc8000a7fe4ff */
[----:B------:R-:W-:Y:S01]  /*57850*/  MOV R25, R58 ;  /* 0x0000003a00197202 */ /* 0x000fe20000000f00 */
[----:B------:R1:W-:Y:S01]  /*57860*/  STL [R1+0x1764], R58 ;  /* 0x0017643a01007387 */ /* 0x0003e20000100800 */
[----:B------:R-:W-:-:S03]  /*57870*/  IADD3.X R29, PT, PT, R29, UR10, RZ, P5, !PT ;  /* 0x0000000a1d1d7c10 */ /* 0x000fc6000affe4ff */
[----:B------:R1:W-:Y:S04]  /*57880*/  STL [R1+0x1770], R28 ;  /* 0x0017701c01007387 */ /* 0x0003e80000100800 */
[----:B------:R1:W-:Y:S04]  /*57890*/  LDGSTS.E [R3+0xe100], desc[UR6][R24.64], P3 ;  /* 0x0e10000018037fae */ /* 0x0003e800099a1006 */
[----:B-1----:R-:W4:Y:S04]  /*578a0*/  LDL.LU R58, [R1+0x978] ;  /* 0x00097800013a7983 */ /* 0x002f280000300800 */
[----:B------:R1:W-:Y:S04]  /*578b0*/  STL [R1+0x176c], R29 ;  /* 0x00176c1d01007387 */ /* 0x0003e80000100800 */
[----:B------:R-:W4:Y:S01]  /*578c0*/  LDL.LU R61, [R1+0x974] ;  /* 0x00097400013d7983 */ /* 0x000f220000300800 */
[----:B------:R-:W-:-:S03]  /*578d0*/  IMAD.MOV.U32 R24, RZ, RZ, R28 ;  /* 0x000000ffff187224 */ /* 0x000fc600078e001c */
[----:B------:R-:W4:Y:S01]  /*578e0*/  LDL.LU R59, [R1+0x97c] ;  /* 0x00097c00013b7983 */ /* 0x000f220000300800 */
[----:B------:R-:W-:-:S03]  /*578f0*/  MOV R25, R29 ;  /* 0x0000001d00197202 */ /* 0x000fc60000000f00 */
[----:B------:R-:W4:Y:S04]  /*57900*/  LDL.LU R28, [R1+0x980] ;  /* 0x00098000011c7983 */ /* 0x000f280000300800 */
[----:B------:R-:W4:Y:S04]  /*57910*/  LDL.LU R31, [R1+0x984] ;  /* 0x00098400011f7983 */ /* 0x000f280000300800 */
[----:B-1----:R-:W4:Y:S04]  /*57920*/  LDL.LU R29, [R1+0x988] ;  /* 0x00098800011d7983 */ /* 0x002f280000300800 */
[----:B------:R1:W-:Y:S01]  /*57930*/  LDGSTS.E [R3+0xe180], desc[UR6][R24.64], P0 ;  /* 0x0e18000018037fae */ /* 0x0003e200081a1006 */
[----:B--2---:R-:W-:-:S05]  /*57940*/  IADD3 R62, P4, PT, R62, UR15, RZ ;  /* 0x0000000f3e3e7c10 */ /* 0x004fca000ff9e0ff */
[----:B-1----:R-:W-:Y:S01]  /*57950*/  IMAD.MOV.U32 R24, RZ, RZ, R62 ;  /* 0x000000ffff187224 */ /* 0x002fe200078e003e */
[----:B------:R-:W-:Y:S02]  /*57960*/  IADD3 R26, P5, PT, R26, UR15, RZ ;  /* 0x0000000f1a1a7c10 */ /* 0x000fe4000ffbe0ff */
[----:B------:R-:W-:-:S04]  /*57970*/  IADD3.X R63, PT, PT, R63, UR10, RZ, P4, !PT ;  /* 0x0000000a3f3f7c10 */ /* 0x000fc8000a7fe4ff */
[----:B------:R-:W-:Y:S01]  /*57980*/  MOV R25, R63 ;  /* 0x0000003f00197202 */ /* 0x000fe20000000f00 */
[----:B------:R-:W-:Y:S01]  /*57990*/  STL [R1+0x1858], R62 ;  /* 0x0018583e01007387 */ /* 0x000fe20000100800 */
[----:B---3--:R-:W-:-:S03]  /*579a0*/  IADD3.X R57, PT, PT, R57, UR10, RZ, P5, !PT ;  /* 0x0000000a39397c10 */ /* 0x008fc6000affe4ff */
[----:B------:R-:W-:Y:S04]  /*579b0*/  STL [R1+0x1854], R63 ;  /* 0x0018543f01007387 */ /* 0x000fe80000100800 */
[----:B------:R1:W-:Y:S01]  /*579c0*/  LDGSTS.E [R3+0xf000], desc[UR6][R24.64], P1 ;  /* 0x0f00000018037fae */ /* 0x0003e200089a1006 */
[----:B------:R-:W-:-:S03]  /*579d0*/  IADD3 R56, P4, PT, R56, UR15, RZ ;  /* 0x0000000f38387c10 */ /* 0x000fc6000ff9e0ff */
[----:B------:R-:W-:Y:S01]  /*579e0*/  STL [R1+0x1860], R26 ;  /* 0x0018601a01007387 */ /* 0x000fe20000100800 */
[----:B------:R-:W-:-:S03]  /*579f0*/  IADD3 R27, P5, PT, R27, UR15, RZ ;  /* 0x0000000f1b1b7c10 */ /* 0x000fc6000ffbe0ff */
[----:B------:R2:W-:Y:S01]  /*57a00*/  STL [R1+0x185c], R57 ;  /* 0x00185c3901007387 */ /* 0x0005e20000100800 */
[----:B-1----:R-:W-:Y:S01]  /*57a10*/  IMAD.MOV.U32 R24, RZ, RZ, R26 ;  /* 0x000000ffff187224 */ /* 0x002fe200078e001a */
[----:B------:R-:W-:-:S05]  /*57a20*/  MOV R25, R57 ;  /* 0x0000003900197202 */ /* 0x000fca0000000f00 */
[----:B------:R1:W-:Y:S04]  /*57a30*/  LDGSTS.E [R3+0xf080], desc[UR6][R24.64], P2 ;  /* 0x0f08000018037fae */ /* 0x0003e800091a1006 */
[----:B--2---:R-:W2:Y:S04]  /*57a40*/  LDL.LU R57, [R1+0x990] ;  /* 0x0009900001397983 */ /* 0x004ea80000300800 */
[----:B------:R-:W3:Y:S04]  /*57a50*/  LDL.LU R26, [R1+0xa78] ;  /* 0x000a7800011a7983 */ /* 0x000ee80000300800 */
[----:B------:R-:W-:Y:S01]  /*57a60*/  STL [R1+0x1868], R56 ;  /* 0x0018683801007387 */ /* 0x000fe20000100800 */
[----:B-1----:R-:W-:Y:S01]  /*57a70*/  IMAD.MOV.U32 R24, RZ, RZ, R56 ;  /* 0x000000ffff187224 */ /* 0x002fe200078e0038 */
[----:B----4-:R-:W-:-:S04]  /*57a80*/  IADD3.X R60, PT, PT, R60, UR10, RZ, P4, !PT ;  /* 0x0000000a3c3c7c10 */ /* 0x010fc8000a7fe4ff */
[----:B------:R-:W-:Y:S01]  /*57a90*/  MOV R25, R60 ;  /* 0x0000003c00197202 */ /* 0x000fe20000000f00 */
[----:B------:R1:W-:Y:S01]  /*57aa0*/  STL [R1+0x1864], R60 ;  /* 0x0018643c01007387 */ /* 0x0003e20000100800 */
[----:B------:R-:W-:-:S03]  /*57ab0*/  IADD3.X R30, PT, PT, R30, UR10, RZ, P5, !PT ;  /* 0x0000000a1e1e7c10 */ /* 0x000fc6000affe4ff */
[----:B------:R-:W-:Y:S04]  /*57ac0*/  STL [R1+0x1870], R27 ;  /* 0x0018701b01007387 */ /* 0x000fe80000100800 */
[----:B------:R4:W-:Y:S04]  /*57ad0*/  LDGSTS.E [R3+0xf100], desc[UR6][R24.64], P3 ;  /* 0x0f10000018037fae */ /* 0x0009e800099a1006 */
[----:B-1----:R-:W3:Y:S04]  /*57ae0*/  LDL.LU R60, [R1+0x98c] ;  /* 0x00098c00013c7983 */ /* 0x002ee80000300800 */
[----:B------:R1:W-:Y:S04]  /*57af0*/  STL [R1+0x186c], R30 ;  /* 0x00186c1e01007387 */ /* 0x0003e80000100800 */
[----:B------:R-:W3:Y:S01]  /*57b00*/  LDL.LU R56, [R1+0xa74] ;  /* 0x000a740001387983 */ /* 0x000ee20000300800 */
[----:B----4-:R-:W-:Y:S01]  /*57b10*/  IMAD.MOV.U32 R24, RZ, RZ, R27 ;  /* 0x000000ffff187224 */ /* 0x010fe200078e001b */
[----:B------:R-:W-:-:S02]  /*57b20*/  MOV R25, R30 ;  /* 0x0000001e00197202 */ /* 0x000fc40000000f00 */
[----:B-1----:R-:W4:Y:S04]  /*57b30*/  LDL.LU R30, [R1+0xa80] ;  /* 0x000a8000011e7983 */ /* 0x002f280000300800 */
[----:B------:R-:W4:Y:S04]  /*57b40*/  LDL.LU R27, [R1+0xa88] ;  /* 0x000a8800011b7983 */ /* 0x000f280000300800 */
[----:B------:R1:W-:Y:S02]  /*57b50*/  LDGSTS.E [R3+0xf180], desc[UR6][R24.64], P0 ;  /* 0x0f18000018037fae */ /* 0x0003e400081a1006 */
[----:B-1----:R-:W-:-:S05]  /*57b60*/  LOP3.LUT R3, R92, 0x10, RZ, 0x3c, !PT ;  /* 0x000000105c037812 */ /* 0x002fca00078e3cff */
[----:B------:R-:W-:Y:S01]  /*57b70*/  VIADD R3, R3, UR13 ;  /* 0x0000000d03037c36 */ /* 0x000fe20008000000 */
[----:B------:R-:W-:-:S04]  /*57b80*/  IADD3 R58, P4, PT, R58, UR15, RZ ;  /* 0x0000000f3a3a7c10 */ /* 0x000fc8000ff9e0ff */
[----:B------:R-:W-:Y:S01]  /*57b90*/  IADD3.X R61, PT, PT, R61, UR10, RZ, P4, !PT ;  /* 0x0000000a3d3d7c10 */ /* 0x000fe2000a7fe4ff */
[----:B------:R-:W-:Y:S04]  /*57ba0*/  STL [R1+0x978], R58 ;  /* 0x0009783a01007387 */ /* 0x000fe80000100800 */
[----:B------:R1:W-:Y:S01]  /*57bb0*/  STL [R1+0x974], R61 ;  /* 0x0009743d01007387 */ /* 0x0003e20000100800 */
[----:B------:R-:W-:Y:S01]  /*57bc0*/  IMAD.MOV.U32 R25, RZ, RZ, R61 ;  /* 0x000000ffff197224 */ /* 0x000fe200078e003d */
[----:B------:R-:W-:Y:S02]  /*57bd0*/  IADD3 R28, P4, PT, R28, UR15, RZ ;  /* 0x0000000f1c1c7c10 */ /* 0x000fe4000ff9e0ff */
[----:B------:R-:W-:Y:S01]  /*57be0*/  MOV R24, R58 ;  /* 0x0000003a00187202 */ /* 0x000fe20000000f00 */
[----:B-1----:R-:W4:Y:S01]  /*57bf0*/  LDL.LU R61, [R1+0xa7c] ;  /* 0x000a7c00013d7983 */ /* 0x002f220000300800 */
[----:B------:R-:W-:-:S02]  /*57c00*/  IADD3 R29, P5, PT, R29, UR15, RZ ;  /* 0x0000000f1d1d7c10 */ /* 0x000fc4000ffbe0ff */
[----:B------:R-:W-:Y:S01]  /*57c10*/  IADD3.X R59, PT, PT, R59, UR10, RZ, P4, !PT ;  /* 0x0000000a3b3b7c10 */ /* 0x000fe2000a7fe4ff */
[----:B------:R-:W4:Y:S01]  /*57c20*/  LDL.LU R58, [R1+0xa84] ;  /* 0x000a8400013a7983 */ /* 0x000f220000300800 */
[----:B------:R-:W-:-:S03]  /*57c30*/  IADD3.X R31, PT, PT, R31, UR10, RZ, P5, !PT ;  /* 0x0000000a1f1f7c10 */ /* 0x000fc6000affe4ff */
[----:B------:R1:W-:Y:S04]  /*57c40*/  STL [R1+0x980], R28 ;  /* 0x0009801c01007387 */ /* 0x0003e80000100800 */
[----:B------:R1:W-:Y:S04]  /*57c50*/  LDGSTS.E [R3+0x200], desc[UR6][R24.64], P1 ;  /* 0x0020000018037fae */ /* 0x0003e800089a1006 */
[----:B------:R1:W-:Y:S04]  /*57c60*/  STL [R1+0x97c], R59 ;  /* 0x00097c3b01007387 */ /* 0x0003e80000100800 */
[----:B------:R1:W-:Y:S02]  /*57c70*/  STL [R1+0x988], R29 ;  /* 0x0009881d01007387 */ /* 0x0003e40000100800 */
[----:B-1----:R-:W-:-:S02]  /*57c80*/  MOV R24, R28 ;  /* 0x0000001c00187202 */ /* 0x002fc40000000f00 */
[----:B------:R-:W4:Y:S01]  /*57c90*/  LDL.LU R28, [R1+0xa90] ;  /* 0x000a9000011c7983 */ /* 0x000f220000300800 */
[----:B------:R-:W-:-:S03]  /*57ca0*/  IMAD.MOV.U32 R25, RZ, RZ, R59 ;  /* 0x000000ffff197224 */ /* 0x000fc600078e003b */
[----:B------:R1:W-:Y:S04]  /*57cb0*/  STL [R1+0x984], R31 ;  /* 0x0009841f01007387 */ /* 0x0003e80000100800 */
[----:B------:R-:W4:Y:S04]  /*57cc0*/  LDL.LU R62, [R1+0xb78] ;  /* 0x000b7800013e7983 */ /* 0x000f280000300800 */
[----:B------:R-:W4:Y:S04]  /*57cd0*/  LDL.LU R59, [R1+0xa8c] ;  /* 0x000a8c00013b7983 */ /* 0x000f280000300800 */
[----:B------:R-:W4:Y:S04]  /*57ce0*/  LDL.LU R63, [R1+0xb74] ;  /* 0x000b7400013f7983 */ /* 0x000f280000300800 */
[----:B------:R1:W-:Y:S02]  /*57cf0*/  LDGSTS.E [R3+0x280], desc[UR6][R24.64], P2 ;  /* 0x0028000018037fae */ /* 0x0003e400091a1006 */
[----:B-1----:R-:W-:Y:S01]  /*57d00*/  MOV R24, R29 ;  /* 0x0000001d00187202 */ /* 0x002fe20000000f00 */
[----:B------:R-:W-:Y:S01]  /*57d10*/  IMAD.MOV.U32 R25, RZ, RZ, R31 ;  /* 0x000000ffff197224 */ /* 0x000fe200078e001f */
[----:B------:R-:W4:Y:S04]  /*57d20*/  LDL.LU R29, [R1+0xb80] ;  /* 0x000b8000011d7983 */ /* 0x000f280000300800 */
[----:B------:R-:W4:Y:S01]  /*57d30*/  LDL.LU R31, [R1+0xb88] ;  /* 0x000b8800011f7983 */ /* 0x000f220000300800 */
[----:B--2---:R-:W-:-:S03]  /*57d40*/  IADD3 R57, P4, PT, R57, UR15, RZ ;  /* 0x0000000f39397c10 */ /* 0x004fc6000ff9e0ff */
[----:B------:R1:W-:Y:S01]  /*57d50*/  LDGSTS.E [R3+0x300], desc[UR6][R24.64], P3 ;  /* 0x0030000018037fae */ /* 0x0003e200099a1006 */
[----:B---3--:R-:W-:-:S03]  /*57d60*/  IADD3 R26, P5, PT, R26, UR15, RZ ;  /* 0x0000000f1a1a7c10 */ /* 0x008fc6000ffbe0ff */
[----:B------:R2:W-:Y:S01]  /*57d70*/  STL [R1+0x990], R57 ;  /* 0x0009903901007387 */ /* 0x0005e20000100800 */
[----:B-1----:R-:W-:Y:S02]  /*57d80*/  MOV R24, R57 ;  /* 0x0000003900187202 */ /* 0x002fe40000000f00 */
[----:B------:R-:W-:-:S05]  /*57d90*/  IADD3.X R60, PT, PT, R60, UR10, RZ, P4, !PT ;  /* 0x0000000a3c3c7c10 */ /* 0x000fca000a7fe4ff */
[----:B------:R1:W-:Y:S01]  /*57da0*/  STL [R1+0x98c], R60 ;  /* 0x00098c3c01007387 */ /* 0x0003e20000100800 */
[----:B------:R-:W-:-:S03]  /*57db0*/  IADD3.X R56, PT, PT, R56, UR10, RZ, P5, !PT ;  /* 0x0000000a38387c10 */ /* 0x000fc6000affe4ff */
[----:B------:R3:W-:Y:S04]  /*57dc0*/  STL [R1+0xa78], R26 ;  /* 0x000a781a01007387 */ /* 0x0007e80000100800 */
[----:B--2---:R-:W2:Y:S01]  /*57dd0*/  LDL.LU R57, [R1+0xb7c] ;  /* 0x000b7c0001397983 */ /* 0x004ea20000300800 */
[----:B------:R-:W-:-:S03]  /*57de0*/  IMAD.MOV.U32 R25, RZ, RZ, R60 ;  /* 0x000000ffff197224 */ /* 0x000fc600078e003c */
[----:B------:R3:W-:Y:S04]  /*57df0*/  STL [R1+0xa74], R56 ;  /* 0x000a743801007387 */ /* 0x0007e80000100800 */
[----:B-1----:R-:W2:Y:S01]  /*57e00*/  LDL.LU R60, [R1+0xb84] ;  /* 0x000b8400013c7983 */ /* 0x002ea20000300800 */
[----:B----4-:R-:W-:-:S03]  /*57e10*/  IADD3 R30, P4, PT, R30, UR15, RZ ;  /* 0x0000000f1e1e7c10 */ /* 0x010fc6000ff9e0ff */
[----:B------:R1:W-:Y:S01]  /*57e20*/  LDGSTS.E [R3+0x380], desc[UR6][R24.64], P0 ;  /* 0x0038000018037fae */ /* 0x0003e200081a1006 */
[----:B------:R-:W-:Y:S02]  /*57e30*/  IADD3 R27, P5, PT, R27, UR15, RZ ;  /* 0x0000000f1b1b7c10 */ /* 0x000fe4000ffbe0ff */
[----:B-1----:R-:W-:Y:S01]  /*57e40*/  MOV R24, R26 ;  /* 0x0000001a00187202 */ /* 0x002fe20000000f00 */
[----:B------:R-:W-:Y:S01]  /*57e50*/  IMAD.MOV.U32 R25, RZ, RZ, R56 ;  /* 0x000000ffff197224 */ /* 0x000fe200078e0038 */
[----:B---3--:R-:W3:Y:S04]  /*57e60*/  LDL.LU R26, [R1+0xb90] ;  /* 0x000b9000011a7983 */ /* 0x008ee80000300800 */
[----:B------:R-:W4:Y:S04]  /*57e70*/  LDL.LU R56, [R1+0xc78] ;  /* 0x000c780001387983 */ /* 0x000f280000300800 */
[----:B------:R1:W-:Y:S04]  /*57e80*/  STL [R1+0xa80], R30 ;  /* 0x000a801e01007387 */ /* 0x0003e80000100800 */
[----:B------:R1:W-:Y:S02]  /*57e90*/  LDGSTS.E [R3+0x1200], desc[UR6][R24.64], P1 ;  /* 0x0120000018037fae */ /* 0x0003e400089a1006 */
[----:B-1----:R-:W-:-:S02]  /*57ea0*/  MOV R24, R30 ;  /* 0x0000001e00187202 */ /* 0x002fc40000000f00 */
[----:B------:R-:W-:Y:S02]  /*57eb0*/  IADD3.X R61, PT, PT, R61, UR10, RZ, P4, !PT ;  /* 0x0000000a3d3d7c10 */ /* 0x000fe4000a7fe4ff */
[----:B------:R-:W-:-:S03]  /*57ec0*/  IADD3.X R58, PT, PT, R58, UR10, RZ, P5, !PT ;  /* 0x0000000a3a3a7c10 */ /* 0x000fc6000affe4ff */
[----:B------:R1:W-:Y:S04]  /*57ed0*/  STL [R1+0xa7c], R61 ;  /* 0x000a7c3d01007387 */ /* 0x0003e80000100800 */
[----:B------:R-:W-:Y:S01]  /*57ee0*/  STL [R1+0xa88], R27 ;  /* 0x000a881b01007387 */ /* 0x000fe20000100800 */
[----:B------:R-:W-:-:S03]  /*57ef0*/  IMAD.MOV.U32 R25, RZ, RZ, R61 ;  /* 0x000000ffff197224 */ /* 0x000fc600078e003d */
[----:B------:R-:W4:Y:S04]  /*57f00*/  LDL.LU R30, [R1+0xb8c] ;  /* 0x000b8c00011e7983 */ /* 0x000f280000300800 */
[----:B------:R1:W-:Y:S04]  /*57f10*/  STL [R1+0xa84], R58 ;  /* 0x000a843a01007387 */ /* 0x0003e80000100800 */
[----:B-1----:R-:W4:Y:S04]  /*57f20*/  LDL.LU R61, [R1+0xc74] ;  /* 0x000c7400013d7983 */ /* 0x002f280000300800 */
[----:B------:R1:W-:Y:S01]  /*57f30*/  LDGSTS.E [R3+0x1280], desc[UR6][R24.64], P2 ;  /* 0x0128000018037fae */ /* 0x0003e200091a1006 */
[----:B------:R-:W-:-:S02]  /*57f40*/  IADD3 R28, P4, PT, R28, UR15, RZ ;  /* 0x0000000f1c1c7c10 */ /* 0x000fc4000ff9e0ff */
[----:B------:R-:W-:Y:S02]  /*57f50*/  IADD3 R62, P5, PT, R62, UR15, RZ ;  /* 0x0000000f3e3e7c10 */ /* 0x000fe4000ffbe0ff */
[----:B-1----:R-:W-:Y:S01]  /*57f60*/  MOV R24, R27 ;  /* 0x0000001b00187202 */ /* 0x002fe20000000f00 */
[----:B------:R-:W-:Y:S01]  /*57f70*/  IMAD.MOV.U32 R25, RZ, RZ, R58 ;  /* 0x000000ffff197224 */ /* 0x000fe200078e003a */
[----:B------:R-:W-:Y:S01]  /*57f80*/  IADD3.X R59, PT, PT, R59, UR10, RZ, P4, !PT ;  /* 0x0000000a3b3b7c10 */ /* 0x000fe2000a7fe4ff */
[----:B------:R-:W4:Y:S01]  /*57f90*/  LDL.LU R58, [R1+0xc80] ;  /* 0x000c8000013a7983 */ /* 0x000f220000300800 */
[----:B------:R-:W-:-:S03]  /*57fa0*/  IADD3.X R63, PT, PT, R63, UR10, RZ, P5, !PT ;  /* 0x0000000a3f3f7c10 */ /* 0x000fc6000affe4ff */
[----:B------:R-:W4:Y:S04]  /*57fb0*/  LDL.LU R27, [R1+0xc88] ;  /* 0x000c8800011b7983 */ /* 0x000f280000300800 */
[----:B------:R-:W-:Y:S04]  /*57fc0*/  STL [R1+0xa90], R28 ;  /* 0x000a901c01007387 */ /* 0x000fe80000100800 */
[----:B------:R1:W-:Y:S04]  /*57fd0*/  LDGSTS.E [R3+0x1300], desc[UR6][R24.64], P3 ;  /* 0x0130000018037fae */ /* 0x0003e800099a1006 */
[----:B------:R1:W-:Y:S04]  /*57fe0*/  STL [R1+0xa8c], R59 ;  /* 0x000a8c3b01007387 */ /* 0x0003e80000100800 */
[----:B------:R-:W-:Y:S01]  /*57ff0*/  STL [R1+0xb78], R62 ;  /* 0x000b783e01007387 */ /* 0x000fe20000100800 */
[----:B-1----:R-:W-:Y:S01]  /*58000*/  IMAD.MOV.U32 R25, RZ, RZ, R59 ;  /* 0x000000ffff197224 */ /* 0x002fe200078e003b */
[----:B------:R-:W-:-:S02]  /*58010*/  MOV R24, R28 ;  /* 0x0000001c00187202 */ /* 0x000fc40000000f00 */
[----:B------:R-:W4:Y:S01]  /*58020*/  LDL.LU R59, [R1+0xc7c] ;  /* 0x000c7c00013b7983 */ /* 0x000f220000300800 */
[----:B------:R-:W-:-:S03]  /*58030*/  IADD3 R29, P4, PT, R29, UR15, RZ ;  /* 0x0000000f1d1d7c10 */ /* 0x000fc6000ff9e0ff */
[----:B------:R-:W-:Y:S04]  /*58040*/  STL [R1+0xb74], R63 ;  /* 0x000b743f01007387 */ /* 0x000fe80000100800 */
[----:B------:R-:W4:Y:S01]  /*58050*/  LDL.LU R28, [R1+0xc84] ;  /* 0x000c8400011c7983 */ /* 0x000f220000300800 */
[----:B------:R-:W-:-:S03]  /*58060*/  IADD3 R31, P5, PT, R31, UR15, RZ ;  /* 0x0000000f1f1f7c10 */ /* 0x000fc6000ffbe0ff */
[----:B------:R1:W-:Y:S04]  /*58070*/  LDGSTS.E [R3+0x1380], desc[UR6][R24.64], P0 ;  /* 0x0138000018037fae */ /* 0x0003e800081a1006 */
[----:B------:R-:W-:Y:S01]  /*58080*/  STL [R1+0xb80], R29 ;  /* 0x000b801d01007387 */ /* 0x000fe20000100800 */
[----:B-1----:R-:W-:Y:S01]  /*58090*/  MOV R24, R62 ;  /* 0x0000003e00187202 */ /* 0x002fe20000000f00 */
[----:B------:R-:W-:-:S05]  /*580a0*/  IMAD.MOV.U32 R25, RZ, RZ, R63 ;  /* 0x000000ffff197224 */ /* 0x000fca00078e003f */
[----:B------:R1:W-:Y:S02]  /*580b0*/  LDGSTS.E [R3+0x2200], desc[UR6][R24.64], P1 ;  /* 0x0220000018037fae */ /* 0x0003e400089a1006 */
[----:B-1----:R-:W-:Y:S02]  /*580c0*/  MOV R24, R29 ;  /* 0x0000001d00187202 */ /* 0x002fe40000000f00 */
[----:B--2---:R-:W-:-:S05]  /*580d0*/  IADD3.X R57, PT, PT, R57, UR10, RZ, P4, !PT ;  /* 0x0000000a39397c10 */ /* 0x004fca000a7fe4ff */
[----:B------:R-:W-:Y:S01]  /*580e0*/  IMAD.MOV.U32 R25, RZ, RZ, R57 ;  /* 0x000000ffff197224 */ /* 0x000fe200078e0039 */
[----:B------:R1:W-:Y:S01]  /*580f0*/  STL [R1+0xb7c], R57 ;  /* 0x000b7c3901007387 */ /* 0x0003e20000100800 */
[----:B------:R-:W-:-:S03]  /*58100*/  IADD3.X R60, PT, PT, R60, UR10, RZ, P5, !PT ;  /* 0x0000000a3c3c7c10 */ /* 0x000fc6000affe4ff */
[----:B------:R-:W-:Y:S04]  /*58110*/  STL [R1+0xb88], R31 ;  /* 0x000b881f01007387 */ /* 0x000fe80000100800 */
[----:B------:R2:W-:Y:S04]  /*58120*/  LDGSTS.E [R3+0x2280], desc[UR6][R24.64], P2 ;  /* 0x0228000018037fae */ /* 0x0005e800091a1006 */
[----:B-1----:R-:W4:Y:S04]  /*58130*/  LDL.LU R57, [R1+0xc90] ;  /* 0x000c900001397983 */ /* 0x002f280000300800 */
[----:B------:R1:W-:Y:S04]  /*58140*/  STL [R1+0xb84], R60 ;  /* 0x000b843c01007387 */ /* 0x0003e80000100800 */
[----:B------:R-:W4:Y:S01]  /*58150*/  LDL.LU R29, [R1+0xd78] ;  /* 0x000d7800011d7983 */ /* 0x000f220000300800 */
[----:B--2---:R-:W-:-:S03]  /*58160*/  IMAD.MOV.U32 R25, RZ, RZ, R60 ;  /* 0x000000ffff197224 */ /* 0x004fc600078e003c */
[----:B-1----:R-:W2:Y:S01]  /*58170*/  LDL.LU R60, [R1+0xc8c] ;  /* 0x000c8c00013c7983 */ /* 0x002ea20000300800 */
[----:B------:R-:W-:-:S03]  /*58180*/  MOV R24, R31 ;  /* 0x0000001f00187202 */ /* 0x000fc60000000f00 */
[----:B------:R-:W2:Y:S01]  /*58190*/  LDL.LU R31, [R1+0xd74] ;  /* 0x000d7400011f7983 */ /* 0x000ea20000300800 */
[----:B---3--:R-:W-:Y:S02]  /*581a0*/  IADD3 R26, P4, PT, R26, UR15, RZ ;  /* 0x0000000f1a1a7c10 */ /* 0x008fe4000ff9e0ff */
[----:B----4-:R-:W-:Y:S01]  /*581b0*/  IADD3 R56, P5, PT, R56, UR15, RZ ;  /* 0x0000000f38387c10 */ /* 0x010fe2000ffbe0ff */
[----:B------:R1:W-:Y:S04]  /*581c0*/  LDGSTS.E [R3+0x2300], desc[UR6][R24.64], P3 ;  /* 0x0230000018037fae */ /* 0x0003e800099a1006 */
[----:B------:R-:W-:Y:S01]  /*581d0*/  STL [R1+0xb90], R26 ;  /* 0x000b901a01007387 */ /* 0x000fe20000100800 */
[----:B-1----:R-:W-:Y:S02]  /*581e0*/  MOV R24, R26 ;  /* 0x0000001a00187202 */ /* 0x002fe40000000f00 */
[----:B------:R-:W-:-:S05]  /*581f0*/  IADD3.X R30, PT, PT, R30, UR10, RZ, P4, !PT ;  /* 0x0000000a1e1e7c10 */ /* 0x000fca000a7fe4ff */
        /* <DEDUP_REMOVED lines=8> */
[----:B---3--:R-:W-:Y:S01]  /*58280*/  IMAD.MOV.U32 R25, RZ, RZ, R61 ;  /* 0x000000ffff197224 */ /* 0x008fe200078e003d */
[----:B------:R-:W-:-:S02]  /*58290*/  IADD3 R58, P4, PT, R58, UR15, RZ ;  /* 0x0000000f3a3a7c10 */ /* 0x000fc4000ff9e0ff */
[----:B-1----:R-:W3:Y:S01]  /*582a0*/  LDL.LU R61, [R1+0xd7c] ;  /* 0x000d7c00013d7983 */ /* 0x002ee20000300800 */
[----:B------:R-:W-:Y:S02]  /*582b0*/  MOV R24, R56 ;  /* 0x0000003800187202 */ /* 0x000fe40000000f00 */
[----:B------:R-:W-:Y:S01]  /*582c0*/  IADD3 R27, P5, PT, R27, UR15, RZ ;  /* 0x0000000f1b1b7c10 */ /* 0x000fe2000ffbe0ff */
[----:B------:R-:W3:Y:S04]  /*582d0*/  LDL.LU R56, [R1+0xd84] ;  /* 0x000d840001387983 */ /* 0x000ee80000300800 */
[----:B------:R1:W-:Y:S04]  /*582e0*/  STL [R1+0xc80], R58 ;  /* 0x000c803a01007387 */ /* 0x0003e80000100800 */
[----:B------:R1:W-:Y:S01]  /*582f0*/  LDGSTS.E [R3+0x3200], desc[UR6][R24.64], P1 ;  /* 0x0320000018037fae */ /* 0x0003e200089a1006 */
[----:B------:R-:W-:-:S02]  /*58300*/  IADD3.X R59, PT, PT, R59, UR10, RZ, P4, !PT ;  /* 0x0000000a3b3b7c10 */ /* 0x000fc4000a7fe4ff */
[----:B-1----:R-:W-:-:S03]  /*58310*/  MOV R24, R58 ;  /* 0x0000003a00187202 */ /* 0x002fc60000000f00 */
[----:B------:R1:W-:Y:S01]  /*58320*/  STL [R1+0xc7c], R59 ;  /* 0x000c7c3b01007387 */ /* 0x0003e20000100800 */
[----:B------:R-:W-:-:S03]  /*58330*/  IADD3.X R28, PT, PT, R28, UR10, RZ, P5, !PT ;  /* 0x0000000a1c1c7c10 */ /* 0x000fc6000affe4ff */
[----:B------:R1:W-:Y:S01]  /*58340*/  STL [R1+0xc88], R27 ;  /* 0x000c881b01007387 */ /* 0x0003e20000100800 */
[----:B------:R-:W-:-:S03]  /*58350*/  IMAD.MOV.U32 R25, RZ, RZ, R59 ;  /* 0x000000ffff197224 */ /* 0x000fc600078e003b */
[----:B------:R-:W3:Y:S04]  /*58360*/  LDL.LU R58, [R1+0xd90] ;  /* 0x000d9000013a7983 */ /* 0x000ee80000300800 */
[----:B------:R1:W-:Y:S04]  /*58370*/  STL [R1+0xc84], R28 ;  /* 0x000c841c01007387 */ /* 0x0003e80000100800 */
[----:B------:R-:W3:Y:S04]  /*58380*/  LDL.LU R62, [R1+0xe78] ;  /* 0x000e7800013e7983 */ /* 0x000ee80000300800 */
[----:B-1----:R-:W3:Y:S04]  /*58390*/  LDL.LU R59, [R1+0xd8c] ;  /* 0x000d8c00013b7983 */ /* 0x002ee80000300800 */
[----:B------:R-:W3:Y:S04]  /*583a0*/  LDL.LU R63, [R1+0xe74] ;  /* 0x000e7400013f7983 */ /* 0x000ee80000300800 */
[----:B------:R1:W-:Y:S02]  /*583b0*/  LDGSTS.E [R3+0x3280], desc[UR6][R24.64], P2 ;  /* 0x0328000018037fae */ /* 0x0003e400091a1006 */
[----:B-1----:R-:W-:Y:S01]  /*583c0*/  MOV R24, R27 ;  /* 0x0000001b00187202 */ /* 0x002fe20000000f00 */
[----:B------:R-:W-:Y:S01]  /*583d0*/  IMAD.MOV.U32 R25, RZ, RZ, R28 ;  /* 0x000000ffff197224 */ /* 0x000fe200078e001c */
[----:B------:R-:W3:Y:S04]  /*583e0*/  LDL.LU R27, [R1+0xe80] ;  /* 0x000e8000011b7983 */ /* 0x000ee80000300800 */
[----:B------:R-:W3:Y:S04]  /*583f0*/  LDL.LU R28, [R1+0xe88] ;  /* 0x000e8800011c7983 */ /* 0x000ee80000300800 */
[----:B------:R1:W-:Y:S01]  /*58400*/  LDGSTS.E [R3+0x3300], desc[UR6][R24.64], P3 ;  /* 0x0330000018037fae */ /* 0x0003e200099a1006 */
[----:B------:R-:W-:-:S05]  /*58410*/  IADD3 R57, P4, PT, R57, UR15, RZ ;  /* 0x0000000f39397c10 */ /* 0x000fca000ff9e0ff */
[----:B------:R2:W-:Y:S01]  /*58420*/  STL [R1+0xc90], R57 ;  /* 0x000c903901007387 */ /* 0x0005e20000100800 */
[----:B------:R-:W-:Y:S02]  /*58430*/  IADD3 R29, P5, PT, R29, UR15, RZ ;  /* 0x0000000f1d1d7c10 */ /* 0x000fe4000ffbe0ff */
[----:B--2---:R-:W-:Y:S02]  /*58440*/  IADD3.X R60, PT, PT, R60, UR10, RZ, P4, !PT ;  /* 0x0000000a3c3c7c10 */ /* 0x004fe4000a7fe4ff */
[----:B-1----:R-:W-:Y:S02]  /*58450*/  MOV R24, R57 ;  /* 0x0000003900187202 */ /* 0x002fe40000000f00 */
[----:B------:R-:W-:Y:S01]  /*58460*/  IADD3.X R31, PT, PT, R31, UR10, RZ, P5, !PT ;  /* 0x0000000a1f1f7c10 */ /* 0x000fe2000affe4ff */
[----:B------:R1:W-:Y:S04]  /*58470*/  STL [R1+0xc8c], R60 ;  /* 0x000c8c3c01007387 */ /* 0x0003e80000100800 */
[----:B------:R2:W-:Y:S04]  /*58480*/  STL [R1+0xd78], R29 ;  /* 0x000d781d01007387 */ /* 0x0005e80000100800 */
[----:B------:R-:W3:Y:S01]  /*58490*/  LDL.LU R57, [R1+0xe7c] ;  /* 0x000e7c0001397983 */ /* 0x000ee20000300800 */
[----:B------:R-:W-:-:S03]  /*584a0*/  IMAD.MOV.U32 R25, RZ, RZ, R60 ;  /* 0x000000ffff197224 */ /* 0x000fc600078e003c */
[----:B------:R2:W-:Y:S04]  /*584b0*/  STL [R1+0xd74], R31 ;  /* 0x000d741f01007387 */ /* 0x0005e80000100800 */
[----:B-1----:R-:W3:Y:S04]  /*584c0*/  LDL.LU R60, [R1+0xe84] ;  /* 0x000e8400013c7983 */ /* 0x002ee80000300800 */
[----:B------:R1:W-:Y:S02]  /*584d0*/  LDGSTS.E [R3+0x3380], desc[UR6][R24.64], P0 ;  /* 0x0338000018037fae */ /* 0x0003e400081a1006 */
[----:B-1----:R-:W-:Y:S01]  /*584e0*/  MOV R24, R29 ;  /* 0x0000001d00187202 */ /* 0x002fe20000000f00 */
[----:B------:R-:W-:Y:S01]  /*584f0*/  IMAD.MOV.U32 R25, RZ, RZ, R31 ;  /* 0x000000ffff197224 */ /* 0x000fe200078e001f */
[----:B--2---:R-:W2:Y:S04]  /*58500*/  LDL.LU R29, [R1+0xe90] ;  /* 0x000e9000011d7983 */ /* 0x004ea80000300800 */
[----:B------:R-:W2:Y:S04]  /*58510*/  LDL.LU R31, [R1+0xf78] ;  /* 0x000f7800011f7983 */ /* 0x000ea80000300800 */
[----:B------:R1:W-:Y:S01]  /*58520*/  LDGSTS.E [R3+0x4200], desc[UR6][R24.64], P1 ;  /* 0x0420000018037fae */ /* 0x0003e200089a1006 */
[----:B----4-:R-:W-:-:S05]  /*58530*/  IADD3 R30, P4, PT, R30, UR15, RZ ;  /* 0x0000000f1e1e7c10 */ /* 0x010fca000ff9e0ff */
[----:B------:R4:W-:Y:S01]  /*58540*/  STL [R1+0xd80], R30 ;  /* 0x000d801e01007387 */ /* 0x0009e20000100800 */
[----:B------:R-:W-:Y:S02]  /*58550*/  IADD3 R26, P5, PT, R26, UR15, RZ ;  /* 0x0000000f1a1a7c10 */ /* 0x000fe4000ffbe0ff */
[----:B---3--:R-:W-:Y:S02]  /*58560*/  IADD3.X R61, PT, PT, R61, UR10, RZ, P4, !PT ;  /* 0x0000000a3d3d7c10 */ /* 0x008fe4000a7fe4ff */
[----:B-1----:R-:W-:Y:S02]  /*58570*/  MOV R24, R30 ;  /* 0x0000001e00187202 */ /* 0x002fe40000000f00 */
[----:B------:R-:W-:Y:S01]  /*58580*/  IADD3.X R56, PT, PT, R56, UR10, RZ, P5, !PT ;  /* 0x0000000a38387c10 */ /* 0x000fe2000affe4ff */
[----:B------:R1:W-:Y:S01]  /*58590*/  STL [R1+0xd7c], R61 ;  /* 0x000d7c3d01007387 */ /* 0x0003e20000100800 */
[----:B------:R-:W-:-:S03]  /*585a0*/  IMAD.MOV.U32 R25, RZ, RZ, R61 ;  /* 0x000000ffff197224 */ /* 0x000fc600078e003d */
[----:B------:R-:W-:Y:S04]  /*585b0*/  STL [R1+0xd88], R26 ;  /* 0x000d881a01007387 */ /* 0x000fe80000100800 */
[----:B----4-:R-:W3:Y:S04]  /*585c0*/  LDL.LU R30, [R1+0xe8c] ;  /* 0x000e8c00011e7983 */ /* 0x010ee80000300800 */
[----:B------:R4:W-:Y:S04]  /*585d0*/  STL [R1+0xd84], R56 ;  /* 0x000d843801007387 */ /* 0x0009e80000100800 */
[----:B-1----:R-:W3:Y:S04]  /*585e0*/  LDL.LU R61, [R1+0xf74] ;  /* 0x000f7400013d7983 */ /* 0x002ee80000300800 */
[----:B------:R1:W-:Y:S01]  /*585f0*/  LDGSTS.E [R3+0x4280], desc[UR6][R24.64], P2 ;  /* 0x0428000018037fae */ /* 0x0003e200091a1006 */
[----:B------:R-:W-:-:S02]  /*58600*/  IADD3 R58, P4, PT, R58, UR15, RZ ;  /* 0x0000000f3a3a7c10 */ /* 0x000fc4000ff9e0ff */
[----:B-1----:R-:W-:Y:S01]  /*58610*/  MOV R24, R26 ;  /* 0x0000001a00187202 */ /* 0x002fe20000000f00 */
[----:B------:R-:W-:Y:S02]  /*58620*/  IMAD.MOV.U32 R25, RZ, RZ, R56 ;  /* 0x000000ffff197224 */ /* 0x000fe400078e0038 */
[----:B----4-:R-:W4:Y:S01]  /*58630*/  LDL.LU R56, [R1+0xf80] ;  /* 0x000f800001387983 */ /* 0x010f220000300800 */
[----:B------:R-:W-:-:S03]  /*58640*/  IADD3 R62, P5, PT, R62, UR15, RZ ;  /* 0x0000000f3e3e7c10 */ /* 0x000fc6000ffbe0ff */
[----:B------:R-:W4:Y:S01]  /*58650*/  LDL.LU R26, [R1+0xf88] ;  /* 0x000f8800011a7983 */ /* 0x000f220000300800 */
[----:B------:R-:W-:-:S03]  /*58660*/  IADD3.X R59, PT, PT, R59, UR10, RZ, P4, !PT ;  /* 0x0000000a3b3b7c10 */ /* 0x000fc6000a7fe4ff */
[----:B------:R-:W-:Y:S01]  /*58670*/  STL [R1+0xd90], R58 ;  /* 0x000d903a01007387 */ /* 0x000fe20000100800 */
[----:B------:R-:W-:-:S03]  /*58680*/  IADD3.X R63, PT, PT, R63, UR10, RZ, P5, !PT ;  /* 0x0000000a3f3f7c10 */ /* 0x000fc6000affe4ff */
[----:B------:R1:W-:Y:S04]  /*58690*/  LDGSTS.E [R3+0x4300], desc[UR6][R24.64], P3 ;  /* 0x0430000018037fae */ /* 0x0003e800099a1006 */
[----:B------:R1:W-:Y:S04]  /*586a0*/  STL [R1+0xd8c], R59 ;  /* 0x000d8c3b01007387 */ /* 0x0003e80000100800 */
[----:B------:R-:W-:Y:S01]  /*586b0*/  STL [R1+0xe78], R62 ;  /* 0x000e783e01007387 */ /* 0x000fe20000100800 */
[----:B-1----:R-:W-:-:S03]  /*586c0*/  IMAD.MOV.U32 R25, RZ, RZ, R59 ;  /* 0x000000ffff197224 */ /* 0x002fc600078e003b */
[----:B------:R-:W4:Y:S01]  /*586d0*/  LDL.LU R59, [R1+0xf7c] ;  /* 0x000f7c00013b7983 */ /* 0x000f220000300800 */
[----:B------:R-:W-:-:S03]  /*586e0*/  MOV R24, R58 ;  /* 0x0000003a00187202 */ /* 0x000fc60000000f00 */
[----:B------:R-:W-:Y:S01]  /*586f0*/  STL [R1+0xe74], R63 ;  /* 0x000e743f01007387 */ /* 0x000fe20000100800 */
[----:B------:R-:W-:-:S03]  /*58700*/  IADD3 R27, P4, PT, R27, UR15, RZ ;  /* 0x0000000f1b1b7c10 */ /* 0x000fc6000ff9e0ff */
        /* <DEDUP_REMOVED lines=21> */
[----:B------:R-:W-:Y:S02]  /*58860*/  IADD3 R29, P4, PT, R29, UR15, RZ ;  /* 0x0000000f1d1d7c10 */ /* 0x000fe4000ff9e0ff */
[----:B------:R-:W-:Y:S01]  /*58870*/  IADD3 R31, P5, PT, R31, UR15, RZ ;  /* 0x0000000f1f1f7c10 */ /* 0x000fe2000ffbe0ff */
[----:B------:R1:W-:Y:S04]  /*58880*/  LDGSTS.E [R3+0x5300], desc[UR6][R24.64], P3 ;  /* 0x0530000018037fae */ /* 0x0003e800099a1006 */
[----:B------:R3:W-:Y:S01]  /*58890*/  STL [R1+0xe90], R29 ;  /* 0x000e901d01007387 */ /* 0x0007e20000100800 */
[----:B-1----:R-:W-:Y:S02]  /*588a0*/  MOV R24, R29 ;  /* 0x0000001d00187202 */ /* 0x002fe40000000f00 */
[----:B---3--:R-:W-:-:S05]  /*588b0*/  IADD3.X R30, PT, PT, R30, UR10, RZ, P4, !PT ;  /* 0x0000000a1e1e7c10 */ /* 0x008fca000a7fe4ff */
[----:B------:R-:W-:Y:S01]  /*588c0*/  IMAD.MOV.U32 R25, RZ, RZ, R30 ;  /* 0x000000ffff197224 */ /* 0x000fe200078e001e */
[----:B------:R1:W-:Y:S01]  /*588d0*/  STL [R1+0xe8c], R30 ;  /* 0x000e8c1e01007387 */ /* 0x0003e20000100800 */
[----:B------:R-:W-:-:S03]  /*588e0*/  IADD3.X R61, PT, PT, R61, UR10, RZ, P5, !PT ;  /* 0x0000000a3d3d7c10 */ /* 0x000fc6000affe4ff */
[----:B------:R-:W-:Y:S04]  /*588f0*/  STL [R1+0xf78], R31 ;  /* 0x000f781f01007387 */ /* 0x000fe80000100800 */
[----:B------:R-:W3:Y:S04]  /*58900*/  LDL.LU R29, [R1+0x1080] ;  /* 0x00108000011d7983 */ /* 0x000ee80000300800 */
[----:B------:R4:W-:Y:S04]  /*58910*/  STL [R1+0xf74], R61 ;  /* 0x000f743d01007387 */ /* 0x0009e80000100800 */
[----:B------:R4:W-:Y:S04]  /*58920*/  LDGSTS.E [R3+0x5380], desc[UR6][R24.64], P0 ;  /* 0x0538000018037fae */ /* 0x0009e800081a1006 */
[----:B-1----:R-:W3:Y:S01]  /*58930*/  LDL.LU R30, [R1+0x1088] ;  /* 0x00108800011e7983 */ /* 0x002ee20000300800 */
[----:B----4-:R-:W-:Y:S01]  /*58940*/  IADD3 R56, P4, PT, R56, UR15, RZ ;  /* 0x0000000f38387c10 */ /* 0x010fe2000ff9e0ff */
[----:B------:R-:W-:-:S02]  /*58950*/  IMAD.MOV.U32 R25, RZ, RZ, R61 ;  /* 0x000000ffff197224 */ /* 0x000fc400078e003d */
[----:B------:R-:W4:Y:S01]  /*58960*/  LDL.LU R61, [R1+0x107c] ;  /* 0x00107c00013d7983 */ /* 0x000f220000300800 */
[----:B------:R-:W-:Y:S02]  /*58970*/  MOV R24, R31 ;  /* 0x0000001f00187202 */ /* 0x000fe40000000f00 */
[----:B------:R-:W-:Y:S01]  /*58980*/  IADD3 R26, P5, PT, R26, UR15, RZ ;  /* 0x0000000f1a1a7c10 */ /* 0x000fe2000ffbe0ff */
[----:B------:R-:W4:Y:S04]  /*58990*/  LDL.LU R31, [R1+0x1084] ;  /* 0x00108400011f7983 */ /* 0x000f280000300800 */
[----:B------:R1:W-:Y:S04]  /*589a0*/  STL [R1+0xf80], R56 ;  /* 0x000f803801007387 */ /* 0x0003e80000100800 */
[----:B------:R1:W-:Y:S01]  /*589b0*/  LDGSTS.E [R3+0x6200], desc[UR6][R24.64], P1 ;  /* 0x0620000018037fae */ /* 0x0003e200089a1006 */
[----:B------:R-:W-:-:S05]  /*589c0*/  IADD3.X R59, PT, PT, R59, UR10, RZ, P4, !PT ;  /* 0x0000000a3b3b7c10 */ /* 0x000fca000a7fe4ff */
[----:B------:R1:W-:Y:S01]  /*589d0*/  STL [R1+0xf7c], R59 ;  /* 0x000f7c3b01007387 */ /* 0x0003e20000100800 */
[----:B------:R-:W-:-:S03]  /*589e0*/  IADD3.X R58, PT, PT, R58, UR10, RZ, P5, !PT ;  /* 0x0000000a3a3a7c10 */ /* 0x000fc6000affe4ff */
[----:B------:R1:W-:Y:S02]  /*589f0*/  STL [R1+0xf88], R26 ;  /* 0x000f881a01007387 */ /* 0x0003e40000100800 */
[----:B-1----:R-:W-:Y:S02]  /*58a00*/  MOV R24, R56 ;  /* 0x0000003800187202 */ /* 0x002fe40000000f00 */
        /* <DEDUP_REMOVED lines=10> */
[----:B------:R-:W4:Y:S04]  /*58ab0*/  LDL.LU R58, [R1+0x1188] ;  /* 0x00118800013a7983 */ /* 0x000f280000300800 */
        /* <DEDUP_REMOVED lines=9> */
[----:B------:R-:W4:Y:S01]  /*58b50*/  LDL.LU R57, [R1+0x117c] ;  /* 0x00117c0001397983 */ /* 0x000f220000300800 */
[----:B------:R-:W-:-:S03]  /*58b60*/  IMAD.MOV.U32 R25, RZ, RZ, R60 ;  /* 0x000000ffff197224 */ /* 0x000fc600078e003c */
[----:B------:R2:W-:Y:S04]  /*58b70*/  STL [R1+0x1074], R28 ;  /* 0x0010741c01007387 */ /* 0x0005e80000100800 */
[----:B-1----:R-:W4:Y:S04]  /*58b80*/  LDL.LU R60, [R1+0x1184] ;  /* 0x00118400013c7983 */ /* 0x002f280000300800 */
[----:B------:R1:W-:Y:S02]  /*58b90*/  LDGSTS.E [R3+0x6380], desc[UR6][R24.64], P0 ;  /* 0x0638000018037fae */ /* 0x0003e400081a1006 */
[----:B-1----:R-:W-:Y:S01]  /*58ba0*/  MOV R24, R27 ;  /* 0x0000001b00187202 */ /* 0x002fe20000000f00 */
[----:B------:R-:W-:Y:S01]  /*58bb0*/  IMAD.MOV.U32 R25, RZ, RZ, R28 ;  /* 0x000000ffff197224 */ /* 0x000fe200078e001c */
[----:B--2---:R-:W2:Y:S04]  /*58bc0*/  LDL.LU R27, [R1+0x1190] ;  /* 0x00119000011b7983 */ /* 0x004ea80000300800 */
[----:B------:R-:W2:Y:S04]  /*58bd0*/  LDL.LU R28, [R1+0x1278] ;  /* 0x00127800011c7983 */ /* 0x000ea80000300800 */
[----:B------:R1:W-:Y:S01]  /*58be0*/  LDGSTS.E [R3+0x7200], desc[UR6][R24.64], P1 ;  /* 0x0720000018037fae */ /* 0x0003e200089a1006 */
[----:B---3--:R-:W-:-:S05]  /*58bf0*/  IADD3 R29, P4, PT, R29, UR15, RZ ;  /* 0x0000000f1d1d7c10 */ /* 0x008fca000ff9e0ff */
[----:B------:R3:W-:Y:S01]  /*58c00*/  STL [R1+0x1080], R29 ;  /* 0x0010801d01007387 */ /* 0x0007e20000100800 */
[----:B-1----:R-:W-:Y:S02]  /*58c10*/  MOV R24, R29 ;  /* 0x0000001d00187202 */ /* 0x002fe40000000f00 */
[----:B------:R-:W-:Y:S02]  /*58c20*/  IADD3 R30, P5, PT, R30, UR15, RZ ;  /* 0x0000000f1e1e7c10 */ /* 0x000fe4000ffbe0ff */
[----:B----4-:R-:W-:Y:S02]  /*58c30*/  IADD3.X R61, PT, PT, R61, UR10, RZ, P4, !PT ;  /* 0x0000000a3d3d7c10 */ /* 0x010fe4000a7fe4ff */
[----:B------:R-:W-:-:S03]  /*58c40*/  IADD3.X R31, PT, PT, R31, UR10, RZ, P5, !PT ;  /* 0x0000000a1f1f7c10 */ /* 0x000fc6000affe4ff */
[----:B------:R1:W-:Y:S01]  /*58c50*/  STL [R1+0x107c], R61 ;  /* 0x00107c3d01007387 */ /* 0x0003e20000100800 */
[----:B------:R-:W-:-:S03]  /*58c60*/  IMAD.MOV.U32 R25, RZ, RZ, R61 ;  /* 0x000000ffff197224 */ /* 0x000fc600078e003d */
[----:B------:R-:W-:Y:S04]  /*58c70*/  STL [R1+0x1088], R30 ;  /* 0x0010881e01007387 */ /* 0x000fe80000100800 */
[----:B---3--:R-:W3:Y:S04]  /*58c80*/  LDL.LU R29, [R1+0x118c] ;  /* 0x00118c00011d7983 */ /* 0x008ee80000300800 */
[----:B------:R4:W-:Y:S04]  /*58c90*/  STL [R1+0x1084], R31 ;  /* 0x0010841f01007387 */ /* 0x0009e80000100800 */
[----:B-1----:R-:W3:Y:S04]  /*58ca0*/  LDL.LU R61, [R1+0x1274] ;  /* 0x00127400013d7983 */ /* 0x002ee80000300800 */
[----:B------:R1:W-:Y:S01]  /*58cb0*/  LDGSTS.E [R3+0x7280], desc[UR6][R24.64], P2 ;  /* 0x0728000018037fae */ /* 0x0003e200091a1006 */
[----:B------:R-:W-:-:S02]  /*58cc0*/  IADD3 R56, P4, PT, R56, UR15, RZ ;  /* 0x0000000f38387c10 */ /* 0x000fc4000ff9e0ff */
[----:B-1----:R-:W-:Y:S01]  /*58cd0*/  MOV R24, R30 ;  /* 0x0000001e00187202 */ /* 0x002fe20000000f00 */
[----:B------:R-:W-:Y:S01]  /*58ce0*/  IMAD.MOV.U32 R25, RZ, RZ, R31 ;  /* 0x000000ffff197224 */ /* 0x000fe200078e001f */
[----:B------:R-:W-:Y:S01]  /*58cf0*/  IADD3 R62, P5, PT, R62, UR15, RZ ;  /* 0x0000000f3e3e7c10 */ /* 0x000fe2000ffbe0ff */
[----:B----4-:R-:W4:Y:S01]  /*58d00*/  LDL.LU R31, [R1+0x1280] ;  /* 0x00128000011f7983 */ /* 0x010f220000300800 */
[----:B------:R-:W-:-:S03]  /*58d10*/  IADD3.X R59, PT, PT, R59, UR10, RZ, P4, !PT ;  /* 0x0000000a3b3b7c10 */ /* 0x000fc6000a7fe4ff */
[----:B------:R-:W4:Y:S01]  /*58d20*/  LDL.LU R30, [R1+0x1288] ;  /* 0x00128800011e7983 */ /* 0x000f220000300800 */
[----:B------:R-:W-:-:S03]  /*58d30*/  IADD3.X R63, PT, PT, R63, UR10, RZ, P5, !PT ;  /* 0x0000000a3f3f7c10 */ /* 0x000fc6000affe4ff */
[----:B------:R-:W-:Y:S04]  /*58d40*/  STL [R1+0x1090], R56 ;  /* 0x0010903801007387 */ /* 0x000fe80000100800 */
        /* <DEDUP_REMOVED lines=20> */
[----:B------:R2:W-:Y:S04]  /*58e90*/  STL [R1+0x1188], R58 ;  /* 0x0011883a01007387 */ /* 0x0005e80000100800 */
[----:B------:R2:W-:Y:S04]  /*58ea0*/  LDGSTS.E [R3+0x8280], desc[UR6][R24.64], P2 ;  /* 0x0828000018037fae */ /* 0x0005e800091a1006 */
[----:B-1----:R-:W4:Y:S04]  /*58eb0*/  LDL.LU R57, [R1+0x1290] ;  /* 0x0012900001397983 */ /* 0x002f280000300800 */
[----:B------:R1:W-:Y:S04]  /*58ec0*/  STL [R1+0x1184], R60 ;  /* 0x0011843c01007387 */ /* 0x0003e80000100800 */
[----:B------:R-:W4:Y:S01]  /*58ed0*/  LDL.LU R26, [R1+0x1378] ;  /* 0x00137800011a7983 */ /* 0x000f220000300800 */
[----:B--2---:R-:W-:-:S03]  /*58ee0*/  MOV R24, R58 ;  /* 0x0000003a00187202 */ /* 0x004fc60000000f00 */
[----:B------:R-:W2:Y:S01]  /*58ef0*/  LDL.LU R58, [R1+0x128c] ;  /* 0x00128c00013a7983 */ /* 0x000ea20000300800 */
[----:B------:R-:W-:-:S03]  /*58f00*/  IMAD.MOV.U32 R25, RZ, RZ, R60 ;  /* 0x000000ffff197224 */ /* 0x000fc600078e003c */
[----:B-1----:R-:W2:Y:S01]  /*58f10*/  LDL.LU R60, [R1+0x1374] ;  /* 0x00137400013c7983 */ /* 0x002ea20000300800 */
[----:B------:R-:W-:Y:S02]  /*58f20*/  IADD3 R27, P4, PT, R27, UR15, RZ ;  /* 0x0000000f1b1b7c10 */ /* 0x000fe4000ff9e0ff */
[----:B------:R-:W-:Y:S01]  /*58f30*/  IADD3 R28, P5, PT, R28, UR15, RZ ;  /* 0x0000000f1c1c7c10 */ /* 0x000fe2000ffbe0ff */
[----:B------:R1:W-:Y:S04]  /*58f40*/  LDGSTS.E [R3+0x8300], desc[UR6][R24.64], P3 ;  /* 0x0830000018037fae */ /* 0x0003e800099a1006 */
[----:B------:R-:W-:Y:S01]  /*58f50*/  STL [R1+0x1190], R27 ;  /* 0x0011901b01007387 */ /* 0x000fe20000100800 */
[----:B-1----:R-:W-:Y:S02]  /*58f60*/  MOV R24, R27 ;  /* 0x0000001b00187202 */ /* 0x002fe40000000f00 */
[----:B---3--:R-:W-:-:S05]  /*58f70*/  IADD3.X R29, PT, PT, R29, UR10, RZ, P4, !PT ;  /* 0x0000000a1d1d7c10 */ /* 0x008fca000a7fe4ff */
[----:B------:R-:W-:Y:S01]  /*58f80*/  IMAD.MOV.U32 R25, RZ, RZ, R29 ;  /* 0x000000ffff197224 */ /* 0x000fe200078e001d */
[----:B------:R1:W-:Y:S01]  /*58f90*/  STL [R1+0x118c], R29 ;  /* 0x00118c1d01007387 */ /* 0x0003e20000100800 */
[----:B------:R-:W-:-:S03]  /*58fa0*/  IADD3.X R61, PT, PT, R61, UR10, RZ, P5, !PT ;  /* 0x0000000a3d3d7c10 */ /* 0x000fc6000affe4ff */
[----:B------:R-:W-:Y:S04]  /*58fb0*/  STL [R1+0x1278], R28 ;  /* 0x0012781c01007387 */ /* 0x000fe80000100800 */
[----:B------:R3:W-:Y:S04]  /*58fc0*/  LDGSTS.E [R3+0x8380], desc[UR6][R24.64], P0 ;  /* 0x0838000018037fae */ /* 0x0007e800081a1006 */
[----:B-1----:R-:W2:Y:S04]  /*58fd0*/  LDL.LU R29, [R1+0x1380] ;  /* 0x00138000011d7983 */ /* 0x002ea80000300800 */
[----:B------:R1:W-:Y:S04]  /*58fe0*/  STL [R1+0x1274], R61 ;  /* 0x0012743d01007387 */ /* 0x0003e80000100800 */
[----:B------:R-:W2:Y:S01]  /*58ff0*/  LDL.LU R27, [R1+0x1388] ;  /* 0x00138800011b7983 */ /* 0x000ea20000300800 */
[----:B----4-:R-:W-:Y:S01]  /*59000*/  IADD3 R31, P4, PT, R31, UR15, RZ ;  /* 0x0000000f1f1f7c10 */ /* 0x010fe2000ff9e0ff */
[----:B---3--:R-:W-:Y:S01]  /*59010*/  IMAD.MOV.U32 R25, RZ, RZ, R61 ;  /* 0x000000ffff197224 */ /* 0x008fe200078e003d */
[----:B------:R-:W-:Y:S01]  /*59020*/  MOV R24, R28 ;  /* 0x0000001c00187202 */ /* 0x000fe20000000f00 */
[----:B-1----:R-:W3:Y:S01]  /*59030*/  LDL.LU R61, [R1+0x137c] ;  /* 0x00137c00013d7983 */ /* 0x002ee20000300800 */
[----:B------:R-:W-:-:S03]  /*59040*/  IADD3 R30, P5, PT, R30, UR15, RZ ;  /* 0x0000000f1e1e7c10 */ /* 0x000fc6000ffbe0ff */
[----:B------:R-:W4:Y:S04]  /*59050*/  LDL.LU R28, [R1+0x1384] ;  /* 0x00138400011c7983 */ /* 0x000f280000300800 */
[----:B------:R1:W-:Y:S04]  /*59060*/  STL [R1+0x1280], R31 ;  /* 0x0012801f01007387 */ /* 0x0003e80000100800 */
[----:B------:R1:W-:Y:S01]  /*59070*/  LDGSTS.E [R3+0x9200], desc[UR6][R24.64], P1 ;  /* 0x0920000018037fae */ /* 0x0003e200089a1006 */
[----:B------:R-:W-:Y:S02]  /*59080*/  IADD3.X R59, PT, PT, R59, UR10, RZ, P4, !PT ;  /* 0x0000000a3b3b7c10 */ /* 0x000fe4000a7fe4ff */
[----:B-1----:R-:W-:-:S03]  /*59090*/  MOV R24, R31 ;  /* 0x0000001f00187202 */ /* 0x002fc60000000f00 */
[----:B------:R1:W-:Y:S01]  /*590a0*/  STL [R1+0x127c], R59 ;  /* 0x00127c3b01007387 */ /* 0x0003e20000100800 */
[----:B------:R-:W-:-:S03]  /*590b0*/  IADD3.X R56, PT, PT, R56, UR10, RZ, P5, !PT ;  /* 0x0000000a38387c10 */ /* 0x000fc6000affe4ff */
[----:B------:R1:W-:Y:S01]  /*590c0*/  STL [R1+0x1288], R30 ;  /* 0x0012881e01007387 */ /* 0x0003e20000100800 */
[----:B------:R-:W-:-:S03]  /*590d0*/  IMAD.MOV.U32 R25, RZ, RZ, R59 ;  /* 0x000000ffff197224 */ /* 0x000fc600078e003b */
[----:B------:R-:W4:Y:S04]  /*590e0*/  LDL.LU R31, [R1+0x1390] ;  /* 0x00139000011f7983 */ /* 0x000f280000300800 */
[----:B------:R1:W-:Y:S04]  /*590f0*/  STL [R1+0x1284], R56 ;  /* 0x0012843801007387 */ /* 0x0003e80000100800 */
[----:B------:R-:W4:Y:S04]  /*59100*/  LDL.LU R62, [R1+0x1478] ;  /* 0x00147800013e7983 */ /* 0x000f280000300800 */
[----:B-1----:R-:W4:Y:S04]  /*59110*/  LDL.LU R59, [R1+0x138c] ;  /* 0x00138c00013b7983 */ /* 0x002f280000300800 */
        /* <DEDUP_REMOVED lines=14> */
[----:B------:R-:W-:Y:S04]  /*59200*/  STL [R1+0x1378], R26 ;  /* 0x0013781a01007387 */ /* 0x000fe80000100800 */
[----:B------:R-:W2:Y:S01]  /*59210*/  LDL.LU R57, [R1+0x147c] ;  /* 0x00147c0001397983 */ /* 0x000ea20000300800 */
[----:B------:R-:W-:-:S03]  /*59220*/  IMAD.MOV.U32 R25, RZ, RZ, R58 ;  /* 0x000000ffff197224 */ /* 0x000fc600078e003a */
[----:B------:R1:W-:Y:S04]  /*59230*/  STL [R1+0x1374], R60 ;  /* 0x0013743c01007387 */ /* 0x0003e80000100800 */
[----:B-1----:R-:W2:Y:S04]  /*59240*/  LDL.LU R58, [R1+0x1484] ;  /* 0x00148400013a7983 */ /* 0x002ea80000300800 */
[----:B------:R1:W-:Y:S02]  /*59250*/  LDGSTS.E [R3+0x9380], desc[UR6][R24.64], P0 ;  /* 0x0938000018037fae */ /* 0x0003e400081a1006 */
[----:B-1----:R-:W-:Y:S01]  /*59260*/  MOV R24, R26 ;  /* 0x0000001a00187202 */ /* 0x002fe20000000f00 */
[----:B------:R-:W-:-:S02]  /*59270*/  IMAD.MOV.U32 R25, RZ, RZ, R60 ;  /* 0x000000ffff197224 */ /* 0x000fc400078e003c */
[----:B------:R-:W2:Y:S04]  /*59280*/  LDL.LU R60, [R1+0x1490] ;  /* 0x00149000013c7983 */ /* 0x000ea80000300800 */
[----:B------:R-:W2:Y:S04]  /*59290*/  LDL.LU R26, [R1+0x1578] ;  /* 0x00157800011a7983 */ /* 0x000ea80000300800 */
[----:B------:R1:W-:Y:S01]  /*592a0*/  LDGSTS.E [R3+0xa200], desc[UR6][R24.64], P1 ;  /* 0x0a20000018037fae */ /* 0x0003e200089a1006 */
[----:B------:R-:W-:Y:S02]  /*592b0*/  IADD3 R29, P4, PT, R29, UR15, RZ ;  /* 0x0000000f1d1d7c10 */ /* 0x000fe4000ff9e0ff */
[----:B------:R-:W-:-:S03]  /*592c0*/  IADD3 R27, P5, PT, R27, UR15, RZ ;  /* 0x0000000f1b1b7c10 */ /* 0x000fc6000ffbe0ff */
[----:B------:R-:W-:Y:S01]  /*592d0*/  STL [R1+0x1380], R29 ;  /* 0x0013801d01007387 */ /* 0x000fe20000100800 */
[----:B---3--:R-:W-:Y:S02]  /*592e0*/  IADD3.X R61, PT, PT, R61, UR10, RZ, P4, !PT ;  /* 0x0000000a3d3d7c10 */ /* 0x008fe4000a7fe4ff */
[----:B----4-:R-:W-:-:S03]  /*592f0*/  IADD3.X R28, PT, PT, R28, UR10, RZ, P5, !PT ;  /* 0x0000000a1c1c7c10 */ /* 0x010fc6000affe4ff */
[----:B------:R3:W-:Y:S01]  /*59300*/  STL [R1+0x137c], R61 ;  /* 0x00137c3d01007387 */ /* 0x0007e20000100800 */
[----:B-1----:R-:W-:Y:S01]  /*59310*/  IMAD.MOV.U32 R25, RZ, RZ, R61 ;  /* 0x000000ffff197224 */ /* 0x002fe200078e003d */
[----:B------:R-:W-:Y:S02]  /*59320*/  MOV R24, R29 ;  /* 0x0000001d00187202 */ /* 0x000fe40000000f00 */
[----:B------:R1:W-:Y:S04]  /*59330*/  STL [R1+0x1388], R27 ;  /* 0x0013881b01007387 */ /* 0x0003e80000100800 */
[----:B------:R4:W-:Y:S04]  /*59340*/  LDGSTS.E [R3+0xa280], desc[UR6][R24.64], P2 ;  /* 0x0a28000018037fae */ /* 0x0009e800091a1006 */
[----:B---3--:R-:W3:Y:S04]  /*59350*/  LDL.LU R61, [R1+0x148c] ;  /* 0x00148c00013d7983 */ /* 0x008ee80000300800 */
[----:B------:R4:W-:Y:S04]  /*59360*/  STL [R1+0x1384], R28 ;  /* 0x0013841c01007387 */ /* 0x0009e80000100800 */
[----:B------:R-:W3:Y:S01]  /*59370*/  LDL.LU R29, [R1+0x1574] ;  /* 0x00157400011d7983 */ /* 0x000ee20000300800 */
[----:B----4-:R-:W-:Y:S01]  /*59380*/  MOV R24, R27 ;  /* 0x0000001b00187202 */ /* 0x010fe20000000f00 */
[----:B------:R-:W-:-:S02]  /*59390*/  IMAD.MOV.U32 R25, RZ, RZ, R28 ;  /* 0x000000ffff197224 */ /* 0x000fc400078e001c */
[----:B-1----:R-:W4:Y:S04]  /*593a0*/  LDL.LU R27, [R1+0x1580] ;  /* 0x00158000011b7983 */ /* 0x002f280000300800 */
[----:B------:R-:W4:Y:S01]  /*593b0*/  LDL.LU R28, [R1+0x1588] ;  /* 0x00158800011c7983 */ /* 0x000f220000300800 */
[----:B------:R-:W-:-:S03]  /*593c0*/  IADD3 R31, P4, PT, R31, UR15, RZ ;  /* 0x0000000f1f1f7c10 */ /* 0x000fc6000ff9e0ff */
[----:B------:R1:W-:Y:S01]  /*593d0*/  LDGSTS.E [R3+0xa300], desc[UR6][R24.64], P3 ;  /* 0x0a30000018037fae */ /* 0x0003e200099a1006 */
[----:B------:R-:W-:Y:S02]  /*593e0*/  IADD3 R62, P5, PT, R62, UR15, RZ ;  /* 0x0000000f3e3e7c10 */ /* 0x000fe4000ffbe0ff */
[----:B------:R-:W-:Y:S01]  /*593f0*/  IADD3.X R59, PT, PT, R59, UR10, RZ, P4, !PT ;  /* 0x0000000a3b3b7c10 */ /* 0x000fe2000a7fe4ff */
[----:B------:R-:W-:Y:S01]  /*59400*/  STL [R1+0x1390], R31 ;  /* 0x0013901f01007387 */ /* 0x000fe20000100800 */
[----:B------:R-:W-:-:S03]  /*59410*/  IADD3.X R63, PT, PT, R63, UR10, RZ, P5, !PT ;  /* 0x0000000a3f3f7c10 */ /* 0x000fc6000affe4ff */
[----:B------:R1:W-:Y:S02]  /*59420*/  STL [R1+0x138c], R59 ;  /* 0x00138c3b01007387 */ /* 0x0003e40000100800 */
[----:B-1----:R-:W-:Y:S02]  /*59430*/  IMAD.MOV.U32 R25, RZ, RZ, R59 ;  /* 0x000000ffff197224 */ /* 0x002fe400078e003b */
[----:B------:R-:W-:Y:S01]  /*59440*/  STL [R1+0x1478], R62 ;  /* 0x0014783e01007387 */ /* 0x000fe20000100800 */
[----:B------:R-:W-:-:S03]  /*59450*/  MOV R24, R31 ;  /* 0x0000001f00187202 */ /* 0x000fc60000000f00 */
[----:B------:R-:W4:Y:S04]  /*59460*/  LDL.LU R59, [R1+0x157c] ;  /* 0x00157c00013b7983 */ /* 0x000f280000300800 */
[----:B------:R-:W-:Y:S04]  /*59470*/  STL [R1+0x1474], R63 ;  /* 0x0014743f01007387 */ /* 0x000fe80000100800 */
[----:B------:R-:W4:Y:S01]  /*59480*/  LDL.LU R31, [R1+0x1584] ;  /* 0x00158400011f7983 */ /* 0x000f220000300800 */
[----:B------:R-:W-:-:S03]  /*59490*/  IADD3 R30, P4, PT, R30, UR15, RZ ;  /* 0x0000000f1e1e7c10 */ /* 0x000fc6000ff9e0ff */
[----:B------:R1:W-:Y:S01]  /*594a0*/  LDGSTS.E [R3+0xa380], desc[UR6][R24.64], P0 ;  /* 0x0a38000018037fae */ /* 0x0003e200081a1006 */
[----:B------:R-:W-:-:S03]  /*594b0*/  IADD3 R56, P5, PT, R56, UR15, RZ ;  /* 0x0000000f38387c10 */ /* 0x000fc6000ffbe0ff */
        /* <DEDUP_REMOVED lines=14> */
[----:B--2---:R-:W-:Y:S01]  /*595a0*/  IMAD.MOV.U32 R25, RZ, RZ, R58 ;  /* 0x000000ffff197224 */ /* 0x004fe200078e003a */
[----:B------:R-:W-:-:S02]  /*595b0*/  MOV R24, R56 ;  /* 0x0000003800187202 */ /* 0x000fc40000000f00 */
[----:B-1----:R-:W2:Y:S04]  /*595c0*/  LDL.LU R58, [R1+0x158c] ;  /* 0x00158c00013a7983 */ /* 0x002ea80000300800 */
[----:B------:R-:W2:Y:S01]  /*595d0*/  LDL.LU R56, [R1+0x1674] ;  /* 0x0016740001387983 */ /* 0x000ea20000300800 */
[----:B------:R-:W-:Y:S02]  /*595e0*/  IADD3 R60, P4, PT, R60, UR15, RZ ;  /* 0x0000000f3c3c7c10 */ /* 0x000fe4000ff9e0ff */
[----:B------:R-:W-:Y:S01]  /*595f0*/  IADD3 R26, P5, PT, R26, UR15, RZ ;  /* 0x0000000f1a1a7c10 */ /* 0x000fe2000ffbe0ff */
[----:B------:R1:W-:Y:S04]  /*59600*/  LDGSTS.E [R3+0xb300], desc[UR6][R24.64], P3 ;  /* 0x0b30000018037fae */ /* 0x0003e800099a1006 */
[----:B------:R-:W-:Y:S01]  /*59610*/  STL [R1+0x1490], R60 ;  /* 0x0014903c01007387 */ /* 0x000fe20000100800 */
[----:B-1----:R-:W-:-:S02]  /*59620*/  MOV R24, R60 ;  /* 0x0000003c00187202 */ /* 0x002fc40000000f00 */
[----:B---3--:R-:W-:-:S05]  /*59630*/  IADD3.X R61, PT, PT, R61, UR10, RZ, P4, !PT ;  /* 0x0000000a3d3d7c10 */ /* 0x008fca000a7fe4ff */
[----:B------:R-:W-:Y:S01]  /*59640*/  STL [R1+0x148c], R61 ;  /* 0x00148c3d01007387 */ /* 0x000fe20000100800 */
[----:B------:R-:W-:Y:S01]  /*59650*/  IADD3.X R29, PT, PT, R29, UR10, RZ, P5, !PT ;  /* 0x0000000a1d1d7c10 */ /* 0x000fe2000affe4ff */
[----:B------:R-:W-:Y:S02]  /*59660*/  IMAD.MOV.U32 R25, RZ, RZ, R61 ;  /* 0x000000ffff197224 */ /* 0x000fe400078e003d */
[----:B------:R-:W-:Y:S01]  /*59670*/  STL [R1+0x1578], R26 ;  /* 0x0015781a01007387 */ /* 0x000fe20000100800 */
[----:B----4-:R-:W-:-:S03]  /*59680*/  IADD3 R27, P4, PT, R27, UR15, RZ ;  /* 0x0000000f1b1b7c10 */ /* 0x010fc6000ff9e0ff */
[----:B------:R1:W-:Y:S04]  /*59690*/  STL [R1+0x1574], R29 ;  /* 0x0015741d01007387 */ /* 0x0003e80000100800 */
[----:B------:R-:W3:Y:S04]  /*596a0*/  LDL.LU R65, [R1+0x167c] ;  /* 0x00167c0001417983 */ /* 0x000ee80000300800 */
[----:B------:R-:W4:Y:S01]  /*596b0*/  LDL.LU R64, [R1+0x1680] ;  /* 0x0016800001407983 */ /* 0x000f220000300800 */
[----:B------:R-:W-:-:S03]  /*596c0*/  IADD3 R28, P5, PT, R28, UR15, RZ ;  /* 0x0000000f1c1c7c10 */ /* 0x000fc6000ffbe0ff */
[----:B------:R1:W-:Y:S02]  /*596d0*/  LDGSTS.E [R3+0xb380], desc[UR6][R24.64], P0 ;  /* 0x0b38000018037fae */ /* 0x0003e400081a1006 */
[----:B-1----:R-:W-:Y:S01]  /*596e0*/  MOV R24, R26 ;  /* 0x0000001a00187202 */ /* 0x002fe20000000f00 */
[----:B------:R-:W-:Y:S02]  /*596f0*/  IMAD.MOV.U32 R25, RZ, RZ, R29 ;  /* 0x000000ffff197224 */ /* 0x000fe400078e001d */
[----:B------:R-:W3:Y:S01]  /*59700*/  LDL.LU R29, [R1+0x1684] ;  /* 0x00168400011d7983 */ /* 0x000ee20000300800 */
[----:B------:R-:W-:-:S03]  /*59710*/  IADD3.X R59, PT, PT, R59, UR10, RZ, P4, !PT ;  /* 0x0000000a3b3b7c10 */ /* 0x000fc6000a7fe4ff */
[----:B------:R-:W3:Y:S04]  /*59720*/  LDL.LU R26, [R1+0x1688] ;  /* 0x00168800011a7983 */ /* 0x000ee80000300800 */
[----:B------:R1:W-:Y:S01]  /*59730*/  LDGSTS.E [R3+0xc200], desc[UR6][R24.64], P1 ;  /* 0x0c20000018037fae */ /* 0x0003e200089a1006 */
[----:B------:R-:W-:-:S03]  /*59740*/  IADD3.X R31, PT, PT, R31, UR10, RZ, P5, !PT ;  /* 0x0000000a1f1f7c10 */ /* 0x000fc6000affe4ff */
[----:B------:R1:W-:Y:S04]  /*59750*/  STL [R1+0x1580], R27 ;  /* 0x0015801b01007387 */ /* 0x0003e80000100800 */
[----:B------:R-:W-:Y:S01]  /*59760*/  STL [R1+0x157c], R59 ;  /* 0x00157c3b01007387 */ /* 0x000fe20000100800 */
[----:B-1----:R-:W-:Y:S01]  /*59770*/  MOV R24, R27 ;  /* 0x0000001b00187202 */ /* 0x002fe20000000f00 */
[----:B------:R-:W-:Y:S02]  /*59780*/  IMAD.MOV.U32 R25, RZ, RZ, R59 ;  /* 0x000000ffff197224 */ /* 0x000fe400078e003b */
[----:B------:R1:W-:Y:S04]  /*59790*/  STL [R1+0x1588], R28 ;  /* 0x0015881c01007387 */ /* 0x0003e80000100800 */
[----:B------:R-:W3:Y:S04]  /*597a0*/  LDL.LU R27, [R1+0x1690] ;  /* 0x00169000011b7983 */ /* 0x000ee80000300800 */
[----:B------:R1:W-:Y:S04]  /*597b0*/  STL [R1+0x1584], R31 ;  /* 0x0015841f01007387 */ /* 0x0003e80000100800 */
[----:B------:R1:W-:Y:S04]  /*597c0*/  LDGSTS.E [R3+0xc280], desc[UR6][R24.64], P2 ;  /* 0x0c28000018037fae */ /* 0x0003e800091a1006 */
[----:B------:R-:W3:Y:S01]  /*597d0*/  LDL.LU R62, [R1+0x1778] ;  /* 0x00177800013e7983 */ /* 0x000ee20000300800 */
[----:B-1----:R-:W-:-:S03]  /*597e0*/  MOV R24, R28 ;  /* 0x0000001c00187202 */ /* 0x002fc60000000f00 */
[----:B------:R-:W3:Y:S04]  /*597f0*/  LDL.LU R28, [R1+0x168c] ;  /* 0x00168c00011c7983 */ /* 0x000ee80000300800 */
[----:B------:R-:W3:Y:S01]  /*59800*/  LDL.LU R63, [R1+0x1774] ;  /* 0x00177400013f7983 */ /* 0x000ee20000300800 */
[----:B------:R-:W-:-:S03]  /*59810*/  IMAD.MOV.U32 R25, RZ, RZ, R31 ;  /* 0x000000ffff197224 */ /* 0x000fc600078e001f */
[----:B------:R-:W3:Y:S04]  /*59820*/  LDL.LU R60, [R1+0x1780] ;  /* 0x00178000013c7983 */ /* 0x000ee80000300800 */
[----:B------:R-:W3:Y:S04]  /*59830*/  LDL.LU R31, [R1+0x1788] ;  /* 0x00178800011f7983 */ /* 0x000ee80000300800 */
[----:B------:R1:W-:Y:S01]  /*59840*/  LDGSTS.E [R3+0xc300], desc[UR6][R24.64], P3 ;  /* 0x0c30000018037fae */ /* 0x0003e200099a1006 */
[----:B------:R-:W-:Y:S02]  /*59850*/  IADD3 R57, P4, PT, R57, UR15, RZ ;  /* 0x0000000f39397c10 */ /* 0x000fe4000ff9e0ff */
[----:B------:R-:W-:-:S03]  /*59860*/  IADD3 R30, P5, PT, R30, UR15, RZ ;  /* 0x0000000f1e1e7c10 */ /* 0x000fc6000ffbe0ff */
[----:B------:R-:W-:Y:S01]  /*59870*/  STL [R1+0x1590], R57 ;  /* 0x0015903901007387 */ /* 0x000fe20000100800 */
[----:B--2---:R-:W-:Y:S02]  /*59880*/  IADD3.X R58, PT, PT, R58, UR10, RZ, P4, !PT ;  /* 0x0000000a3a3a7c10 */ /* 0x004fe4000a7fe4ff */
[----:B------:R-:W-:-:S03]  /*59890*/  IADD3.X R56, PT, PT, R56, UR10, RZ, P5, !PT ;  /* 0x0000000a38387c10 */ /* 0x000fc6000affe4ff */
[----:B------:R2:W-:Y:S01]  /*598a0*/  STL [R1+0x158c], R58 ;  /* 0x00158c3a01007387 */ /* 0x0005e20000100800 */
[----:B-1----:R-:W-:-:S03]  /*598b0*/  MOV R24, R57 ;  /* 0x0000003900187202 */ /* 0x002fc60000000f00 */
[----:B------:R-:W-:Y:S01]  /*598c0*/  STL [R1+0x1678], R30 ;  /* 0x0016781e01007387 */ /* 0x000fe20000100800 */
[----:B------:R-:W-:-:S03]  /*598d0*/  IMAD.MOV.U32 R25, RZ, RZ, R58 ;  /* 0x000000ffff197224 */ /* 0x000fc600078e003a */
[----:B------:R-:W3:Y:S04]  /*598e0*/  LDL.LU R61, [R1+0x177c] ;  /* 0x00177c00013d7983 */ /* 0x000ee80000300800 */
[----:B------:R1:W-:Y:S04]  /*598f0*/  STL [R1+0x1674], R56 ;  /* 0x0016743801007387 */ /* 0x0003e80000100800 */
[----:B------:R-:W3:Y:S04]  /*59900*/  LDL.LU R59, [R1+0x1784] ;  /* 0x00178400013b7983 */ /* 0x000ee80000300800 */
[----:B--2---:R-:W2:Y:S04]  /*59910*/  LDL.LU R58, [R1+0x178c] ;  /* 0x00178c00013a7983 */ /* 0x004ea80000300800 */
[----:B------:R-:W2:Y:S04]  /*59920*/  LDL.LU R57, [R1+0x1790] ;  /* 0x0017900001397983 */ /* 0x000ea80000300800 */
[----:B------:R1:W-:Y:S02]  /*59930*/  LDGSTS.E [R3+0xc380], desc[UR6][R24.64], P0 ;  /* 0x0c38000018037fae */ /* 0x0003e400081a1006 */
[----:B-1----:R-:W-:Y:S01]  /*59940*/  IMAD.MOV.U32 R25, RZ, RZ, R56 ;  /* 0x000000ffff197224 */ /* 0x002fe200078e0038 */
[----:B------:R-:W-:Y:S01]  /*59950*/  MOV R24, R30 ;  /* 0x0000001e00187202 */ /* 0x000fe20000000f00 */
[----:B------:R-:W2:Y:S04]  /*59960*/  LDL.LU R56, [R1+0x1874] ;  /* 0x0018740001387983 */ /* 0x000ea80000300800 */
[----:B------:R-:W2:Y:S04]  /*59970*/  LDL.LU R30, [R1+0x1878] ;  /* 0x00187800011e7983 */ /* 0x000ea80000300800 */
[----:B------:R1:W-:Y:S01]  /*59980*/  LDGSTS.E [R3+0xd200], desc[UR6][R24.64], P1 ;  /* 0x0d20000018037fae */ /* 0x0003e200089a1006 */
[----:B----4-:R-:W-:-:S04]  /*59990*/  IADD3 R64, P4, PT, R64, UR15, RZ ;  /* 0x0000000f40407c10 */ /* 0x010fc8000ff9e0ff */
[----:B---3--:R-:W-:Y:S02]  /*599a0*/  IADD3.X R65, PT, PT, R65, UR10, RZ, P4, !PT ;  /* 0x0000000a41417c10 */ /* 0x008fe4000a7fe4ff */
[----:B-1----:R-:W-:-:S03]  /*599b0*/  MOV R24, R64 ;  /* 0x0000004000187202 */ /* 0x002fc60000000f00 */
[----:B------:R-:W-:Y:S01]  /*599c0*/  IMAD.MOV.U32 R25, RZ, RZ, R65 ;  /* 0x000000ffff197224 */ /* 0x000fe200078e0041 */
[----:B------:R-:W-:Y:S04]  /*599d0*/  STL [R1+0x1680], R64 ;  /* 0x0016804001007387 */ /* 0x000fe80000100800 */
[----:B------:R1:W-:Y:S01]  /*599e0*/  LDGSTS.E [R3+0xd280], desc[UR6][R24.64], P2 ;  /* 0x0d28000018037fae */ /* 0x0003e200091a1006 */
[----:B------:R-:W-:-:S04]  /*599f0*/  IADD3 R26, P5, PT, R26, UR15, RZ ;  /* 0x0000000f1a1a7c10 */ /* 0x000fc8000ffbe0ff */
[----:B------:R-:W-:Y:S02]  /*59a00*/  IADD3.X R29, PT, PT, R29, UR10, RZ, P5, !PT ;  /* 0x0000000a1d1d7c10 */ /* 0x000fe4000affe4ff */
[----:B-1----:R-:W-:-:S03]  /*59a10*/  MOV R24, R26 ;  /* 0x0000001a00187202 */ /* 0x002fc60000000f00 */
[----:B------:R-:W-:Y:S01]  /*59a20*/  IMAD.MOV.U32 R25, RZ, RZ, R29 ;  /* 0x000000ffff197224 */ /* 0x000fe200078e001d */
[----:B------:R-:W-:Y:S04]  /*59a30*/  STL [R1+0x167c], R65 ;  /* 0x00167c4101007387 */ /* 0x000fe80000100800 */
[----:B------:R1:W-:Y:S01]  /*59a40*/  STL [R1+0x1688], R26 ;  /* 0x0016881a01007387 */ /* 0x0003e20000100800 */
[----:B------:R-:W-:-:S03]  /*59a50*/  IADD3 R27, P4, PT, R27, UR15, RZ ;  /* 0x0000000f1b1b7c10 */ /* 0x000fc6000ff9e0ff */
[----:B------:R-:W-:Y:S04]  /*59a60*/  STL [R1+0x1684], R29 ;  /* 0x0016841d01007387 */ /* 0x000fe80000100800 */
[----:B------:R3:W-:Y:S04]  /*59a70*/  LDGSTS.E [R3+0xd300], desc[UR6][R24.64], P3 ;  /* 0x0d30000018037fae */ /* 0x0007e800099a1006 */
[----:B-1----:R-:W4:Y:S01]  /*59a80*/  LDL.LU R26, [R1+0x1880] ;  /* 0x00188000011a7983 */ /* 0x002f220000300800 */
[----:B------:R-:W-:-:S03]  /*59a90*/  IADD3 R62, P5, PT, R62, UR15, RZ ;  /* 0x0000000f3e3e7c10 */ /* 0x000fc6000ffbe0ff */
[----:B------:R-:W-:Y:S01]  /*59aa0*/  STL [R1+0x1690], R27 ;  /* 0x0016901b01007387 */ /* 0x000fe20000100800 */
[----:B---3--:R-:W-:Y:S02]  /*59ab0*/  MOV R24, R27 ;  /* 0x0000001b00187202 */ /* 0x008fe40000000f00 */
[----:B------:R-:W-:Y:S02]  /*59ac0*/  IADD3.X R28, PT, PT, R28, UR10, RZ, P4, !PT ;  /* 0x0000000a1c1c7c10 */ /* 0x000fe4000a7fe4ff */
[----:B------:R-:W-:-:S03]  /*59ad0*/  IADD3.X R63, PT, PT, R63, UR10, RZ, P5, !PT ;  /* 0x0000000a3f3f7c10 */ /* 0x000fc6000affe4ff */
[----:B------:R-:W-:Y:S01]  /*59ae0*/  IMAD.MOV.U32 R25, RZ, RZ, R28 ;  /* 0x000000ffff197224 */ /* 0x000fe200078e001c */
[----:B------:R1:W-:Y:S04]  /*59af0*/  STL [R1+0x168c], R28 ;  /* 0x00168c1c01007387 */ /* 0x0003e80000100800 */
[----:B------:R-:W-:Y:S04]  /*59b00*/  STL [R1+0x1778], R62 ;  /* 0x0017783e01007387 */ /* 0x000fe80000100800 */
[----:B------:R3:W-:Y:S04]  /*59b10*/  LDGSTS.E [R3+0xd380], desc[UR6][R24.64], P0 ;  /* 0x0d38000018037fae */ /* 0x0007e800081a1006 */
[----:B-1----:R-:W4:Y:S04]  /*59b20*/  LDL.LU.64 R28, [R1+0x488] ;  /* 0x00048800011c7983 */ /* 0x002f280000300a00 */
[----:B------:R1:W-:Y:S01]  /*59b30*/  STL [R1+0x1774], R63 ;  /* 0x0017743f01007387 */ /* 0x0003e20000100800 */
[----:B------:R-:W-:-:S03]  /*59b40*/  IADD3 R60, P4, PT, R60, UR15, RZ ;  /* 0x0000000f3c3c7c10 */ /* 0x000fc6000ff9e0ff */
[----:B------:R-:W4:Y:S01]  /*59b50*/  LDL.LU R27, [R1+0x187c] ;  /* 0x00187c00011b7983 */ /* 0x000f220000300800 */
[----:B---3--:R-:W-:Y:S01]  /*59b60*/  MOV R24, R62 ;  /* 0x0000003e00187202 */ /* 0x008fe20000000f00 */
[----:B------:R-:W-:Y:S02]  /*59b70*/  IMAD.MOV.U32 R25, RZ, RZ, R63 ;  /* 0x000000ffff197224 */ /* 0x000fe400078e003f */
[----:B-1----:R-:W3:Y:S01]  /*59b80*/  LDL.LU.64 R62, [R1+0x480] ;  /* 0x00048000013e7983 */ /* 0x002ee20000300a00 */
[----:B------:R-:W-:-:S03]  /*59b90*/  IADD3 R31, P5, PT, R31, UR15, RZ ;  /* 0x0000000f1f1f7c10 */ /* 0x000fc6000ffbe0ff */
[----:B------:R1:W-:Y:S04]  /*59ba0*/  LDGSTS.E [R3+0xe200], desc[UR6][R24.64], P1 ;  /* 0x0e20000018037fae */ /* 0x0003e800089a1006 */
[----:B------:R2:W-:Y:S01]  /*59bb0*/  STL [R1+0x1780], R60 ;  /* 0x0017803c01007387 */ /* 0x0005e20000100800 */
[----:B-1----:R-:W-:Y:S02]  /*59bc0*/  MOV R24, R60 ;  /* 0x0000003c00187202 */ /* 0x002fe40000000f00 */
[----:B------:R-:W-:-:S05]  /*59bd0*/  IADD3.X R61, PT, PT, R61, UR10, RZ, P4, !PT ;  /* 0x0000000a3d3d7c10 */ /* 0x000fca000a7fe4ff */
[----:B------:R-:W-:Y:S01]  /*59be0*/  IMAD.MOV.U32 R25, RZ, RZ, R61 ;  /* 0x000000ffff197224 */ /* 0x000fe200078e003d */
[----:B------:R-:W-:Y:S01]  /*59bf0*/  IADD3.X R59, PT, PT, R59, UR10, RZ, P5, !PT ;  /* 0x0000000a3b3b7c10 */ /* 0x000fe2000affe4ff */
[----:B------:R-:W-:Y:S01]  /*59c00*/  STL [R1+0x177c], R61 ;  /* 0x00177c3d01007387 */ /* 0x000fe20000100800 */
[----:B--2---:R-:W-:-:S03]  /*59c10*/  IADD3 R57, P4, PT, R57, UR15, RZ ;  /* 0x0000000f39397c10 */ /* 0x004fc6000ff9e0ff */
[----:B------:R1:W-:Y:S01]  /*59c20*/  STL [R1+0x1788], R31 ;  /* 0x0017881f01007387 */ /* 0x0003e20000100800 */
[----:B------:R-:W-:-:S03]  /*59c30*/  IADD3.X R58, PT, PT, R58, UR10, RZ, P4, !PT ;  /* 0x0000000a3a3a7c10 */ /* 0x000fc6000a7fe4ff */
[----:B------:R2:W-:Y:S04]  /*59c40*/  LDGSTS.E [R3+0xe280], desc[UR6][R24.64], P2 ;  /* 0x0e28000018037fae */ /* 0x0005e800091a1006 */
[----:B------:R1:W-:Y:S04]  /*59c50*/  STL [R1+0x1784], R59 ;  /* 0x0017843b01007387 */ /* 0x0003e80000100800 */
[----:B------:R-:W3:Y:S01]  /*59c60*/  LDL.LU R60, [R1+0x998] ;  /* 0x00099800013c7983 */ /* 0x000ee20000300800 */
[----:B--2---:R-:W-:-:S03]  /*59c70*/  MOV R24, R31 ;  /* 0x0000001f00187202 */ /* 0x004fc60000000f00 */
[----:B-1----:R-:W2:Y:S01]  /*59c80*/  LDL.LU R31, [R1+0x9a0] ;  /* 0x0009a000011f7983 */ /* 0x002ea20000300800 */
[----:B------:R-:W-:-:S03]  /*59c90*/  IADD3 R30, P5, PT, R30, UR15, RZ ;  /* 0x0000000f1e1e7c10 */ /* 0x000fc6000ffbe0ff */
[----:B------:R-:W-:Y:S04]  /*59ca0*/  STL [R1+0x1790], R57 ;  /* 0x0017903901007387 */ /* 0x000fe80000100800 */
[----:B------:R1:W-:Y:S04]  /*59cb0*/  STL [R1+0x178c], R58 ;  /* 0x00178c3a01007387 */ /* 0x0003e80000100800 */
[----:B------:R-:W-:Y:S04]  /*59cc0*/  STL [R1+0x1878], R30 ;  /* 0x0018781e01007387 */ /* 0x000fe80000100800 */
[----:B------:R-:W2:Y:S01]  /*59cd0*/  LDL.LU R61, [R1+0x994] ;  /* 0x00099400013d7983 */ /* 0x000ea20000300800 */
[----:B------:R-:W-:Y:S01]  /*59ce0*/  IMAD.MOV.U32 R25, RZ, RZ, R59 ;  /* 0x000000ffff197224 */ /* 0x000fe200078e003b */
[----:B------:R-:W-:-:S04]  /*59cf0*/  IADD3.X R56, PT, PT, R56, UR10, RZ, P5, !PT ;  /* 0x0000000a38387c10 */ /* 0x000fc8000affe4ff */
[----:B------:R1:W-:Y:S04]  /*59d00*/  LDGSTS.E [R3+0xe300], desc[UR6][R24.64], P3 ;  /* 0x0e30000018037fae */ /* 0x0003e800099a1006 */
[----:B------:R1:W-:Y:S04]  /*59d10*/  STL [R1+0x1874], R56 ;  /* 0x0018743801007387 */ /* 0x0003e80000100800 */
[----:B------:R-:W2:Y:S01]  /*59d20*/  LDL.LU R65, [R1+0x99c] ;  /* 0x00099c0001417983 */ /* 0x000ea20000300800 */
[----:B-1----:R-:W-:Y:S01]  /*59d30*/  MOV R24, R57 ;  /* 0x0000003900187202 */ /* 0x002fe20000000f00 */
[----:B------:R-:W-:-:S02]  /*59d40*/  IMAD.MOV.U32 R25, RZ, RZ, R58 ;  /* 0x000000ffff197224 */ /* 0x000fc400078e003a */
[----:B------:R-:W2:Y:S04]  /*59d50*/  LDL.LU R59, [R1+0x9a4] ;  /* 0x0009a400013b7983 */ /* 0x000ea80000300800 */
[----:B------:R-:W2:Y:S04]  /*59d60*/  LDL.LU R58, [R1+0x9a8] ;  /* 0x0009a800013a7983 */ /* 0x000ea80000300800 */
[----:B------:R1:W-:Y:S04]  /*59d70*/  LDGSTS.E [R3+0xe380], desc[UR6][R24.64], P0 ;  /* 0x0e38000018037fae */ /* 0x0003e800081a1006 */
[----:B------:R-:W2:Y:S01]  /*59d80*/  LDL.LU R64, [R1+0x9ac] ;  /* 0x0009ac0001407983 */ /* 0x000ea20000300800 */
[----:B-1----:R-:W-:-:S03]  /*59d90*/  IMAD.MOV.U32 R25, RZ, RZ, R56 ;  /* 0x000000ffff197224 */ /* 0x002fc600078e0038 */
[----:B------:R-:W2:Y:S01]  /*59da0*/  LDL.LU R56, [R1+0x9b0] ;  /* 0x0009b00001387983 */ /* 0x000ea20000300800 */
[----:B------:R-:W-:-:S05]  /*59db0*/  MOV R24, R30 ;  /* 0x0000001e00187202 */ /* 0x000fca0000000f00 */
[----:B------:R1:W-:Y:S01]  /*59dc0*/  LDGSTS.E [R3+0xf200], desc[UR6][R24.64], P1 ;  /* 0x0f20000018037fae */ /* 0x0003e200089a1006 */
[----:B----4-:R-:W-:-:S05]  /*59dd0*/  IADD3 R26, P4, PT, R26, UR15, RZ ;  /* 0x0000000f1a1a7c10 */ /* 0x010fca000ff9e0ff */
[----:B------:R-:W-:Y:S01]  /*59de0*/  STL [R1+0x1880], R26 ;  /* 0x0018801a01007387 */ /* 0x000fe20000100800 */
[----:B-1----:R-:W-:-:S04]  /*59df0*/  IADD3 R24, P5, PT, R28, UR15, RZ ;  /* 0x0000000f1c187c10 */ /* 0x002fc8000ffbe0ff */
[----:B------:R-:W-:Y:S02]  /*59e00*/  IADD3.X R25, PT, PT, R29, UR10, RZ, P5, !PT ;  /* 0x0000000a1d197c10 */ /* 0x000fe4000affe4ff */
[----:B------:R-:W-:Y:S02]  /*59e10*/  IADD3.X R27, PT, PT, R27, UR10, RZ, P4, !PT ;  /* 0x0000000a1b1b7c10 */ /* 0x000fe4000a7fe4ff */
[----:B---3--:R-:W-:-:S03]  /*59e20*/  IADD3 R28, P4, PT, R62, UR15, RZ ;  /* 0x0000000f3e1c7c10 */ /* 0x008fc6000ff9e0ff */
[----:B------:R1:W-:Y:S01]  /*59e30*/  STL [R1+0x187c], R27 ;  /* 0x00187c1b01007387 */ /* 0x0003e20000100800 */
[----:B------:R-:W-:-:S03]  /*59e40*/  IADD3.X R29, PT, PT, R63, UR10, RZ, P4, !PT ;  /* 0x0000000a3f1d7c10 */ /* 0x000fc6000a7fe4ff */
[----:B------:R-:W-:Y:S04]  /*59e50*/  STL.64 [R1+0x488], R24 ;  /* 0x0004881801007387 */ /* 0x000fe80000100a00 */
[----:B------:R3:W-:Y:S04]  /*59e60*/  STL.64 [R1+0x480], R28 ;  /* 0x0004801c01007387 */ /* 0x0007e80000100a00 */
[----:B------:R-:W4:Y:S04]  /*59e70*/  LDL.LU R57, [R1+0xa94] ;  /* 0x000a940001397983 */ /* 0x000f280000300800 */
[----:B------:R-:W4:Y:S04]  /*59e80*/  LDL.LU R30, [R1+0xa98] ;  /* 0x000a9800011e7983 */ /* 0x000f280000300800 */
[----:B------:R-:W4:Y:S04]  /*59e90*/  LDL.LU R63, [R1+0xa9c] ;  /* 0x000a9c00013f7983 */ /* 0x000f280000300800 */
[----:B------:R-:W4:Y:S04]  /*59ea0*/  LDL.LU R62, [R1+0xaa0] ;  /* 0x000aa000013e7983 */ /* 0x000f280000300800 */
[----:B------:R-:W-:Y:S04]  /*59eb0*/  LDGSTS.E [R3+0xf280], desc[UR6][R26.64], P2 ;  /* 0x0f2800001a037fae */ /* 0x000fe800091a1006 */
[----:B------:R2:W-:Y:S04]  /*59ec0*/  LDGSTS.E [R3+0xf300], desc[UR6][R24.64], P3 ;  /* 0x0f30000018037fae */ /* 0x0005e800099a1006 */
[----:B------:R2:W-:Y:S04]  /*59ed0*/  LDGSTS.E [R3+0xf380], desc[UR6][R28.64], P0 ;  /* 0x0f3800001c037fae */ /* 0x0005e800081a1006 */
[----:B-1----:R-:W4:Y:S04]  /*59ee0*/  LDL.LU R27, [R1+0xaa8] ;  /* 0x000aa800011b7983 */ /* 0x002f280000300800 */
[----:B---3--:R-:W3:Y:S01]  /*59ef0*/  LDL.LU R28, [R1+0xab0] ;  /* 0x000ab000011c7983 */ /* 0x008ee20000300800 */
[----:B------:R-:W-:-:S02]  /*59f00*/  IADD3 R60, P4, PT, R60, UR15, RZ ;  /* 0x0000000f3c3c7c10 */ /* 0x000fc4000ff9e0ff */
[----:B--2---:R-:W-:-:S03]  /*59f10*/  IADD3 R31, P5, PT, R31, UR15, RZ ;  /* 0x0000000f1f1f7c10 */ /* 0x004fc6000ffbe0ff */
[----:B------:R1:W-:Y:S01]  /*59f20*/  STL [R1+0x998], R60 ;  /* 0x0009983c01007387 */ /* 0x0003e20000100800 */
[----:B------:R-:W-:-:S03]  /*59f30*/  IMAD.MOV.U32 R24, RZ, RZ, R60 ;  /* 0x000000ffff187224 */ /* 0x000fc600078e003c */
[----:B------:R-:W-:Y:S01]  /*59f40*/  STL [R1+0x9a0], R31 ;  /* 0x0009a01f01007387 */ /* 0x000fe20000100800 */
[----:B------:R-:W-:-:S05]  /*59f50*/  IADD3.X R61, PT, PT, R61, UR10, RZ, P4, !PT ;  /* 0x0000000a3d3d7c10 */ /* 0x000fca000a7fe4ff */
[----:B------:R2:W-:Y:S01]  /*59f60*/  STL [R1+0x994], R61 ;  /* 0x0009943d01007387 */ /* 0x0005e20000100800 */
[----:B------:R-:W-:-:S03]  /*59f70*/  MOV R25, R61 ;  /* 0x0000003d00197202 */ /* 0x000fc60000000f00 */
[----:B-1----:R-:W3:Y:S04]  /*59f80*/  LDL.LU R60, [R1+0xaa4] ;  /* 0x000aa400013c7983 */ /* 0x002ee80000300800 */
[----:B--2---:R-:W2:Y:S01]  /*59f90*/  LDL.LU R61, [R1+0xaac] ;  /* 0x000aac00013d7983 */ /* 0x004ea20000300800 */
[----:B------:R-:W-:Y:S02]  /*59fa0*/  LOP3.LUT R3, R92, 0x20, RZ, 0x3c, !PT ;  /* 0x000000205c037812 */ /* 0x000fe400078e3cff */
[----:B------:R-:W-:Y:S02]  /*59fb0*/  IADD3.X R65, PT, PT, R65, UR10, RZ, P5, !PT ;  /* 0x0000000a41417c10 */ /* 0x000fe4000affe4ff */
[----:B------:R-:W-:Y:S02]  /*59fc0*/  IADD3 R3, PT, PT, R3, UR13, RZ ;  /* 0x0000000d03037c10 */ /* 0x000fe4000fffe0ff */
[----:B------:R-:W-:-:S03]  /*59fd0*/  IADD3 R58, P4, PT, R58, UR15, RZ ;  /* 0x0000000f3a3a7c10 */ /* 0x000fc6000ff9e0ff */
[----:B------:R1:W-:Y:S01]  /*59fe0*/  LDGSTS.E [R3+0x400], desc[UR6][R24.64], P1 ;  /* 0x0040000018037fae */ /* 0x0003e200089a1006 */
[----:B------:R-:W-:-:S03]  /*59ff0*/  IADD3.X R59, PT, PT, R59, UR10, RZ, P4, !PT ;  /* 0x0000000a3b3b7c10 */ /* 0x000fc6000a7fe4ff */
[----:B------:R-:W-:Y:S04]  /*5a000*/  STL [R1+0x99c], R65 ;  /* 0x00099c4101007387 */ /* 0x000fe80000100800 */
[----:B------:R-:W2:Y:S01]  /*5a010*/  LDL.LU R29, [R1+0xb98] ;  /* 0x000b9800011d7983 */ /* 0x000ea20000300800 */
[----:B-1----:R-:W-:Y:S01]  /*5a020*/  IMAD.MOV.U32 R24, RZ, RZ, R31 ;  /* 0x000000ffff187224 */ /* 0x002fe200078e001f */
[----:B------:R-:W-:Y:S02]  /*5a030*/  MOV R25, R65 ;  /* 0x0000004100197202 */ /* 0x000fe40000000f00 */
[----:B------:R-:W2:Y:S01]  /*5a040*/  LDL.LU R31, [R1+0xba0] ;  /* 0x000ba000011f7983 */ /* 0x000ea20000300800 */
[----:B------:R-:W-:-:S03]  /*5a050*/  IADD3 R56, P5, PT, R56, UR15, RZ ;  /* 0x0000000f38387c10 */ /* 0x000fc6000ffbe0ff */
[----:B------:R1:W-:Y:S01]  /*5a060*/  STL [R1+0x9a8], R58 ;  /* 0x0009a83a01007387 */ /* 0x0003e20000100800 */
[----:B------:R-:W-:-:S03]  /*5a070*/  IADD3.X R64, PT, PT, R64, UR10, RZ, P5, !PT ;  /* 0x0000000a40407c10 */ /* 0x000fc6000affe4ff */
[----:B------:R1:W-:Y:S04]  /*5a080*/  LDGSTS.E [R3+0x480], desc[UR6][R24.64], P2 ;  /* 0x0048000018037fae */ /* 0x0003e800091a1006 */
[----:B------:R1:W-:Y:S04]  /*5a090*/  STL [R1+0x9a4], R59 ;  /* 0x0009a43b01007387 */ /* 0x0003e80000100800 */
[----:B------:R1:W-:Y:S02]  /*5a0a0*/  STL [R1+0x9b0], R56 ;  /* 0x0009b03801007387 */ /* 0x0003e40000100800 */
[----:B-1----:R-:W-:-:S02]  /*5a0b0*/  IMAD.MOV.U32 R24, RZ, RZ, R58 ;  /* 0x000000ffff187224 */ /* 0x002fc400078e003a */
[----:B------:R-:W2:Y:S01]  /*5a0c0*/  LDL.LU R58, [R1+0xb94] ;  /* 0x000b9400013a7983 */ /* 0x000ea20000300800 */
[----:B------:R-:W-:-:S03]  /*5a0d0*/  MOV R25, R59 ;  /* 0x0000003b00197202 */ /* 0x000fc60000000f00 */
[----:B------:R-:W-:Y:S04]  /*5a0e0*/  STL [R1+0x9ac], R64 ;  /* 0x0009ac4001007387 */ /* 0x000fe80000100800 */
        /* <DEDUP_REMOVED lines=8> */
[----:B------:R-:W-:Y:S01]  /*5a170*/  IADD3.X R57, PT, PT, R57, UR10, RZ, P4, !PT ;  /* 0x0000000a39397c10 */ /* 0x000fe2000a7fe4ff */
[----:B------:R-:W-:Y:S01]  /*5a180*/  STL [R1+0xa98], R30 ;  /* 0x000a981e01007387 */ /* 0x000fe20000100800 */
[----:B------:R-:W-:-:S03]  /*5a190*/  IADD3 R62, P5, PT, R62, UR15, RZ ;  /* 0x0000000f3e3e7c10 */ /* 0x000fc6000ffbe0ff */
[----:B------:R4:W-:Y:S01]  /*5a1a0*/  STL [R1+0xa94], R57 ;  /* 0x000a943901007387 */ /* 0x0009e20000100800 */
[----:B-1----:R-:W-:Y:S01]  /*5a1b0*/  IMAD.MOV.U32 R24, RZ, RZ, R30 ;  /* 0x000000ffff187224 */ /* 0x002fe200078e001e */
[----:B------:R-:W-:Y:S02]  /*5a1c0*/  MOV R25, R57 ;  /* 0x0000003900197202 */ /* 0x000fe40000000f00 */
[----:B------:R-:W-:Y:S01]  /*5a1d0*/  IADD3.X R63, PT, PT, R63, UR10, RZ, P5, !PT ;  /* 0x0000000a3f3f7c10 */ /* 0x000fe2000affe4ff */
[----:B------:R-:W-:Y:S04]  /*5a1e0*/  STL [R1+0xaa0], R62 ;  /* 0x000aa03e01007387 */ /* 0x000fe80000100800 */
[----:B------:R1:W-:Y:S04]  /*5a1f0*/  LDGSTS.E [R3+0x1400], desc[UR6][R24.64], P1 ;  /* 0x0140000018037fae */ /* 0x0003e800089a1006 */
[----:B----4-:R-:W4:Y:S01]  /*5a200*/  LDL.LU R57, [R1+0xba4] ;  /* 0x000ba40001397983 */ /* 0x010f220000300800 */
[----:B------:R-:W-:-:S03]  /*5a210*/  IADD3 R27, P4, PT, R27, UR15, RZ ;  /* 0x0000000f1b1b7c10 */ /* 0x000fc6000ff9e0ff */
[----:B------:R-:W-:Y:S04]  /*5a220*/  STL [R1+0xa9c], R63 ;  /* 0x000a9c3f01007387 */ /* 0x000fe80000100800 */
[----:B------:R-:W4:Y:S01]  /*5a230*/  LDL.LU R30, [R1+0xbac] ;  /* 0x000bac00011e7983 */ /* 0x000f220000300800 */
[----:B-1----:R-:W-:Y:S01]  /*5a240*/  IMAD.MOV.U32 R24, RZ, RZ, R62 ;  /* 0x000000ffff187224 */ /* 0x002fe200078e003e */
[----:B------:R-:W-:Y:S02]  /*5a250*/  MOV R25, R63 ;  /* 0x0000003f00197202 */ /* 0x000fe40000000f00 */
[----:B---3--:R-:W-:Y:S01]  /*5a260*/  IADD3 R28, P5, PT, R28, UR15, RZ ;  /* 0x0000000f1c1c7c10 */ /* 0x008fe2000ffbe0ff */
[----:B------:R-:W-:Y:S04]  /*5a270*/  STL [R1+0xaa8], R27 ;  /* 0x000aa81b01007387 */ /* 0x000fe80000100800 */
[----:B------:R1:W-:Y:S02]  /*5a280*/  LDGSTS.E [R3+0x1480], desc[UR6][R24.64], P2 ;  /* 0x0148000018037fae */ /* 0x0003e400091a1006 */
[----:B-1----:R-:W-:Y:S01]  /*5a290*/  IMAD.MOV.U32 R24, RZ, RZ, R27 ;  /* 0x000000ffff187224 */ /* 0x002fe200078e001b */
[----:B------:R-:W-:-:S04]  /*5a2a0*/  IADD3.X R60, PT, PT, R60, UR10, RZ, P4, !PT ;  /* 0x0000000a3c3c7c10 */ /* 0x000fc8000a7fe4ff */
[----:B------:R-:W-:Y:S01]  /*5a2b0*/  MOV R25, R60 ;  /* 0x0000003c00197202 */ /* 0x000fe20000000f00 */
[----:B------:R1:W-:Y:S01]  /*5a2c0*/  STL [R1+0xaa4], R60 ;  /* 0x000aa43c01007387 */ /* 0x0003e20000100800 */
[----:B--2---:R-:W-:-:S03]  /*5a2d0*/  IADD3.X R61, PT, PT, R61, UR10, RZ, P5, !PT ;  /* 0x0000000a3d3d7c10 */ /* 0x004fc6000affe4ff */
[----:B------:R-:W-:Y:S04]  /*5a2e0*/  STL [R1+0xab0], R28 ;  /* 0x000ab01c01007387 */ /* 0x000fe80000100800 */
[----:B------:R2:W-:Y:S04]  /*5a2f0*/  LDGSTS.E [R3+0x1500], desc[UR6][R24.64], P3 ;  /* 0x0150000018037fae */ /* 0x0005e800099a1006 */
[----:B-1----:R-:W3:Y:S04]  /*5a300*/  LDL.LU R60, [R1+0xc98] ;  /* 0x000c9800013c7983 */ /* 0x002ee80000300800 */
[----:B------:R1:W-:Y:S04]  /*5a310*/  STL [R1+0xaac], R61 ;  /* 0x000aac3d01007387 */ /* 0x0003e80000100800 */
[----:B------:R-:W3:Y:S01]  /*5a320*/  LDL.LU R27, [R1+0xca0] ;  /* 0x000ca000011b7983 */ /* 0x000ee20000300800 */
[----:B--2---:R-:W-:Y:S01]  /*5a330*/  MOV R25, R61 ;  /* 0x0000003d00197202 */ /* 0x004fe20000000f00 */
[----:B------:R-:W-:-:S02]  /*5a340*/  IMAD.MOV.U32 R24, RZ, RZ, R28 ;  /* 0x000000ffff187224 */ /* 0x000fc400078e001c */
[----:B-1----:R-:W2:Y:S04]  /*5a350*/  LDL.LU R61, [R1+0xc94] ;  /* 0x000c9400013d7983 */ /* 0x002ea80000300800 */
[----:B------:R-:W2:Y:S01]  /*5a360*/  LDL.LU R28, [R1+0xc9c] ;  /* 0x000c9c00011c7983 */ /* 0x000ea20000300800 */
[----:B------:R-:W-:Y:S02]  /*5a370*/  IADD3 R29, P4, PT, R29, UR15, RZ ;  /* 0x0000000f1d1d7c10 */ /* 0x000fe4000ff9e0ff */
[----:B------:R-:W-:Y:S01]  /*5a380*/  IADD3 R31, P5, PT, R31, UR15, RZ ;  /* 0x0000000f1f1f7c10 */ /* 0x000fe2000ffbe0ff */
[----:B------:R1:W-:Y:S04]  /*5a390*/  LDGSTS.E [R3+0x1580], desc[UR6][R24.64], P0 ;  /* 0x0158000018037fae */ /* 0x0003e800081a1006 */
[----:B------:R-:W-:Y:S01]  /*5a3a0*/  STL [R1+0xb98], R29 ;  /* 0x000b981d01007387 */ /* 0x000fe20000100800 */
[----:B------:R-:W-:Y:S01]  /*5a3b0*/  IADD3.X R58, PT, PT, R58, UR10, RZ, P4, !PT ;  /* 0x0000000a3a3a7c10 */ /* 0x000fe2000a7fe4ff */
[----:B-1----:R-:W-:-:S03]  /*5a3c0*/  IMAD.MOV.U32 R24, RZ, RZ, R29 ;  /* 0x000000ffff187224 */ /* 0x002fc600078e001d */
[----:B------:R-:W-:Y:S01]  /*5a3d0*/  MOV R25, R58 ;  /* 0x0000003a00197202 */ /* 0x000fe20000000f00 */
[----:B------:R1:W-:Y:S01]  /*5a3e0*/  STL [R1+0xb94], R58 ;  /* 0x000b943a01007387 */ /* 0x0003e20000100800 */
[----:B------:R-:W-:-:S03]  /*5a3f0*/  IADD3.X R59, PT, PT, R59, UR10, RZ, P5, !PT ;  /* 0x0000000a3b3b7c10 */ /* 0x000fc6000affe4ff */
[----:B------:R-:W-:Y:S04]  /*5a400*/  STL [R1+0xba0], R31 ;  /* 0x000ba01f01007387 */ /* 0x000fe80000100800 */
[----:B------:R1:W-:Y:S04]  /*5a410*/  LDGSTS.E [R3+0x2400], desc[UR6][R24.64], P1 ;  /* 0x0240000018037fae */ /* 0x0003e800089a1006 */
[----:B-1----:R-:W2:Y:S04]  /*5a420*/  LDL.LU R58, [R1+0xca8] ;  /* 0x000ca800013a7983 */ /* 0x002ea80000300800 */
[----:B------:R1:W-:Y:S04]  /*5a430*/  STL [R1+0xb9c], R59 ;  /* 0x000b9c3b01007387 */ /* 0x0003e80000100800 */
[----:B------:R-:W2:Y:S01]  /*5a440*/  LDL.LU R29, [R1+0xcb0] ;  /* 0x000cb000011d7983 */ /* 0x000ea20000300800 */
[----:B------:R-:W-:Y:S01]  /*5a450*/  MOV R25, R59 ;  /* 0x0000003b00197202 */ /* 0x000fe20000000f00 */
[----:B------:R-:W-:-:S02]  /*5a460*/  IMAD.MOV.U32 R24, RZ, RZ, R31 ;  /* 0x000000ffff187224 */ /* 0x000fc400078e001f */
[----:B-1----:R-:W2:Y:S04]  /*5a470*/  LDL.LU R59, [R1+0xca4] ;  /* 0x000ca400013b7983 */ /* 0x002ea80000300800 */
[----:B------:R-:W2:Y:S01]  /*5a480*/  LDL.LU R31, [R1+0xcac] ;  /* 0x000cac00011f7983 */ /* 0x000ea20000300800 */
[----:B------:R-:W-:Y:S02]  /*5a490*/  IADD3 R56, P4, PT, R56, UR15, RZ ;  /* 0x0000000f38387c10 */ /* 0x000fe4000ff9e0ff */
[----:B------:R-:W-:Y:S01]  /*5a4a0*/  IADD3 R26, P5, PT, R26, UR15, RZ ;  /* 0x0000000f1a1a7c10 */ /* 0x000fe2000ffbe0ff */
[----:B------:R1:W-:Y:S04]  /*5a4b0*/  LDGSTS.E [R3+0x2480], desc[UR6][R24.64], P2 ;  /* 0x0248000018037fae */ /* 0x0003e800091a1006 */
[----:B------:R4:W-:Y:S01]  /*5a4c0*/  STL [R1+0xba8], R56 ;  /* 0x000ba83801007387 */ /* 0x0009e20000100800 */
        /* <DEDUP_REMOVED lines=14> */
[----:B----4-:R-:W4:Y:S04]  /*5a5b0*/  LDL.LU R26, [R1+0xda8] ;  /* 0x000da800011a7983 */ /* 0x010f280000300800 */
[----:B------:R-:W4:Y:S04]  /*5a5c0*/  LDL.LU R30, [R1+0xdb0] ;  /* 0x000db000011e7983 */ /* 0x000f280000300800 */
[----:B------:R1:W-:Y:S01]  /*5a5d0*/  LDGSTS.E [R3+0x2580], desc[UR6][R24.64], P0 ;  /* 0x0258000018037fae */ /* 0x0003e200081a1006 */
[----:B---3--:R-:W-:-:S05]  /*5a5e0*/  IADD3 R60, P4, PT, R60, UR15, RZ ;  /* 0x0000000f3c3c7c10 */ /* 0x008fca000ff9e0ff */
[----:B------:R3:W-:Y:S01]  /*5a5f0*/  STL [R1+0xc98], R60 ;  /* 0x000c983c01007387 */ /* 0x0007e20000100800 */
[----:B------:R-:W-:Y:S02]  /*5a600*/  IADD3 R27, P5, PT, R27, UR15, RZ ;  /* 0x0000000f1b1b7c10 */ /* 0x000fe4000ffbe0ff */
[----:B--2---:R-:W-:Y:S01]  /*5a610*/  IADD3.X R61, PT, PT, R61, UR10, RZ, P4, !PT ;  /* 0x0000000a3d3d7c10 */ /* 0x004fe2000a7fe4ff */
[----:B-1----:R-:W-:Y:S01]  /*5a620*/  IMAD.MOV.U32 R24, RZ, RZ, R60 ;  /* 0x000000ffff187224 */ /* 0x002fe200078e003c */
[----:B------:R-:W-:-:S03]  /*5a630*/  IADD3.X R28, PT, PT, R28, UR10, RZ, P5, !PT ;  /* 0x0000000a1c1c7c10 */ /* 0x000fc6000affe4ff */
[----:B------:R1:W-:Y:S04]  /*5a640*/  STL [R1+0xc94], R61 ;  /* 0x000c943d01007387 */ /* 0x0003e80000100800 */
[----:B------:R2:W-:Y:S01]  /*5a650*/  STL [R1+0xca0], R27 ;  /* 0x000ca01b01007387 */ /* 0x0005e20000100800 */
[----:B------:R-:W-:-:S03]  /*5a660*/  MOV R25, R61 ;  /* 0x0000003d00197202 */ /* 0x000fc60000000f00 */
[----:B---3--:R-:W3:Y:S04]  /*5a670*/  LDL.LU R60, [R1+0xda4] ;  /* 0x000da400013c7983 */ /* 0x008ee80000300800 */
[----:B------:R2:W-:Y:S04]  /*5a680*/  STL [R1+0xc9c], R28 ;  /* 0x000c9c1c01007387 */ /* 0x0005e80000100800 */
[----:B-1----:R-:W3:Y:S04]  /*5a690*/  LDL.LU R61, [R1+0xdac] ;  /* 0x000dac00013d7983 */ /* 0x002ee80000300800 */
[----:B------:R1:W-:Y:S01]  /*5a6a0*/  LDGSTS.E [R3+0x3400], desc[UR6][R24.64], P1 ;  /* 0x0340000018037fae */ /* 0x0003e200089a1006 */
[----:B------:R-:W-:Y:S01]  /*5a6b0*/  IADD3 R58, P4, PT, R58, UR15, RZ ;  /* 0x0000000f3a3a7c10 */ /* 0x000fe2000ff9e0ff */
[----:B-1----:R-:W-:Y:S01]  /*5a6c0*/  IMAD.MOV.U32 R24, RZ, RZ, R27 ;  /* 0x000000ffff187224 */ /* 0x002fe200078e001b */
[----:B------:R-:W-:Y:S01]  /*5a6d0*/  MOV R25, R28 ;  /* 0x0000001c00197202 */ /* 0x000fe20000000f00 */
[----:B--2---:R-:W2:Y:S04]  /*5a6e0*/  LDL.LU R27, [R1+0xe98] ;  /* 0x000e9800011b7983 */ /* 0x004ea80000300800 */
[----:B------:R-:W2:Y:S01]  /*5a6f0*/  LDL.LU R28, [R1+0xea0] ;  /* 0x000ea000011c7983 */ /* 0x000ea20000300800 */
[----:B------:R-:W-:-:S02]  /*5a700*/  IADD3 R29, P5, PT, R29, UR15, RZ ;  /* 0x0000000f1d1d7c10 */ /* 0x000fc4000ffbe0ff */
[----:B------:R-:W-:Y:S01]  /*5a710*/  IADD3.X R59, PT, PT, R59, UR10, RZ, P4, !PT ;  /* 0x0000000a3b3b7c10 */ /* 0x000fe2000a7fe4ff */
        /* <DEDUP_REMOVED lines=8> */
[----:B------:R1:W-:Y:S04]  /*5a7a0*/  STL [R1+0xcac], R31 ;  /* 0x000cac1f01007387 */ /* 0x0003e80000100800 */
[----:B------:R-:W2:Y:S04]  /*5a7b0*/  LDL.LU R59, [R1+0xe9c] ;  /* 0x000e9c00013b7983 */ /* 0x000ea80000300800 */
[----:B------:R1:W-:Y:S02]  /*5a7c0*/  LDGSTS.E [R3+0x3500], desc[UR6][R24.64], P3 ;  /* 0x0350000018037fae */ /* 0x0003e400099a1006 */
[----:B-1----:R-:W-:Y:S01]  /*5a7d0*/  IMAD.MOV.U32 R24, RZ, RZ, R29 ;  /* 0x000000ffff187224 */ /* 0x002fe200078e001d */
[----:B------:R-:W-:Y:S01]  /*5a7e0*/  MOV R25, R31 ;  /* 0x0000001f00197202 */ /* 0x000fe20000000f00 */
[----:B------:R-:W2:Y:S04]  /*5a7f0*/  LDL.LU R29, [R1+0xea8] ;  /* 0x000ea800011d7983 */ /* 0x000ea80000300800 */
[----:B------:R-:W2:Y:S04]  /*5a800*/  LDL.LU R31, [R1+0xeb0] ;  /* 0x000eb000011f7983 */ /* 0x000ea80000300800 */
[----:B------:R1:W-:Y:S01]  /*5a810*/  LDGSTS.E [R3+0x3580], desc[UR6][R24.64], P0 ;  /* 0x0358000018037fae */ /* 0x0003e200081a1006 */
[----:B------:R-:W-:-:S05]  /*5a820*/  IADD3 R56, P4, PT, R56, UR15, RZ ;  /* 0x0000000f38387c10 */ /* 0x000fca000ff9e0ff */
        /* <DEDUP_REMOVED lines=9> */
[----:B-1----:R-:W2:Y:S01]  /*5a8c0*/  LDL.LU R57, [R1+0xea4] ;  /* 0x000ea40001397983 */ /* 0x002ea20000300800 */
[----:B----4-:R-:W-:-:S03]  /*5a8d0*/  IADD3 R26, P4, PT, R26, UR15, RZ ;  /* 0x0000000f1a1a7c10 */ /* 0x010fc6000ff9e0ff */
[----:B------:R-:W-:Y:S01]  /*5a8e0*/  STL [R1+0xd9c], R63 ;  /* 0x000d9c3f01007387 */ /* 0x000fe20000100800 */
[----:B------:R-:W-:-:S03]  /*5a8f0*/  IADD3 R30, P5, PT, R30, UR15, RZ ;  /* 0x0000000f1e1e7c10 */ /* 0x000fc6000ffbe0ff */
[----:B------:R-:W4:Y:S01]  /*5a900*/  LDL.LU R56, [R1+0xeac] ;  /* 0x000eac0001387983 */ /* 0x000f220000300800 */
[----:B------:R-:W-:Y:S01]  /*5a910*/  IMAD.MOV.U32 R24, RZ, RZ, R62 ;  /* 0x000000ffff187224 */ /* 0x000fe200078e003e */
[----:B------:R-:W-:Y:S02]  /*5a920*/  MOV R25, R63 ;  /* 0x0000003f00197202 */ /* 0x000fe40000000f00 */
[----:B------:R-:W-:Y:S04]  /*5a930*/  STL [R1+0xda8], R26 ;  /* 0x000da81a01007387 */ /* 0x000fe80000100800 */
[----:B------:R1:W-:Y:S02]  /*5a940*/  LDGSTS.E [R3+0x4480], desc[UR6][R24.64], P2 ;  /* 0x0448000018037fae */ /* 0x0003e400091a1006 */
[----:B-1----:R-:W-:Y:S01]  /*5a950*/  IMAD.MOV.U32 R24, RZ, RZ, R26 ;  /* 0x000000ffff187224 */ /* 0x002fe200078e001a */
[----:B---3--:R-:W-:-:S04]  /*5a960*/  IADD3.X R60, PT, PT, R60, UR10, RZ, P4, !PT ;  /* 0x0000000a3c3c7c10 */ /* 0x008fc8000a7fe4ff */
[----:B------:R-:W-:Y:S01]  /*5a970*/  MOV R25, R60 ;  /* 0x0000003c00197202 */ /* 0x000fe20000000f00 */
[----:B------:R1:W-:Y:S01]  /*5a980*/  STL [R1+0xda4], R60 ;  /* 0x000da43c01007387 */ /* 0x0003e20000100800 */
[----:B------:R-:W-:-:S03]  /*5a990*/  IADD3.X R61, PT, PT, R61, UR10, RZ, P5, !PT ;  /* 0x0000000a3d3d7c10 */ /* 0x000fc6000affe4ff */
[----:B------:R-:W-:Y:S04]  /*5a9a0*/  STL [R1+0xdb0], R30 ;  /* 0x000db01e01007387 */ /* 0x000fe80000100800 */
[----:B------:R3:W-:Y:S04]  /*5a9b0*/  LDGSTS.E [R3+0x4500], desc[UR6][R24.64], P3 ;  /* 0x0450000018037fae */ /* 0x0007e800099a1006 */
[----:B-1----:R-:W4:Y:S04]  /*5a9c0*/  LDL.LU R60, [R1+0xf98] ;  /* 0x000f9800013c7983 */ /* 0x002f280000300800 */
[----:B------:R1:W-:Y:S04]  /*5a9d0*/  STL [R1+0xdac], R61 ;  /* 0x000dac3d01007387 */ /* 0x0003e80000100800 */
[----:B------:R-:W4:Y:S01]  /*5a9e0*/  LDL.LU R26, [R1+0xfa0] ;  /* 0x000fa000011a7983 */ /* 0x000f220000300800 */
[----:B---3--:R-:W-:Y:S01]  /*5a9f0*/  MOV R25, R61 ;  /* 0x0000003d00197202 */ /* 0x008fe20000000f00 */
[----:B------:R-:W-:-:S02]  /*5aa00*/  IMAD.MOV.U32 R24, RZ, RZ, R30 ;  /* 0x000000ffff187224 */ /* 0x000fc400078e001e */
[----:B-1----:R-:W3:Y:S04]  /*5aa10*/  LDL.LU R61, [R1+0xf94] ;  /* 0x000f9400013d7983 */ /* 0x002ee80000300800 */
[----:B------:R-:W3:Y:S01]  /*5aa20*/  LDL.LU R30, [R1+0xf9c] ;  /* 0x000f9c00011e7983 */ /* 0x000ee20000300800 */
[----:B--2---:R-:W-:Y:S02]  /*5aa30*/  IADD3 R27, P4, PT, R27, UR15, RZ ;  /* 0x0000000f1b1b7c10 */ /* 0x004fe4000ff9e0ff */
[----:B------:R-:W-:Y:S01]  /*5aa40*/  IADD3 R28, P5, PT, R28, UR15, RZ ;  /* 0x0000000f1c1c7c10 */ /* 0x000fe2000ffbe0ff */
[----:B------:R1:W-:Y:S04]  /*5aa50*/  LDGSTS.E [R3+0x4580], desc[UR6][R24.64], P0 ;  /* 0x0458000018037fae */ /* 0x0003e800081a1006 */
[----:B------:R-:W-:Y:S01]  /*5aa60*/  STL [R1+0xe98], R27 ;  /* 0x000e981b01007387 */ /* 0x000fe20000100800 */
[----:B-1----:R-:W-:Y:S01]  /*5aa70*/  IMAD.MOV.U32 R24, RZ, RZ, R27 ;  /* 0x000000ffff187224 */ /* 0x002fe200078e001b */
[----:B------:R-:W-:-:S04]  /*5aa80*/  IADD3.X R58, PT, PT, R58, UR10, RZ, P4, !PT ;  /* 0x0000000a3a3a7c10 */ /* 0x000fc8000a7fe4ff */
        /* <DEDUP_REMOVED lines=17> */
[----:B------:R-:W-:-:S04]  /*5aba0*/  IADD3.X R57, PT, PT, R57, UR10, RZ, P4, !PT ;  /* 0x0000000a39397c10 */ /* 0x000fc8000a7fe4ff */
[----:B------:R-:W-:Y:S01]  /*5abb0*/  MOV R25, R57 ;  /* 0x0000003900197202 */ /* 0x000fe20000000f00 */
[----:B------:R-:W-:Y:S01]  /*5abc0*/  STL [R1+0xea4], R57 ;  /* 0x000ea43901007387 */ /* 0x000fe20000100800 */
[----:B----4-:R-:W-:-:S03]  /*5abd0*/  IADD3.X R56, PT, PT, R56, UR10, RZ, P5, !PT ;  /* 0x0000000a38387c10 */ /* 0x010fc6000affe4ff */
[----:B------:R1:W-:Y:S04]  /*5abe0*/  STL [R1+0xeb0], R31 ;  /* 0x000eb01f01007387 */ /* 0x0003e80000100800 */
[----:B------:R-:W4:Y:S04]  /*5abf0*/  LDL.LU R29, [R1+0x1098] ;  /* 0x00109800011d7983 */ /* 0x000f280000300800 */
[----:B------:R1:W-:Y:S04]  /*5ac00*/  STL [R1+0xeac], R56 ;  /* 0x000eac3801007387 */ /* 0x0003e80000100800 */
[----:B------:R1:W-:Y:S04]  /*5ac10*/  LDGSTS.E [R3+0x5500], desc[UR6][R24.64], P3 ;  /* 0x0550000018037fae */ /* 0x0003e800099a1006 */
[----:B------:R-:W4:Y:S01]  /*5ac20*/  LDL.LU R62, [R1+0x10a0] ;  /* 0x0010a000013e7983 */ /* 0x000f220000300800 */
[----:B-1----:R-:W-:-:S03]  /*5ac30*/  IMAD.MOV.U32 R24, RZ, RZ, R31 ;  /* 0x000000ffff187224 */ /* 0x002fc600078e001f */
[----:B------:R-:W4:Y:S01]  /*5ac40*/  LDL.LU R31, [R1+0x1094] ;  /* 0x00109400011f7983 */ /* 0x000f220000300800 */
[----:B------:R-:W-:-:S03]  /*5ac50*/  MOV R25, R56 ;  /* 0x0000003800197202 */ /* 0x000fc60000000f00 */
[----:B------:R-:W4:Y:S04]  /*5ac60*/  LDL.LU R63, [R1+0x109c] ;  /* 0x00109c00013f7983 */ /* 0x000f280000300800 */
[----:B------:R-:W4:Y:S04]  /*5ac70*/  LDL.LU R56, [R1+0x10a8] ;  /* 0x0010a80001387983 */ /* 0x000f280000300800 */
[----:B------:R-:W4:Y:S04]  /*5ac80*/  LDL.LU R57, [R1+0x10b0] ;  /* 0x0010b00001397983 */ /* 0x000f280000300800 */
[----:B------:R1:W-:Y:S01]  /*5ac90*/  LDGSTS.E [R3+0x5580], desc[UR6][R24.64], P0 ;  /* 0x0558000018037fae */ /* 0x0003e200081a1006 */
[----:B------:R-:W-:-:S05]  /*5aca0*/  IADD3 R60, P4, PT, R60, UR15, RZ ;  /* 0x0000000f3c3c7c10 */ /* 0x000fca000ff9e0ff */
[----:B------:R3:W-:Y:S01]  /*5acb0*/  STL [R1+0xf98], R60 ;  /* 0x000f983c01007387 */ /* 0x0007e20000100800 */
[----:B------:R-:W-:Y:S02]  /*5acc0*/  IADD3 R26, P5, PT, R26, UR15, RZ ;  /* 0x0000000f1a1a7c10 */ /* 0x000fe4000ffbe0ff */
[----:B---3--:R-:W-:Y:S01]  /*5acd0*/  IADD3.X R61, PT, PT, R61, UR10, RZ, P4, !PT ;  /* 0x0000000a3d3d7c10 */ /* 0x008fe2000a7fe4ff */
[----:B-1----:R-:W-:Y:S01]  /*5ace0*/  IMAD.MOV.U32 R24, RZ, RZ, R60 ;  /* 0x000000ffff187224 */ /* 0x002fe200078e003c */
[----:B------:R-:W-:-:S03]  /*5acf0*/  IADD3.X R30, PT, PT, R30, UR10, RZ, P5, !PT ;  /* 0x0000000a1e1e7c10 */ /* 0x000fc6000affe4ff */
[----:B------:R1:W-:Y:S04]  /*5ad00*/  STL [R1+0xf94], R61 ;  /* 0x000f943d01007387 */ /* 0x0003e80000100800 */
[----:B------:R3:W-:Y:S01]  /*5ad10*/  STL [R1+0xfa0], R26 ;  /* 0x000fa01a01007387 */ /* 0x0007e20000100800 */
[----:B------:R-:W-:-:S03]  /*5ad20*/  MOV R25, R61 ;  /* 0x0000003d00197202 */ /* 0x000fc60000000f00 */
[----:B------:R-:W4:Y:S04]  /*5ad30*/  LDL.LU R60, [R1+0x10a4] ;  /* 0x0010a400013c7983 */ /* 0x000f280000300800 */
[----:B------:R3:W-:Y:S04]  /*5ad40*/  STL [R1+0xf9c], R30 ;  /* 0x000f9c1e01007387 */ /* 0x0007e80000100800 */
[----:B-1----:R-:W4:Y:S04]  /*5ad50*/  LDL.LU R61, [R1+0x10ac] ;  /* 0x0010ac00013d7983 */ /* 0x002f280000300800 */
[----:B------:R1:W-:Y:S02]  /*5ad60*/  LDGSTS.E [R3+0x6400], desc[UR6][R24.64], P1 ;  /* 0x0640000018037fae */ /* 0x0003e400089a1006 */
[----:B-1----:R-:W-:Y:S01]  /*5ad70*/  IMAD.MOV.U32 R24, RZ, RZ, R26 ;  /* 0x000000ffff187224 */ /* 0x002fe200078e001a */
[----:B------:R-:W-:Y:S01]  /*5ad80*/  MOV R25, R30 ;  /* 0x0000001e00197202 */ /* 0x000fe20000000f00 */
[----:B---3--:R-:W3:Y:S04]  /*5ad90*/  LDL.LU R26, [R1+0x1198] ;  /* 0x00119800011a7983 */ /* 0x008ee80000300800 */
[----:B------:R-:W3:Y:S01]  /*5ada0*/  LDL.LU R30, [R1+0x11a0] ;  /* 0x0011a000011e7983 */ /* 0x000ee20000300800 */
[----:B------:R-:W-:-:S03]  /*5adb0*/  IADD3 R58, P4, PT, R58, UR15, RZ ;  /* 0x0000000f3a3a7c10 */ /* 0x000fc6000ff9e0ff */
[----:B------:R1:W-:Y:S01]  /*5adc0*/  LDGSTS.E [R3+0x6480], desc[UR6][R24.64], P2 ;  /* 0x0648000018037fae */ /* 0x0003e200091a1006 */
[----:B------:R-:W-:-:S03]  /*5add0*/  IADD3 R27, P5, PT, R27, UR15, RZ ;  /* 0x0000000f1b1b7c10 */ /* 0x000fc6000ffbe0ff */
[----:B------:R2:W-:Y:S02]  /*5ade0*/  STL [R1+0xfa8], R58 ;  /* 0x000fa83a01007387 */ /* 0x0005e40000100800 */
[----:B--2---:R-:W-:Y:S01]  /*5adf0*/  IADD3.X R59, PT, PT, R59, UR10, RZ, P4, !PT ;  /* 0x0000000a3b3b7c10 */ /* 0x004fe2000a7fe4ff */
[----:B-1----:R-:W-:Y:S01]  /*5ae00*/  IMAD.MOV.U32 R24, RZ, RZ, R58 ;  /* 0x000000ffff187224 */ /* 0x002fe200078e003a */
[----:B------:R-:W-:-:S03]  /*5ae10*/  IADD3.X R28, PT, PT, R28, UR10, RZ, P5, !PT ;  /* 0x0000000a1c1c7c10 */ /* 0x000fc6000affe4ff */
[----:B------:R1:W-:Y:S04]  /*5ae20*/  STL [R1+0xfa4], R59 ;  /* 0x000fa43b01007387 */ /* 0x0003e80000100800 */
[----:B------:R-:W-:Y:S01]  /*5ae30*/  STL [R1+0xfb0], R27 ;  /* 0x000fb01b01007387 */ /* 0x000fe20000100800 */
[----:B------:R-:W-:-:S03]  /*5ae40*/  MOV R25, R59 ;  /* 0x0000003b00197202 */ /* 0x000fc60000000f00 */
[----:B------:R-:W2:Y:S04]  /*5ae50*/  LDL.LU R58, [R1+0x1194] ;  /* 0x00119400013a7983 */ /* 0x000ea80000300800 */
[----:B------:R1:W-:Y:S04]  /*5ae60*/  STL [R1+0xfac], R28 ;  /* 0x000fac1c01007387 */ /* 0x0003e80000100800 */
[----:B-1----:R-:W2:Y:S04]  /*5ae70*/  LDL.LU R59, [R1+0x119c] ;  /* 0x00119c00013b7983 */ /* 0x002ea80000300800 */
[----:B------:R1:W-:Y:S02]  /*5ae80*/  LDGSTS.E [R3+0x6500], desc[UR6][R24.64], P3 ;  /* 0x0650000018037fae */ /* 0x0003e400099a1006 */
[----:B-1----:R-:W-:Y:S01]  /*5ae90*/  IMAD.MOV.U32 R24, RZ, RZ, R27 ;  /* 0x000000ffff187224 */ /* 0x002fe200078e001b */
[----:B------:R-:W-:-:S02]  /*5aea0*/  MOV R25, R28 ;  /* 0x0000001c00197202 */ /* 0x000fc40000000f00 */
[----:B------:R-:W2:Y:S04]  /*5aeb0*/  LDL.LU R28, [R1+0x11a8] ;  /* 0x0011a800011c7983 */ /* 0x000ea80000300800 */
[----:B------:R-:W2:Y:S04]  /*5aec0*/  LDL.LU R27, [R1+0x11b0] ;  /* 0x0011b000011b7983 */ /* 0x000ea80000300800 */
[----:B------:R1:W-:Y:S01]  /*5aed0*/  LDGSTS.E [R3+0x6580], desc[UR6][R24.64], P0 ;  /* 0x0658000018037fae */ /* 0x0003e200081a1006 */
[----:B----4-:R-:W-:-:S05]  /*5aee0*/  IADD3 R29, P4, PT, R29, UR15, RZ ;  /* 0x0000000f1d1d7c10 */ /* 0x010fca000ff9e0ff */
[----:B------:R-:W-:Y:S01]  /*5aef0*/  STL [R1+0x1098], R29 ;  /* 0x0010981d01007387 */ /* 0x000fe20000100800 */
[----:B-1----:R-:W-:Y:S01]  /*5af00*/  IMAD.MOV.U32 R24, RZ, RZ, R29 ;  /* 0x000000ffff187224 */ /* 0x002fe200078e001d */
[----:B------:R-:W-:Y:S02]  /*5af10*/  IADD3 R62, P5, PT, R62, UR15, RZ ;  /* 0x0000000f3e3e7c10 */ /* 0x000fe4000ffbe0ff */
[----:B------:R-:W-:Y:S02]  /*5af20*/  IADD3.X R31, PT, PT, R31, UR10, RZ, P4, !PT ;  /* 0x0000000a1f1f7c10 */ /* 0x000fe4000a7fe4ff */
[----:B------:R-:W-:-:S03]  /*5af30*/  IADD3.X R63, PT, PT, R63, UR10, RZ, P5, !PT ;  /* 0x0000000a3f3f7c10 */ /* 0x000fc6000affe4ff */
[----:B------:R1:W-:Y:S01]  /*5af40*/  STL [R1+0x1094], R31 ;  /* 0x0010941f01007387 */ /* 0x0003e20000100800 */
[----:B------:R-:W-:-:S03]  /*5af50*/  MOV R25, R31 ;  /* 0x0000001f00197202 */ /* 0x000fc60000000f00 */
[----:B------:R-:W-:Y:S01]  /*5af60*/  STL [R1+0x10a0], R62 ;  /* 0x0010a03e01007387 */ /* 0x000fe20000100800 */
[----:B------:R-:W-:-:S03]  /*5af70*/  IADD3 R56, P4, PT, R56, UR15, RZ ;  /* 0x0000000f38387c10 */ /* 0x000fc6000ff9e0ff */
[----:B------:R4:W-:Y:S04]  /*5af80*/  LDGSTS.E [R3+0x7400], desc[UR6][R24.64], P1 ;  /* 0x0740000018037fae */ /* 0x0009e800089a1006 */
[----:B-1----:R-:W2:Y:S01]  /*5af90*/  LDL.LU R31, [R1+0x11a4] ;  /* 0x0011a400011f7983 */ /* 0x002ea20000300800 */
[----:B------:R-:W-:-:S03]  /*5afa0*/  IADD3 R57, P5, PT, R57, UR15, RZ ;  /* 0x0000000f39397c10 */ /* 0x000fc6000ffbe0ff */
[----:B------:R-:W-:Y:S04]  /*5afb0*/  STL [R1+0x109c], R63 ;  /* 0x00109c3f01007387 */ /* 0x000fe80000100800 */
[----:B------:R-:W2:Y:S01]  /*5afc0*/  LDL.LU R29, [R1+0x11ac] ;  /* 0x0011ac00011d7983 */ /* 0x000ea20000300800 */
[----:B----4-:R-:W-:Y:S01]  /*5afd0*/  IMAD.MOV.U32 R24, RZ, RZ, R62 ;  /* 0x000000ffff187224 */ /* 0x010fe200078e003e */
[----:B------:R-:W-:Y:S02]  /*5afe0*/  MOV R25, R63 ;  /* 0x0000003f00197202 */ /* 0x000fe40000000f00 */
[----:B------:R-:W-:Y:S04]  /*5aff0*/  STL [R1+0x10a8], R56 ;  /* 0x0010a83801007387 */ /* 0x000fe80000100800 */
[----:B------:R1:W-:Y:S02]  /*5b000*/  LDGSTS.E [R3+0x7480], desc[UR6][R24.64], P2 ;  /* 0x0748000018037fae */ /* 0x0003e400091a1006 */
[----:B-1----:R-:W-:Y:S01]  /*5b010*/  IMAD.MOV.U32 R24, RZ, RZ, R56 ;  /* 0x000000ffff187224 */ /* 0x002fe200078e0038 */
[----:B------:R-:W-:-:S04]  /*5b020*/  IADD3.X R60, PT, PT, R60, UR10, RZ, P4, !PT ;  /* 0x0000000a3c3c7c10 */ /* 0x000fc8000a7fe4ff */
        /* <DEDUP_REMOVED lines=8> */
[----:B----4-:R-:W-:Y:S01]  /*5b0b0*/  MOV R25, R61 ;  /* 0x0000003d00197202 */ /* 0x010fe20000000f00 */
[----:B------:R-:W-:-:S02]  /*5b0c0*/  IMAD.MOV.U32 R24, RZ, RZ, R57 ;  /* 0x000000ffff187224 */ /* 0x000fc400078e0039 */
[----:B-1----:R-:W4:Y:S04]  /*5b0d0*/  LDL.LU R61, [R1+0x1294] ;  /* 0x00129400013d7983 */ /* 0x002f280000300800 */
[----:B------:R-:W4:Y:S01]  /*5b0e0*/  LDL.LU R57, [R1+0x129c] ;  /* 0x00129c0001397983 */ /* 0x000f220000300800 */
[----:B---3--:R-:W-:Y:S02]  /*5b0f0*/  IADD3 R26, P4, PT, R26, UR15, RZ ;  /* 0x0000000f1a1a7c10 */ /* 0x008fe4000ff9e0ff */
[----:B------:R-:W-:Y:S01]  /*5b100*/  IADD3 R30, P5, PT, R30, UR15, RZ ;  /* 0x0000000f1e1e7c10 */ /* 0x000fe2000ffbe0ff */
[----:B------:R1:W-:Y:S04]  /*5b110*/  LDGSTS.E [R3+0x7580], desc[UR6][R24.64], P0 ;  /* 0x0758000018037fae */ /* 0x0003e800081a1006 */
[----:B------:R-:W-:Y:S01]  /*5b120*/  STL [R1+0x1198], R26 ;  /* 0x0011981a01007387 */ /* 0x000fe20000100800 */
[----:B-1----:R-:W-:Y:S01]  /*5b130*/  IMAD.MOV.U32 R24, RZ, RZ, R26 ;  /* 0x000000ffff187224 */ /* 0x002fe200078e001a */
[----:B--2---:R-:W-:-:S04]  /*5b140*/  IADD3.X R58, PT, PT, R58, UR10, RZ, P4, !PT ;  /* 0x0000000a3a3a7c10 */ /* 0x004fc8000a7fe4ff */
        /* <DEDUP_REMOVED lines=15> */
[----:B------:R1:W-:Y:S02]  /*5b240*/  STL [R1+0x11a8], R28 ;  /* 0x0011a81c01007387 */ /* 0x0003e40000100800 */
[----:B-1----:R-:W-:Y:S01]  /*5b250*/  IMAD.MOV.U32 R24, RZ, RZ, R28 ;  /* 0x000000ffff187224 */ /* 0x002fe200078e001c */
[----:B------:R-:W-:-:S05]  /*5b260*/  IADD3.X R31, PT, PT, R31, UR10, RZ, P4, !PT ;  /* 0x0000000a1f1f7c10 */ /* 0x000fca000a7fe4ff */
        /* <DEDUP_REMOVED lines=16> */
[----:B------:R1:W-:Y:S01]  /*5b370*/  STL [R1+0x1298], R60 ;  /* 0x0012983c01007387 */ /* 0x0003e20000100800 */
[----:B------:R-:W-:Y:S02]  /*5b380*/  IADD3 R56, P5, PT, R56, UR15, RZ ;  /* 0x0000000f38387c10 */ /* 0x000fe4000ffbe0ff */
[----:B----4-:R-:W-:Y:S01]  /*5b390*/  IADD3.X R61, PT, PT, R61, UR10, RZ, P4, !PT ;  /* 0x0000000a3d3d7c10 */ /* 0x010fe2000a7fe4ff */
[----:B-1----:R-:W-:Y:S01]  /*5b3a0*/  IMAD.MOV.U32 R24, RZ, RZ, R60 ;  /* 0x000000ffff187224 */ /* 0x002fe200078e003c */
[----:B------:R-:W-:-:S03]  /*5b3b0*/  IADD3.X R57, PT, PT, R57, UR10, RZ, P5, !PT ;  /* 0x0000000a39397c10 */ /* 0x000fc6000affe4ff */
[----:B------:R1:W-:Y:S04]  /*5b3c0*/  STL [R1+0x1294], R61 ;  /* 0x0012943d01007387 */ /* 0x0003e80000100800 */
[----:B------:R4:W-:Y:S01]  /*5b3d0*/  STL [R1+0x12a0], R56 ;  /* 0x0012a03801007387 */ /* 0x0009e20000100800 */
[----:B------:R-:W-:-:S03]  /*5b3e0*/  MOV R25, R61 ;  /* 0x0000003d00197202 */ /* 0x000fc60000000f00 */
[----:B------:R-:W2:Y:S04]  /*5b3f0*/  LDL.LU R60, [R1+0x13a4] ;  /* 0x0013a400013c7983 */ /* 0x000ea80000300800 */
[----:B------:R4:W-:Y:S04]  /*5b400*/  STL [R1+0x129c], R57 ;  /* 0x00129c3901007387 */ /* 0x0009e80000100800 */
[----:B-1----:R-:W2:Y:S04]  /*5b410*/  LDL.LU R61, [R1+0x13ac] ;  /* 0x0013ac00013d7983 */ /* 0x002ea80000300800 */
[----:B------:R1:W-:Y:S02]  /*5b420*/  LDGSTS.E [R3+0x9400], desc[UR6][R24.64], P1 ;  /* 0x0940000018037fae */ /* 0x0003e400089a1006 */
[----:B-1----:R-:W-:Y:S01]  /*5b430*/  IMAD.MOV.U32 R24, RZ, RZ, R56 ;  /* 0x000000ffff187224 */ /* 0x002fe200078e0038 */
[----:B------:R-:W-:Y:S01]  /*5b440*/  MOV R25, R57 ;  /* 0x0000003900197202 */ /* 0x000fe20000000f00 */
[----:B----4-:R-:W4:Y:S04]  /*5b450*/  LDL.LU R56, [R1+0x1498] ;  /* 0x0014980001387983 */ /* 0x010f280000300800 */
[----:B------:R-:W4:Y:S01]  /*5b460*/  LDL.LU R57, [R1+0x14a0] ;  /* 0x0014a00001397983 */ /* 0x000f220000300800 */
[----:B---3--:R-:W-:-:S03]  /*5b470*/  IADD3 R58, P4, PT, R58, UR15, RZ ;  /* 0x0000000f3a3a7c10 */ /* 0x008fc6000ff9e0ff */
[----:B------:R1:W-:Y:S01]  /*5b480*/  LDGSTS.E [R3+0x9480], desc[UR6][R24.64], P2 ;  /* 0x0948000018037fae */ /* 0x0003e200091a1006 */
[----:B------:R-:W-:-:S03]  /*5b490*/  IADD3 R26, P5, PT, R26, UR15, RZ ;  /* 0x0000000f1a1a7c10 */ /* 0x000fc6000ffbe0ff */
[----:B------:R3:W-:Y:S01]  /*5b4a0*/  STL [R1+0x12a8], R58 ;  /* 0x0012a83a01007387 */ /* 0x0007e20000100800 */
[----:B--2---:R-:W-:Y:S01]  /*5b4b0*/  IADD3.X R59, PT, PT, R59, UR10, RZ, P4, !PT ;  /* 0x0000000a3b3b7c10 */ /* 0x004fe2000a7fe4ff */
[----:B-1----:R-:W-:Y:S01]  /*5b4c0*/  IMAD.MOV.U32 R24, RZ, RZ, R58 ;  /* 0x000000ffff187224 */ /* 0x002fe200078e003a */
[----:B------:R-:W-:-:S03]  /*5b4d0*/  IADD3.X R30, PT, PT, R30, UR10, RZ, P5, !PT ;  /* 0x0000000a1e1e7c10 */ /* 0x000fc6000affe4ff */
[----:B------:R1:W-:Y:S04]  /*5b4e0*/  STL [R1+0x12a4], R59 ;  /* 0x0012a43b01007387 */ /* 0x0003e80000100800 */
[----:B------:R-:W-:Y:S01]  /*5b4f0*/  STL [R1+0x12b0], R26 ;  /* 0x0012b01a01007387 */ /* 0x000fe20000100800 */
[----:B------:R-:W-:-:S03]  /*5b500*/  MOV R25, R59 ;  /* 0x0000003b00197202 */ /* 0x000fc60000000f00 */
[----:B---3--:R-:W2:Y:S04]  /*5b510*/  LDL.LU R58, [R1+0x1494] ;  /* 0x00149400013a7983 */ /* 0x008ea80000300800 */
[----:B------:R3:W-:Y:S04]  /*5b520*/  STL [R1+0x12ac], R30 ;  /* 0x0012ac1e01007387 */ /* 0x0007e80000100800 */
[----:B-1----:R-:W2:Y:S04]  /*5b530*/  LDL.LU R59, [R1+0x149c] ;  /* 0x00149c00013b7983 */ /* 0x002ea80000300800 */
[----:B------:R1:W-:Y:S02]  /*5b540*/  LDGSTS.E [R3+0x9500], desc[UR6][R24.64], P3 ;  /* 0x0950000018037fae */ /* 0x0003e400099a1006 */
[----:B-1----:R-:W-:Y:S01]  /*5b550*/  IMAD.MOV.U32 R24, RZ, RZ, R26 ;  /* 0x000000ffff187224 */ /* 0x002fe200078e001a */
[----:B------:R-:W-:-:S02]  /*5b560*/  MOV R25, R30 ;  /* 0x0000001e00197202 */ /* 0x000fc40000000f00 */
[----:B---3--:R-:W3:Y:S04]  /*5b570*/  LDL.LU R30, [R1+0x14a8] ;  /* 0x0014a800011e7983 */ /* 0x008ee80000300800 */
[----:B------:R-:W3:Y:S04]  /*5b580*/  LDL.LU R26, [R1+0x14b0] ;  /* 0x0014b000011a7983 */ /* 0x000ee80000300800 */
[----:B------:R1:W-:Y:S01]  /*5b590*/  LDGSTS.E [R3+0x9580], desc[UR6][R24.64], P0 ;  /* 0x0958000018037fae */ /* 0x0003e200081a1006 */
[----:B------:R-:W-:Y:S02]  /*5b5a0*/  IADD3 R28, P4, PT, R28, UR15, RZ ;  /* 0x0000000f1c1c7c10 */ /* 0x000fe4000ff9e0ff */
[----:B------:R-:W-:-:S02]  /*5b5b0*/  IADD3 R62, P5, PT, R62, UR15, RZ ;  /* 0x0000000f3e3e7c10 */ /* 0x000fc4000ffbe0ff */
[----:B------:R-:W-:Y:S01]  /*5b5c0*/  IADD3.X R31, PT, PT, R31, UR10, RZ, P4, !PT ;  /* 0x0000000a1f1f7c10 */ /* 0x000fe2000a7fe4ff */
[----:B------:R-:W-:Y:S01]  /*5b5d0*/  STL [R1+0x1398], R28 ;  /* 0x0013981c01007387 */ /* 0x000fe20000100800 */
[----:B-1----:R-:W-:Y:S01]  /*5b5e0*/  IMAD.MOV.U32 R24, RZ, RZ, R28 ;  /* 0x000000ffff187224 */ /* 0x002fe200078e001c */
[----:B------:R-:W-:Y:S02]  /*5b5f0*/  IADD3.X R63, PT, PT, R63, UR10, RZ, P5, !PT ;  /* 0x0000000a3f3f7c10 */ /* 0x000fe4000affe4ff */
[----:B------:R1:W-:Y:S01]  /*5b600*/  STL [R1+0x1394], R31 ;  /* 0x0013941f01007387 */ /* 0x0003e20000100800 */
[----:B------:R-:W-:-:S03]  /*5b610*/  MOV R25, R31 ;  /* 0x0000001f00197202 */ /* 0x000fc60000000f00 */
[----:B------:R-:W-:Y:S04]  /*5b620*/  STL [R1+0x13a0], R62 ;  /* 0x0013a03e01007387 */ /* 0x000fe80000100800 */
[----:B------:R1:W-:Y:S04]  /*5b630*/  LDGSTS.E [R3+0xa400], desc[UR6][R24.64], P1 ;  /* 0x0a40000018037fae */ /* 0x0003e800089a1006 */
[----:B-1----:R-:W3:Y:S04]  /*5b640*/  LDL.LU R31, [R1+0x14a4] ;  /* 0x0014a400011f7983 */ /* 0x002ee80000300800 */
[----:B------:R-:W-:Y:S01]  /*5b650*/  STL [R1+0x139c], R63 ;  /* 0x00139c3f01007387 */ /* 0x000fe20000100800 */
[----:B------:R-:W-:-:S03]  /*5b660*/  IADD3 R27, P4, PT, R27, UR15, RZ ;  /* 0x0000000f1b1b7c10 */ /* 0x000fc6000ff9e0ff */
[----:B------:R-:W3:Y:S01]  /*5b670*/  LDL.LU R28, [R1+0x14ac] ;  /* 0x0014ac00011c7983 */ /* 0x000ee20000300800 */
[----:B------:R-:W-:Y:S01]  /*5b680*/  IMAD.MOV.U32 R24, RZ, RZ, R62 ;  /* 0x000000ffff187224 */ /* 0x000fe200078e003e */
[----:B------:R-:W-:Y:S02]  /*5b690*/  MOV R25, R63 ;  /* 0x0000003f00197202 */ /* 0x000fe40000000f00 */
[----:B------:R-:W-:Y:S01]  /*5b6a0*/  IADD3 R29, P5, PT, R29, UR15, RZ ;  /* 0x0000000f1d1d7c10 */ /* 0x000fe2000ffbe0ff */
[----:B------:R1:W-:Y:S04]  /*5b6b0*/  STL [R1+0x13a8], R27 ;  /* 0x0013a81b01007387 */ /* 0x0003e80000100800 */
[----:B------:R1:W-:Y:S02]  /*5b6c0*/  LDGSTS.E [R3+0xa480], desc[UR6][R24.64], P2 ;  /* 0x0a48000018037fae */ /* 0x0003e400091a1006 */
[----:B-1----:R-:W-:Y:S01]  /*5b6d0*/  IMAD.MOV.U32 R24, RZ, RZ, R27 ;  /* 0x000000ffff187224 */ /* 0x002fe200078e001b */
[----:B------:R-:W-:-:S04]  /*5b6e0*/  IADD3.X R60, PT, PT, R60, UR10, RZ, P4, !PT ;  /* 0x0000000a3c3c7c10 */ /* 0x000fc8000a7fe4ff */
[----:B------:R-:W-:Y:S01]  /*5b6f0*/  MOV R25, R60 ;  /* 0x0000003c00197202 */ /* 0x000fe20000000f00 */
[----:B------:R1:W-:Y:S01]  /*5b700*/  STL [R1+0x13a4], R60 ;  /* 0x0013a43c01007387 */ /* 0x0003e20000100800 */
[----:B------:R-:W-:-:S03]  /*5b710*/  IADD3.X R61, PT, PT, R61, UR10, RZ, P5, !PT ;  /* 0x0000000a3d3d7c10 */ /* 0x000fc6000affe4ff */
[----:B------:R1:W-:Y:S04]  /*5b720*/  STL [R1+0x13b0], R29 ;  /* 0x0013b01d01007387 */ /* 0x0003e80000100800 */
[----:B------:R-:W3:Y:S04]  /*5b730*/  LDL.LU R27, [R1+0x1598] ;  /* 0x00159800011b7983 */ /* 0x000ee80000300800 */
[----:B------:R4:W-:Y:S04]  /*5b740*/  STL [R1+0x13ac], R61 ;  /* 0x0013ac3d01007387 */ /* 0x0009e80000100800 */
[----:B------:R4:W-:Y:S04]  /*5b750*/  LDGSTS.E [R3+0xa500], desc[UR6][R24.64], P3 ;  /* 0x0a50000018037fae */ /* 0x0009e800099a1006 */
[----:B-1----:R-:W3:Y:S01]  /*5b760*/  LDL.LU R60, [R1+0x15a0] ;  /* 0x0015a000013c7983 */ /* 0x002ee20000300800 */
[----:B----4-:R-:W-:-:S03]  /*5b770*/  IMAD.MOV.U32 R24, RZ, RZ, R29 ;  /* 0x000000ffff187224 */ /* 0x010fc600078e001d */
[----:B------:R-:W4:Y:S01]  /*5b780*/  LDL.LU R29, [R1+0x1594] ;  /* 0x00159400011d7983 */ /* 0x000f220000300800 */
[----:B------:R-:W-:-:S03]  /*5b790*/  MOV R25, R61 ;  /* 0x0000003d00197202 */ /* 0x000fc60000000f00 */
[----:B------:R-:W4:Y:S01]  /*5b7a0*/  LDL.LU R61, [R1+0x159c] ;  /* 0x00159c00013d7983 */ /* 0x000f220000300800 */
[----:B------:R-:W-:Y:S02]  /*5b7b0*/  IADD3 R56, P4, PT, R56, UR15, RZ ;  /* 0x0000000f38387c10 */ /* 0x000fe4000ff9e0ff */
[----:B------:R-:W-:Y:S01]  /*5b7c0*/  IADD3 R57, P5, PT, R57, UR15, RZ ;  /* 0x0000000f39397c10 */ /* 0x000fe2000ffbe0ff */
[----:B------:R1:W-:Y:S04]  /*5b7d0*/  LDGSTS.E [R3+0xa580], desc[UR6][R24.64], P0 ;  /* 0x0a58000018037fae */ /* 0x0003e800081a1006 */
[----:B------:R-:W-:Y:S01]  /*5b7e0*/  STL [R1+0x1498], R56 ;  /* 0x0014983801007387 */ /* 0x000fe20000100800 */
[----:B--2---:R-:W-:Y:S01]  /*5b7f0*/  IADD3.X R58, PT, PT, R58, UR10, RZ, P4, !PT ;  /* 0x0000000a3a3a7c10 */ /* 0x004fe2000a7fe4ff */
[----:B-1----:R-:W-:-:S03]  /*5b800*/  IMAD.MOV.U32 R24, RZ, RZ, R56 ;  /* 0x000000ffff187224 */ /* 0x002fc600078e0038 */
        /* <DEDUP_REMOVED lines=8> */
[----:B--2---:R-:W-:Y:S01]  /*5b890*/  MOV R25, R59 ;  /* 0x0000003b00197202 */ /* 0x004fe20000000f00 */
[----:B------:R-:W-:-:S02]  /*5b8a0*/  IMAD.MOV.U32 R24, RZ, RZ, R57 ;  /* 0x000000ffff187224 */ /* 0x000fc400078e0039 */
[----:B-1----:R-:W2:Y:S04]  /*5b8b0*/  LDL.LU R59, [R1+0x15a4] ;  /* 0x0015a400013b7983 */ /* 0x002ea80000300800 */
[----:B------:R-:W2:Y:S01]  /*5b8c0*/  LDL.LU R57, [R1+0x15ac] ;  /* 0x0015ac0001397983 */ /* 0x000ea20000300800 */
[----:B---3--:R-:W-:Y:S02]  /*5b8d0*/  IADD3 R30, P4, PT, R30, UR15, RZ ;  /* 0x0000000f1e1e7c10 */ /* 0x008fe4000ff9e0ff */
[----:B------:R-:W-:Y:S01]  /*5b8e0*/  IADD3 R26, P5, PT, R26, UR15, RZ ;  /* 0x0000000f1a1a7c10 */ /* 0x000fe2000ffbe0ff */
[----:B------:R1:W-:Y:S04]  /*5b8f0*/  LDGSTS.E [R3+0xb480], desc[UR6][R24.64], P2 ;  /* 0x0b48000018037fae */ /* 0x0003e800091a1006 */
[----:B------:R-:W-:Y:S01]  /*5b900*/  STL [R1+0x14a8], R30 ;  /* 0x0014a81e01007387 */ /* 0x000fe20000100800 */
[----:B-1----:R-:W-:Y:S01]  /*5b910*/  IMAD.MOV.U32 R24, RZ, RZ, R30 ;  /* 0x000000ffff187224 */ /* 0x002fe200078e001e */
[----:B------:R-:W-:-:S05]  /*5b920*/  IADD3.X R31, PT, PT, R31, UR10, RZ, P4, !PT ;  /* 0x0000000a1f1f7c10 */ /* 0x000fca000a7fe4ff */
[----:B------:R1:W-:Y:S01]  /*5b930*/  STL [R1+0x14a4], R31 ;  /* 0x0014a41f01007387 */ /* 0x0003e20000100800 */
[----:B------:R-:W-:-:S03]  /*5b940*/  IADD3.X R28, PT, PT, R28, UR10, RZ, P5, !PT ;  /* 0x0000000a1c1c7c10 */ /* 0x000fc6000affe4ff */
[----:B------:R3:W-:Y:S04]  /*5b950*/  STL [R1+0x14b0], R26 ;  /* 0x0014b01a01007387 */ /* 0x0007e80000100800 */
[----:B------:R1:W-:Y:S01]  /*5b960*/  STL [R1+0x14ac], R28 ;  /* 0x0014ac1c01007387 */ /* 0x0003e20000100800 */
[----:B------:R-:W-:-:S03]  /*5b970*/  MOV R25, R31 ;  /* 0x0000001f00197202 */ /* 0x000fc60000000f00 */
[----:B------:R-:W2:Y:S04]  /*5b980*/  LDL.LU R63, [R1+0x1694] ;  /* 0x00169400013f7983 */ /* 0x000ea80000300800 */
[----:B------:R-:W2:Y:S04]  /*5b990*/  LDL.LU R62, [R1+0x1698] ;  /* 0x00169800013e7983 */ /* 0x000ea80000300800 */
[----:B-1----:R-:W2:Y:S04]  /*5b9a0*/  LDL.LU R31, [R1+0x169c] ;  /* 0x00169c00011f7983 */ /* 0x002ea80000300800 */
[----:B------:R-:W2:Y:S04]  /*5b9b0*/  LDL.LU R30, [R1+0x16a0] ;  /* 0x0016a000011e7983 */ /* 0x000ea80000300800 */
[----:B------:R1:W-:Y:S02]  /*5b9c0*/  LDGSTS.E [R3+0xb500], desc[UR6][R24.64], P3 ;  /* 0x0b50000018037fae */ /* 0x0003e400099a1006 */
[----:B-1----:R-:W-:Y:S01]  /*5b9d0*/  IMAD.MOV.U32 R24, RZ, RZ, R26 ;  /* 0x000000ffff187224 */ /* 0x002fe200078e001a */
[----:B------:R-:W-:Y:S01]  /*5b9e0*/  MOV R25, R28 ;  /* 0x0000001c00197202 */ /* 0x000fe20000000f00 */
[----:B---3--:R-:W3:Y:S04]  /*5b9f0*/  LDL.LU R26, [R1+0x16a8] ;  /* 0x0016a800011a7983 */ /* 0x008ee80000300800 */
[----:B------:R-:W3:Y:S04]  /*5ba00*/  LDL.LU R28, [R1+0x16b0] ;  /* 0x0016b000011c7983 */ /* 0x000ee80000300800 */
[----:B------:R1:W-:Y:S01]  /*5ba10*/  LDGSTS.E [R3+0xb580], desc[UR6][R24.64], P0 ;  /* 0x0b58000018037fae */ /* 0x0003e200081a1006 */
[----:B------:R-:W-:-:S05]  /*5ba20*/  IADD3 R27, P4, PT, R27, UR15, RZ ;  /* 0x0000000f1b1b7c10 */ /* 0x000fca000ff9e0ff */
[----:B------:R4:W-:Y:S01]  /*5ba30*/  STL [R1+0x1598], R27 ;  /* 0x0015981b01007387 */ /* 0x0009e20000100800 */
[----:B------:R-:W-:Y:S01]  /*5ba40*/  IADD3 R60, P5, PT, R60, UR15, RZ ;  /* 0x0000000f3c3c7c10 */ /* 0x000fe2000ffbe0ff */
[----:B-1----:R-:W-:Y:S01]  /*5ba50*/  IMAD.MOV.U32 R24, RZ, RZ, R27 ;  /* 0x000000ffff187224 */ /* 0x002fe200078e001b */
[----:B----4-:R-:W-:-:S05]  /*5ba60*/  IADD3.X R29, PT, PT, R29, UR10, RZ, P4, !PT ;  /* 0x0000000a1d1d7c10 */ /* 0x010fca000a7fe4ff */
[----:B------:R1:W-:Y:S01]  /*5ba70*/  STL [R1+0x1594], R29 ;  /* 0x0015941d01007387 */ /* 0x0003e20000100800 */
[----:B------:R-:W-:-:S03]  /*5ba80*/  IADD3.X R61, PT, PT, R61, UR10, RZ, P5, !PT ;  /* 0x0000000a3d3d7c10 */ /* 0x000fc6000affe4ff */
[----:B------:R4:W-:Y:S04]  /*5ba90*/  STL [R1+0x15a0], R60 ;  /* 0x0015a03c01007387 */ /* 0x0009e80000100800 */
[----:B------:R-:W3:Y:S01]  /*5baa0*/  LDL.LU R27, [R1+0x16a4] ;  /* 0x0016a400011b7983 */ /* 0x000ee20000300800 */
[----:B------:R-:W-:-:S03]  /*5bab0*/  MOV R25, R29 ;  /* 0x0000001d00197202 */ /* 0x000fc60000000f00 */
[----:B------:R2:W-:Y:S04]  /*5bac0*/  STL [R1+0x159c], R61 ;  /* 0x00159c3d01007387 */ /* 0x0005e80000100800 */
[----:B-1----:R-:W3:Y:S04]  /*5bad0*/  LDL.LU R29, [R1+0x16ac] ;  /* 0x0016ac00011d7983 */ /* 0x002ee80000300800 */
[----:B------:R1:W-:Y:S04]  /*5bae0*/  LDGSTS.E [R3+0xc400], desc[UR6][R24.64], P1 ;  /* 0x0c40000018037fae */ /* 0x0003e800089a1006 */
[----:B------:R-:W3:Y:S01]  /*5baf0*/  LDL.LU R64, [R1+0x1798] ;  /* 0x0017980001407983 */ /* 0x000ee20000300800 */
[----:B------:R-:W-:Y:S01]  /*5bb00*/  IADD3 R58, P4, PT, R58, UR15, RZ ;  /* 0x0000000f3a3a7c10 */ /* 0x000fe2000ff9e0ff */
[----:B-1----:R-:W-:Y:S01]  /*5bb10*/  IMAD.MOV.U32 R24, RZ, RZ, R60 ;  /* 0x000000ffff187224 */ /* 0x002fe200078e003c */
[----:B------:R-:W-:Y:S01]  /*5bb20*/  MOV R25, R61 ;  /* 0x0000003d00197202 */ /* 0x000fe20000000f00 */
[----:B----4-:R-:W4:Y:S01]  /*5bb30*/  LDL.LU R60, [R1+0x17a0] ;  /* 0x0017a000013c7983 */ /* 0x010f220000300800 */
[----:B------:R-:W-:-:S03]  /*5bb40*/  IADD3 R56, P5, PT, R56, UR15, RZ ;  /* 0x0000000f38387c10 */ /* 0x000fc6000ffbe0ff */
[----:B------:R-:W-:Y:S04]  /*5bb50*/  STL [R1+0x15a8], R58 ;  /* 0x0015a83a01007387 */ /* 0x000fe80000100800 */
[----:B------:R1:W-:Y:S01]  /*5bb60*/  LDGSTS.E [R3+0xc480], desc[UR6][R24.64], P2 ;  /* 0x0c48000018037fae */ /* 0x0003e200091a1006 */
[----:B--2---:R-:W-:Y:S02]  /*5bb70*/  IADD3.X R59, PT, PT, R59, UR10, RZ, P4, !PT ;  /* 0x0000000a3b3b7c10 */ /* 0x004fe4000a7fe4ff */
[----:B------:R-:W-:-:S03]  /*5bb80*/  IADD3.X R57, PT, PT, R57, UR10, RZ, P5, !PT ;  /* 0x0000000a39397c10 */ /* 0x000fc6000affe4ff */
[----:B------:R2:W-:Y:S04]  /*5bb90*/  STL [R1+0x15a4], R59 ;  /* 0x0015a43b01007387 */ /* 0x0005e80000100800 */
[----:B------:R-:W-:Y:S01]  /*5bba0*/  STL [R1+0x15b0], R56 ;  /* 0x0015b03801007387 */ /* 0x000fe20000100800 */
[----:B-1----:R-:W-:Y:S01]  /*5bbb0*/  IMAD.MOV.U32 R24, RZ, RZ, R58 ;  /* 0x000000ffff187224 */ /* 0x002fe200078e003a */
[----:B------:R-:W-:Y:S02]  /*5bbc0*/  MOV R25, R59 ;  /* 0x0000003b00197202 */ /* 0x000fe40000000f00 */
[----:B------:R-:W4:Y:S04]  /*5bbd0*/  LDL.LU R65, [R1+0x1794] ;  /* 0x0017940001417983 */ /* 0x000f280000300800 */
[----:B------:R1:W-:Y:S04]  /*5bbe0*/  STL [R1+0x15ac], R57 ;  /* 0x0015ac3901007387 */ /* 0x0003e80000100800 */
[----:B------:R-:W4:Y:S04]  /*5bbf0*/  LDL.LU R61, [R1+0x179c] ;  /* 0x00179c00013d7983 */ /* 0x000f280000300800 */
[----:B--2---:R-:W2:Y:S04]  /*5bc00*/  LDL.LU R59, [R1+0x17a4] ;  /* 0x0017a400013b7983 */ /* 0x004ea80000300800 */
[----:B------:R-:W2:Y:S04]  /*5bc10*/  LDL.LU R58, [R1+0x17a8] ;  /* 0x0017a800013a7983 */ /* 0x000ea80000300800 */
[----:B------:R1:W-:Y:S02]  /*5bc20*/  LDGSTS.E [R3+0xc500], desc[UR6][R24.64], P3 ;  /* 0x0c50000018037fae */ /* 0x0003e400099a1006 */
[----:B-1----:R-:W-:Y:S01]  /*5bc30*/  MOV R25, R57 ;  /* 0x0000003900197202 */ /* 0x002fe20000000f00 */
[----:B------:R-:W-:Y:S01]  /*5bc40*/  IMAD.MOV.U32 R24, RZ, RZ, R56 ;  /* 0x000000ffff187224 */ /* 0x000fe200078e0038 */
[----:B------:R-:W2:Y:S04]  /*5bc50*/  LDL.LU R57, [R1+0x17ac] ;  /* 0x0017ac0001397983 */ /* 0x000ea80000300800 */
[----:B------:R-:W2:Y:S04]  /*5bc60*/  LDL.LU R56, [R1+0x17b0] ;  /* 0x0017b00001387983 */ /* 0x000ea80000300800 */
[----:B------:R1:W-:Y:S01]  /*5bc70*/  LDGSTS.E [R3+0xc580], desc[UR6][R24.64], P0 ;  /* 0x0c58000018037fae */ /* 0x0003e200081a1006 */
[----:B------:R-:W-:-:S04]  /*5bc80*/  IADD3 R62, P4, PT, R62, UR15, RZ ;  /* 0x0000000f3e3e7c10 */ /* 0x000fc8000ff9e0ff */
[----:B------:R-:W-:Y:S01]  /*5bc90*/  IADD3.X R63, PT, PT, R63, UR10, RZ, P4, !PT ;  /* 0x0000000a3f3f7c10 */ /* 0x000fe2000a7fe4ff */
[----:B-1----:R-:W-:Y:S01]  /*5bca0*/  IMAD.MOV.U32 R24, RZ, RZ, R62 ;  /* 0x000000ffff187224 */ /* 0x002fe200078e003e */
[----:B------:R-:W-:Y:S02]  /*5bcb0*/  IADD3 R30, P5, PT, R30, UR15, RZ ;  /* 0x0000000f1e1e7c10 */ /* 0x000fe4000ffbe0ff */
[----:B------:R-:W-:Y:S02]  /*5bcc0*/  MOV R25, R63 ;  /* 0x0000003f00197202 */ /* 0x000fe40000000f00 */
[----:B------:R-:W-:Y:S01]  /*5bcd0*/  IADD3.X R31, PT, PT, R31, UR10, RZ, P5, !PT ;  /* 0x0000000a1f1f7c10 */ /* 0x000fe2000affe4ff */
[----:B------:R-:W-:Y:S04]  /*5bce0*/  STL [R1+0x1698], R62 ;  /* 0x0016983e01007387 */ /* 0x000fe80000100800 */
[----:B------:R1:W-:Y:S04]  /*5bcf0*/  LDGSTS.E [R3+0xd400], desc[UR6][R24.64], P1 ;  /* 0x0d40000018037fae */ /* 0x0003e800089a1006 */
[----:B------:R-:W-:Y:S01]  /*5bd00*/  STL [R1+0x1694], R63 ;  /* 0x0016943f01007387 */ /* 0x000fe20000100800 */
[----:B---3--:R-:W-:Y:S01]  /*5bd10*/  IADD3 R26, P4, PT, R26, UR15, RZ ;  /* 0x0000000f1a1a7c10 */ /* 0x008fe2000ff9e0ff */
[----:B-1----:R-:W-:Y:S01]  /*5bd20*/  IMAD.MOV.U32 R24, RZ, RZ, R30 ;  /* 0x000000ffff187224 */ /* 0x002fe200078e001e */
[----:B------:R-:W-:Y:S01]  /*5bd30*/  MOV R25, R31 ;  /* 0x0000001f00197202 */ /* 0x000fe20000000f00 */
[----:B------:R-:W-:Y:S01]  /*5bd40*/  STL [R1+0x16a0], R30 ;  /* 0x0016a01e01007387 */ /* 0x000fe20000100800 */
[----:B------:R-:W-:-:S03]  /*5bd50*/  IADD3 R28, P5, PT, R28, UR15, RZ ;  /* 0x0000000f1c1c7c10 */ /* 0x000fc6000ffbe0ff */
[----:B------:R-:W-:Y:S04]  /*5bd60*/  STL [R1+0x169c], R31 ;  /* 0x00169c1f01007387 */ /* 0x000fe80000100800 */
        /* <DEDUP_REMOVED lines=9> */
[----:B-1----:R-:W2:Y:S04]  /*5be00*/  LDL.LU.64 R26, [R1+0x530] ;  /* 0x00053000011a7983 */ /* 0x002ea80000300a00 */
[----:B------:R1:W-:Y:S01]  /*5be10*/  STL [R1+0x16ac], R29 ;  /* 0x0016ac1d01007387 */ /* 0x0003e20000100800 */
[----:B---3--:R-:W-:Y:S01]  /*5be20*/  IMAD.MOV.U32 R24, RZ, RZ, R28 ;  /* 0x000000ffff187224 */ /* 0x008fe200078e001c */
[----:B------:R-:W-:-:S02]  /*5be30*/  MOV R25, R29 ;  /* 0x0000001d00197202 */ /* 0x000fc40000000f00 */
[----:B-1----:R-:W3:Y:S04]  /*5be40*/  LDL.LU.64 R28, [R1+0x548] ;  /* 0x00054800011c7983 */ /* 0x002ee80000300a00 */
[----:B------:R-:W3:Y:S04]  /*5be50*/  LDL.LU.64 R30, [R1+0x540] ;  /* 0x00054000011e7983 */ /* 0x000ee80000300a00 */
[----:B------:R-:W3:Y:S01]  /*5be60*/  LDL.LU.64 R62, [R1+0x538] ;  /* 0x00053800013e7983 */ /* 0x000ee20000300a00 */
[----:B------:R-:W-:Y:S02]  /*5be70*/  IADD3 R64, P4, PT, R64, UR15, RZ ;  /* 0x0000000f40407c10 */ /* 0x000fe4000ff9e0ff */
[----:B----4-:R-:W-:Y:S01]  /*5be80*/  IADD3 R60, P5, PT, R60, UR15, RZ ;  /* 0x0000000f3c3c7c10 */ /* 0x010fe2000ffbe0ff */
[----:B------:R1:W-:Y:S04]  /*5be90*/  LDGSTS.E [R3+0xd580], desc[UR6][R24.64], P0 ;  /* 0x0d58000018037fae */ /* 0x0003e800081a1006 */
[----:B------:R-:W-:Y:S01]  /*5bea0*/  STL [R1+0x1798], R64 ;  /* 0x0017984001007387 */ /* 0x000fe20000100800 */
[----:B------:R-:W-:Y:S01]  /*5beb0*/  IADD3.X R65, PT, PT, R65, UR10, RZ, P4, !PT ;  /* 0x0000000a41417c10 */ /* 0x000fe2000a7fe4ff */
[----:B-1----:R-:W-:-:S03]  /*5bec0*/  IMAD.MOV.U32 R24, RZ, RZ, R64 ;  /* 0x000000ffff187224 */ /* 0x002fc600078e0040 */
[----:B------:R-:W-:Y:S01]  /*5bed0*/  MOV R25, R65 ;  /* 0x0000004100197202 */ /* 0x000fe20000000f00 */
[----:B------:R-:W-:Y:S01]  /*5bee0*/  STL [R1+0x1794], R65 ;  /* 0x0017944101007387 */ /* 0x000fe20000100800 */
[----:B------:R-:W-:-:S03]  /*5bef0*/  IADD3.X R61, PT, PT, R61, UR10, RZ, P5, !PT ;  /* 0x0000000a3d3d7c10 */ /* 0x000fc6000affe4ff */
[----:B------:R1:W-:Y:S01]  /*5bf00*/  STL [R1+0x17a0], R60 ;  /* 0x0017a03c01007387 */ /* 0x0003e20000100800 */
[----:B--2---:R-:W-:-:S03]  /*5bf10*/  IADD3 R58, P4, PT, R58, UR15, RZ ;  /* 0x0000000f3a3a7c10 */ /* 0x004fc6000ff9e0ff */
[----:B------:R2:W-:Y:S01]  /*5bf20*/  STL [R1+0x179c], R61 ;  /* 0x00179c3d01007387 */ /* 0x0005e20000100800 */
[----:B------:R-:W-:-:S03]  /*5bf30*/  IADD3.X R59, PT, PT, R59, UR10, RZ, P4, !PT ;  /* 0x0000000a3b3b7c10 */ /* 0x000fc6000a7fe4ff */
[----:B------:R-:W-:Y:S04]  /*5bf40*/  STL [R1+0x17a8], R58 ;  /* 0x0017a83a01007387 */ /* 0x000fe80000100800 */
[----:B------:R4:W-:Y:S04]  /*5bf50*/  LDGSTS.E [R3+0xe400], desc[UR6][R24.64], P1 ;  /* 0x0e40000018037fae */ /* 0x0009e800089a1006 */
[----:B------:R1:W-:Y:S01]  /*5bf60*/  STL [R1+0x17a4], R59 ;  /* 0x0017a43b01007387 */ /* 0x0003e20000100800 */
[----:B------:R-:W-:Y:S01]  /*5bf70*/  IADD3 R56, P5, PT, R56, UR15, RZ ;  /* 0x0000000f38387c10 */ /* 0x000fe2000ffbe0ff */
[----:B----4-:R-:W-:-:S03]  /*5bf80*/  IMAD.MOV.U32 R24, RZ, RZ, R60 ;  /* 0x000000ffff187224 */ /* 0x010fc600078e003c */
[----:B------:R-:W-:Y:S01]  /*5bf90*/  IADD3.X R57, PT, PT, R57, UR10, RZ, P5, !PT ;  /* 0x0000000a39397c10 */ /* 0x000fe2000affe4ff */
[----:B------:R4:W-:Y:S01]  /*5bfa0*/  STL [R1+0x17b0], R56 ;  /* 0x0017b03801007387 */ /* 0x0009e20000100800 */
[----:B------:R-:W-:-:S03]  /*5bfb0*/  MOV R25, R61 ;  /* 0x0000003d00197202 */ /* 0x000fc60000000f00 */
[----:B-1----:R-:W3:Y:S04]  /*5bfc0*/  LDL.LU R60, [R1+0x9b8] ;  /* 0x0009b800013c7983 */ /* 0x002ee80000300800 */
[----:B------:R1:W-:Y:S04]  /*5bfd0*/  STL [R1+0x17ac], R57 ;  /* 0x0017ac3901007387 */ /* 0x0003e80000100800 */
[----:B------:R-:W3:Y:S04]  /*5bfe0*/  LDL.LU R65, [R1+0x9c0] ;  /* 0x0009c00001417983 */ /* 0x000ee80000300800 */
[----:B--2---:R-:W2:Y:S04]  /*5bff0*/  LDL.LU R61, [R1+0x9b4] ;  /* 0x0009b400013d7983 */ /* 0x004ea80000300800 */
[----:B------:R1:W-:Y:S04]  /*5c000*/  LDGSTS.E [R3+0xe480], desc[UR6][R24.64], P2 ;  /* 0x0e48000018037fae */ /* 0x0003e800091a1006 */
[----:B------:R-:W2:Y:S01]  /*5c010*/  LDL.LU R66, [R1+0x9bc] ;  /* 0x0009bc0001427983 */ /* 0x000ea20000300800 */
[----:B-1----:R-:W-:Y:S01]  /*5c020*/  IMAD.MOV.U32 R24, RZ, RZ, R58 ;  /* 0x000000ffff187224 */ /* 0x002fe200078e003a */
[----:B------:R-:W-:-:S02]  /*5c030*/  MOV R25, R59 ;  /* 0x0000003b00197202 */ /* 0x000fc40000000f00 */
[----:B------:R-:W2:Y:S04]  /*5c040*/  LDL.LU R59, [R1+0x9c4] ;  /* 0x0009c400013b7983 */ /* 0x000ea80000300800 */
[----:B------:R-:W2:Y:S04]  /*5c050*/  LDL.LU R58, [R1+0x9c8] ;  /* 0x0009c800013a7983 */ /* 0x000ea80000300800 */
[----:B------:R1:W-:Y:S04]  /*5c060*/  LDGSTS.E [R3+0xe500], desc[UR6][R24.64], P3 ;  /* 0x0e50000018037fae */ /* 0x0003e800099a1006 */
[----:B------:R-:W2:Y:S01]  /*5c070*/  LDL.LU R64, [R1+0x9cc] ;  /* 0x0009cc0001407983 */ /* 0x000ea20000300800 */
[----:B-1----:R-:W-:-:S03]  /*5c080*/  IMAD.MOV.U32 R24, RZ, RZ, R56 ;  /* 0x000000ffff187224 */ /* 0x002fc600078e0038 */
[----:B----4-:R-:W4:Y:S01]  /*5c090*/  LDL.LU R56, [R1+0x9d0] ;  /* 0x0009d00001387983 */ /* 0x010f220000300800 */
[----:B------:R-:W-:-:S05]  /*5c0a0*/  MOV R25, R57 ;  /* 0x0000003900197202 */ /* 0x000fca0000000f00 */
[----:B------:R1:W-:Y:S02]  /*5c0b0*/  LDGSTS.E [R3+0xe580], desc[UR6][R24.64], P0 ;  /* 0x0e58000018037fae */ /* 0x0003e400081a1006 */
[----:B-1----:R-:W-:-:S04]  /*5c0c0*/  IADD3 R24, P4, PT, R26, UR15, RZ ;  /* 0x0000000f1a187c10 */ /* 0x002fc8000ff9e0ff */
[----:B------:R-:W-:Y:S02]  /*5c0d0*/  IADD3.X R25, PT, PT, R27, UR10, RZ, P4, !PT ;  /* 0x0000000a1b197c10 */ /* 0x000fe4000a7fe4ff */
[----:B---3--:R-:W-:-:S04]  /*5c0e0*/  IADD3 R26, P4, PT, R28, UR15, RZ ;  /* 0x0000000f1c1a7c10 */ /* 0x008fc8000ff9e0ff */
[----:B------:R-:W-:Y:S02]  /*5c0f0*/  IADD3.X R27, PT, PT, R29, UR10, RZ, P4, !PT ;  /* 0x0000000a1d1b7c10 */ /* 0x000fe4000a7fe4ff */
[----:B------:R-:W-:-:S03]  /*5c100*/  IADD3 R28, P4, PT, R30, UR15, RZ ;  /* 0x0000000f1e1c7c10 */ /* 0x000fc6000ff9e0ff */
[----:B------:R-:W-:Y:S01]  /*5c110*/  LDGSTS.E [R3+0xf400], desc[UR6][R26.64], P1 ;  /* 0x0f4000001a037fae */ /* 0x000fe200089a1006 */
[----:B------:R-:W-:Y:S02]  /*5c120*/  IADD3.X R29, PT, PT, R31, UR10, RZ, P4, !PT ;  /* 0x0000000a1f1d7c10 */ /* 0x000fe4000a7fe4ff */
[----:B------:R-:W-:Y:S01]  /*5c130*/  IADD3 R30, P4, PT, R62, UR15, RZ ;  /* 0x0000000f3e1e7c10 */ /* 0x000fe2000ff9e0ff */
[----:B------:R-:W-:Y:S02]  /*5c140*/  IMAD.MOV.U32 R62, RZ, RZ, R24 ;  /* 0x000000ffff3e7224 */ /* 0x000fe400078e0018 */
[----:B------:R-:W-:Y:S01]  /*5c150*/  LDGSTS.E [R3+0xf480], desc[UR6][R28.64], P2 ;  /* 0x0f4800001c037fae */ /* 0x000fe200091a1006 */
[----:B------:R-:W-:Y:S02]  /*5c160*/  IADD3.X R31, PT, PT, R63, UR10, RZ, P4, !PT ;  /* 0x0000000a3f1f7c10 */ /* 0x000fe4000a7fe4ff */
[----:B------:R-:W-:Y:S01]  /*5c170*/  MOV R63, R25 ;  /* 0x00000019003f7202 */ /* 0x000fe20000000f00 */
[----:B------:R-:W-:Y:S01]  /*5c180*/  IMAD.MOV.U32 R90, RZ, RZ, R30 ;  /* 0x000000ffff5a7224 */ /* 0x000fe200078e001e */
[----:B------:R-:W-:-:S03]  /*5c190*/  MOV R91, R31 ;  /* 0x0000001f005b7202 */ /* 0x000fc60000000f00 */
[----:B------:R1:W-:Y:S04]  /*5c1a0*/  STL.64 [R1+0x530], R62 ;  /* 0x0005303e01007387 */ /* 0x0003e80000100a00 */
[----:B------:R3:W-:Y:S04]  /*5c1b0*/  STL.64 [R1+0x548], R26 ;  /* 0x0005481a01007387 */ /* 0x0007e80000100a00 */
[----:B------:R1:W-:Y:S04]  /*5c1c0*/  STL.64 [R1+0x540], R28 ;  /* 0x0005401c01007387 */ /* 0x0003e80000100a00 */
[----:B------:R-:W-:Y:S04]  /*5c1d0*/  STL.64 [R1+0x538], R90 ;  /* 0x0005385a01007387 */ /* 0x000fe80000100a00 */
[----:B------:R-:W4:Y:S04]  /*5c1e0*/  LDL.LU R57, [R1+0xab4] ;  /* 0x000ab40001397983 */ /* 0x000f280000300800 */
[----:B------:R-:W4:Y:S04]  /*5c1f0*/  LDL.LU R30, [R1+0xab8] ;  /* 0x000ab800011e7983 */ /* 0x000f280000300800 */
[----:B------:R-:W-:Y:S04]  /*5c200*/  LDGSTS.E [R3+0xf500], desc[UR6][R90.64], P3 ;  /* 0x0f5000005a037fae */ /* 0x000fe800099a1006 */
[----:B------:R1:W-:Y:S04]  /*5c210*/  LDGSTS.E [R3+0xf580], desc[UR6][R62.64], P0 ;  /* 0x0f5800003e037fae */ /* 0x0003e800081a1006 */
[----:B-1----:R-:W4:Y:S04]  /*5c220*/  LDL.LU R63, [R1+0xabc] ;  /* 0x000abc00013f7983 */ /* 0x002f280000300800 */
[----:B------:R-:W4:Y:S01]  /*5c230*/  LDL.LU R62, [R1+0xac0] ;  /* 0x000ac000013e7983 */ /* 0x000f220000300800 */
[----:B------:R-:W-:-:S03]  /*5c240*/  IADD3 R60, P4, PT, R60, UR15, RZ ;  /* 0x0000000f3c3c7c10 */ /* 0x000fc6000ff9e0ff */
[----:B---3--:R-:W3:Y:S04]  /*5c250*/  LDL.LU R27, [R1+0xac8] ;  /* 0x000ac800011b7983 */ /* 0x008ee80000300800 */
[----:B------:R-:W3:Y:S01]  /*5c260*/  LDL.LU R28, [R1+0xad0] ;  /* 0x000ad000011c7983 */ /* 0x000ee20000300800 */
[----:B------:R-:W-:-:S03]  /*5c270*/  IADD3 R65, P5, PT, R65, UR15, RZ ;  /* 0x0000000f41417c10 */ /* 0x000fc6000ffbe0ff */
[----:B------:R1:W-:Y:S01]  /*5c280*/  STL [R1+0x9b8], R60 ;  /* 0x0009b83c01007387 */ /* 0x0003e20000100800 */
[----:B--2---:R-:W-:-:S03]  /*5c290*/  IADD3.X R61, PT, PT, R61, UR10, RZ, P4, !PT ;  /* 0x0000000a3d3d7c10 */ /* 0x004fc6000a7fe4ff */
[----:B------:R-:W-:Y:S01]  /*5c2a0*/  STL [R1+0x9c0], R65 ;  /* 0x0009c04101007387 */ /* 0x000fe20000100800 */
[----:B------:R-:W-:-:S03]  /*5c2b0*/  MOV R24, R60 ;  /* 0x0000003c00187202 */ /* 0x000fc60000000f00 */
[----:B------:R2:W-:Y:S04]  /*5c2c0*/  STL [R1+0x9b4], R61 ;  /* 0x0009b43d01007387 */ /* 0x0005e80000100800 */
[----:B-1----:R-:W3:Y:S01]  /*5c2d0*/  LDL.LU R60, [R1+0xac4] ;  /* 0x000ac400013c7983 */ /* 0x002ee20000300800 */
[----:B------:R-:W-:Y:S01]  /*5c2e0*/  IMAD.MOV.U32 R25, RZ, RZ, R61 ;  /* 0x000000ffff197224 */ /* 0x000fe200078e003d */
[----:B------:R-:W-:Y:S02]  /*5c2f0*/  LOP3.LUT R3, R92, 0x30, RZ, 0x3c, !PT ;  /* 0x000000305c037812 */ /* 0x000fe400078e3cff */
[----:B--2---:R-:W2:Y:S03]  /*5c300*/  LDL.LU R61, [R1+0xacc] ;  /* 0x000acc00013d7983 */ /* 0x004ea60000300800 */
[----:B------:R-:W-:Y:S01]  /*5c310*/  VIADD R3, R3, UR13 ;  /* 0x0000000d03037c36 */ /* 0x000fe20008000000 */
[----:B------:R-:W-:-:S04]  /*5c320*/  IADD3.X R66, PT, PT, R66, UR10, RZ, P5, !PT ;  /* 0x0000000a42427c10 */ /* 0x000fc8000affe4ff */
[----:B------:R1:W-:Y:S01]  /*5c330*/  LDGSTS.E [R3+0x600], desc[UR6][R24.64], P1 ;  /* 0x0060000018037fae */ /* 0x0003e200089a1006 */
[----:B------:R-:W-:-:S03]  /*5c340*/  IADD3 R58, P4, PT, R58, UR15, RZ ;  /* 0x0000000f3a3a7c10 */ /* 0x000fc6000ff9e0ff */
[----:B------:R-:W-:Y:S01]  /*5c350*/  STL [R1+0x9bc], R66 ;  /* 0x0009bc4201007387 */ /* 0x000fe20000100800 */
[----:B------:R-:W-:-:S03]  /*5c360*/  IADD3.X R59, PT, PT, R59, UR10, RZ, P4, !PT ;  /* 0x0000000a3b3b7c10 */ /* 0x000fc6000a7fe4ff */
[----:B------:R-:W2:Y:S01]  /*5c370*/  LDL.LU R29, [R1+0xbb8] ;  /* 0x000bb800011d7983 */ /* 0x000ea20000300800 */
[----:B-1----:R-:W-:Y:S01]  /*5c380*/  MOV R24, R65 ;  /* 0x0000004100187202 */ /* 0x002fe20000000f00 */
[----:B------:R-:W-:Y:S02]  /*5c390*/  IMAD.MOV.U32 R25, RZ, RZ, R66 ;  /* 0x000000ffff197224 */ /* 0x000fe400078e0042 */
[----:B------:R-:W2:Y:S01]  /*5c3a0*/  LDL.LU R31, [R1+0xbc0] ;  /* 0x000bc000011f7983 */ /* 0x000ea20000300800 */
[----:B----4-:R-:W-:-:S03]  /*5c3b0*/  IADD3 R56, P5, PT, R56, UR15, RZ ;  /* 0x0000000f38387c10 */ /* 0x010fc6000ffbe0ff */
[----:B------:R1:W-:Y:S01]  /*5c3c0*/  STL [R1+0x9c8], R58 ;  /* 0x0009c83a01007387 */ /* 0x0003e20000100800 */
[----:B------:R-:W-:-:S03]  /*5c3d0*/  IADD3.X R64, PT, PT, R64, UR10, RZ, P5, !PT ;  /* 0x0000000a40407c10 */ /* 0x000fc6000affe4ff */
[----:B------:R4:W-:Y:S04]  /*5c3e0*/  LDGSTS.E [R3+0x680], desc[UR6][R24.64], P2 ;  /* 0x0068000018037fae */ /* 0x0009e800091a1006 */
[----:B------:R1:W-:Y:S04]  /*5c3f0*/  STL [R1+0x9c4], R59 ;  /* 0x0009c43b01007387 */ /* 0x0003e80000100800 */
[----:B------:R4:W-:Y:S02]  /*5c400*/  STL [R1+0x9d0], R56 ;  /* 0x0009d03801007387 */ /* 0x0009e40000100800 */
[----:B----4-:R-:W-:-:S02]  /*5c410*/  MOV R24, R58 ;  /* 0x0000003a00187202 */ /* 0x010fc40000000f00 */
[----:B-1----:R-:W4:Y:S01]  /*5c420*/  LDL.LU R58, [R1+0xbb4] ;  /* 0x000bb400013a7983 */ /* 0x002f220000300800 */
[----:B------:R-:W-:-:S03]  /*5c430*/  IMAD.MOV.U32 R25, RZ, RZ, R59 ;  /* 0x000000ffff197224 */ /* 0x000fc600078e003b */
[----:B------:R-:W-:Y:S04]  /*5c440*/  STL [R1+0x9cc], R64 ;  /* 0x0009cc4001007387 */ /* 0x000fe80000100800 */
[----:B------:R-:W4:Y:S04]  /*5c450*/  LDL.LU R59, [R1+0xbbc] ;  /* 0x000bbc00013b7983 */ /* 0x000f280000300800 */
[----:B------:R1:W-:Y:S02]  /*5c460*/  LDGSTS.E [R3+0x700], desc[UR6][R24.64], P3 ;  /* 0x0070000018037fae */ /* 0x0003e400099a1006 */
[----:B-1----:R-:W-:Y:S01]  /*5c470*/  MOV R24, R56 ;  /* 0x0000003800187202 */ /* 0x002fe20000000f00 */
[----:B------:R-:W-:Y:S01]  /*5c480*/  IMAD.MOV.U32 R25, RZ, RZ, R64 ;  /* 0x000000ffff197224 */ /* 0x000fe200078e0040 */
[----:B------:R-:W4:Y:S04]  /*5c490*/  LDL.LU R56, [R1+0xbc8] ;  /* 0x000bc80001387983 */ /* 0x000f280000300800 */
[----:B------:R-:W4:Y:S04]  /*5c4a0*/  LDL.LU R26, [R1+0xbd0] ;  /* 0x000bd000011a7983 */ /* 0x000f280000300800 */
[----:B------:R1:W-:Y:S01]  /*5c4b0*/  LDGSTS.E [R3+0x780], desc[UR6][R24.64], P0 ;  /* 0x0078000018037fae */ /* 0x0003e200081a1006 */
[----:B------:R-:W-:-:S04]  /*5c4c0*/  IADD3 R30, P4, PT, R30, UR15, RZ ;  /* 0x0000000f1e1e7c10 */ /* 0x000fc8000ff9e0ff */
[----:B------:R-:W-:Y:S01]  /*5c4d0*/  IADD3.X R57, PT, PT, R57, UR10, RZ, P4, !PT ;  /* 0x0000000a39397c10 */ /* 0x000fe2000a7fe4ff */
[----:B------:R-:W-:Y:S01]  /*5c4e0*/  STL [R1+0xab8], R30 ;  /* 0x000ab81e01007387 */ /* 0x000fe20000100800 */
[----:B-1----:R-:W-:-:S03]  /*5c4f0*/  MOV R24, R30 ;  /* 0x0000001e00187202 */ /* 0x002fc60000000f00 */
[----:B------:R-:W-:Y:S01]  /*5c500*/  IMAD.MOV.U32 R25, RZ, RZ, R57 ;  /* 0x000000ffff197224 */ /* 0x000fe200078e0039 */
[----:B------:R1:W-:Y:S04]  /*5c510*/  STL [R1+0xab4], R57 ;  /* 0x000ab43901007387 */ /* 0x0003e80000100800 */
[----:B------:R1:W-:Y:S01]  /*5c520*/  LDGSTS.E [R3+0x1600], desc[UR6][R24.64], P1 ;  /* 0x0160000018037fae */ /* 0x0003e200089a1006 */
[----:B------:R-:W-:-:S04]  /*5c530*/  IADD3 R62, P5, PT, R62, UR15, RZ ;  /* 0x0000000f3e3e7c10 */ /* 0x000fc8000ffbe0ff */
[----:B------:R-:W-:Y:S01]  /*5c540*/  IADD3.X R63, PT, PT, R63, UR10, RZ, P5, !PT ;  /* 0x0000000a3f3f7c10 */ /* 0x000fe2000affe4ff */
[----:B------:R-:W-:Y:S01]  /*5c550*/  STL [R1+0xac0], R62 ;  /* 0x000ac03e01007387 */ /* 0x000fe20000100800 */
[----:B---3--:R-:W-:-:S03]  /*5c560*/  IADD3 R27, P4, PT, R27, UR15, RZ ;  /* 0x0000000f1b1b7c10 */ /* 0x008fc6000ff9e0ff */
[----:B-1----:R-:W3:Y:S01]  /*5c570*/  LDL.LU R57, [R1+0xbc4] ;  /* 0x000bc40001397983 */ /* 0x002ee20000300800 */
[----:B------:R-:W-:Y:S01]  /*5c580*/  MOV R24, R62 ;  /* 0x0000003e00187202 */ /* 0x000fe20000000f00 */
[----:B------:R-:W-:Y:S02]  /*5c590*/  IMAD.MOV.U32 R25, RZ, RZ, R63 ;  /* 0x000000ffff197224 */ /* 0x000fe400078e003f */
[----:B------:R-:W-:Y:S01]  /*5c5a0*/  STL [R1+0xabc], R63 ;  /* 0x000abc3f01007387 */ /* 0x000fe20000100800 */
[----:B------:R-:W-:-:S03]  /*5c5b0*/  IADD3 R28, P5, PT, R28, UR15, RZ ;  /* 0x0000000f1c1c7c10 */ /* 0x000fc6000ffbe0ff */
[----:B------:R-:W3:Y:S04]  /*5c5c0*/  LDL.LU R30, [R1+0xbcc] ;  /* 0x000bcc00011e7983 */ /* 0x000ee80000300800 */
[----:B------:R1:W-:Y:S01]  /*5c5d0*/  LDGSTS.E [R3+0x1680], desc[UR6][R24.64], P2 ;  /* 0x0168000018037fae */ /* 0x0003e200091a1006 */
[----:B------:R-:W-:-:S03]  /*5c5e0*/  IADD3.X R60, PT, PT, R60, UR10, RZ, P4, !PT ;  /* 0x0000000a3c3c7c10 */ /* 0x000fc6000a7fe4ff */
[----:B------:R-:W-:Y:S04]  /*5c5f0*/  STL [R1+0xac8], R27 ;  /* 0x000ac81b01007387 */ /* 0x000fe80000100800 */
[----:B------:R2:W-:Y:S02]  /*5c600*/  STL [R1+0xac4], R60 ;  /* 0x000ac43c01007387 */ /* 0x0005e40000100800 */
[----:B--2---:R-:W-:Y:S02]  /*5c610*/  IADD3.X R61, PT, PT, R61, UR10, RZ, P5, !PT ;  /* 0x0000000a3d3d7c10 */ /* 0x004fe4000affe4ff */
[----:B-1----:R-:W-:Y:S01]  /*5c620*/  MOV R24, R27 ;  /* 0x0000001b00187202 */ /* 0x002fe20000000f00 */
[----:B------:R-:W-:Y:S01]  /*5c630*/  IMAD.MOV.U32 R25, RZ, RZ, R60 ;  /* 0x000000ffff197224 */ /* 0x000fe200078e003c */
[----:B------:R-:W-:Y:S04]  /*5c640*/  STL [R1+0xad0], R28 ;  /* 0x000ad01c01007387 */ /* 0x000fe80000100800 */
[----:B------:R-:W2:Y:S04]  /*5c650*/  LDL.LU R60, [R1+0xcb8] ;  /* 0x000cb800013c7983 */ /* 0x000ea80000300800 */
[----:B------:R1:W-:Y:S04]  /*5c660*/  STL [R1+0xacc], R61 ;  /* 0x000acc3d01007387 */ /* 0x0003e80000100800 */
[----:B------:R1:W-:Y:S04]  /*5c670*/  LDGSTS.E [R3+0x1700], desc[UR6][R24.64], P3 ;  /* 0x0170000018037fae */ /* 0x0003e800099a1006 */
[----:B------:R-:W2:Y:S01]  /*5c680*/  LDL.LU R27, [R1+0xcc0] ;  /* 0x000cc000011b7983 */ /* 0x000ea20000300800 */
[----:B-1----:R-:W-:-:S03]  /*5c690*/  IMAD.MOV.U32 R25, RZ, RZ, R61 ;  /* 0x000000ffff197224 */ /* 0x002fc600078e003d */
[----:B------:R-:W2:Y:S01]  /*5c6a0*/  LDL.LU R61, [R1+0xcb4] ;  /* 0x000cb400013d7983 */ /* 0x000ea20000300800 */
[----:B------:R-:W-:-:S03]  /*5c6b0*/  MOV R24, R28 ;  /* 0x0000001c00187202 */ /* 0x000fc60000000f00 */
[----:B------:R-:W2:Y:S01]  /*5c6c0*/  LDL.LU R28, [R1+0xcbc] ;  /* 0x000cbc00011c7983 */ /* 0x000ea20000300800 */
[----:B------:R-:W-:Y:S02]  /*5c6d0*/  IADD3 R29, P4, PT, R29, UR15, RZ ;  /* 0x0000000f1d1d7c10 */ /* 0x000fe4000ff9e0ff */
[----:B------:R-:W-:Y:S01]  /*5c6e0*/  IADD3 R31, P5, PT, R31, UR15, RZ ;  /* 0x0000000f1f1f7c10 */ /* 0x000fe2000ffbe0ff */
[----:B------:R1:W-:Y:S01]  /*5c6f0*/  LDGSTS.E [R3+0x1780], desc[UR6][R24.64], P0 ;  /* 0x0178000018037fae */ /* 0x0003e200081a1006 */
[----:B----4-:R-:W-:-:S03]  /*5c700*/  IADD3.X R58, PT, PT, R58, UR10, RZ, P4, !PT ;  /* 0x0000000a3a3a7c10 */ /* 0x010fc6000a7fe4ff */
[----:B------:R-:W-:Y:S04]  /*5c710*/  STL [R1+0xbb8], R29 ;  /* 0x000bb81d01007387 */ /* 0x000fe80000100800 */
[----:B------:R4:W-:Y:S01]  /*5c720*/  STL [R1+0xbb4], R58 ;  /* 0x000bb43a01007387 */ /* 0x0009e20000100800 */
[----:B-1----:R-:W-:Y:S01]  /*5c730*/  MOV R24, R29 ;  /* 0x0000001d00187202 */ /* 0x002fe20000000f00 */
[----:B------:R-:W-:Y:S01]  /*5c740*/  IMAD.MOV.U32 R25, RZ, RZ, R58 ;  /* 0x000000ffff197224 */ /* 0x000fe200078e003a */
[----:B------:R-:W-:Y:S01]  /*5c750*/  IADD3.X R59, PT, PT, R59, UR10, RZ, P5, !PT ;  /* 0x0000000a3b3b7c10 */ /* 0x000fe2000affe4ff */
[----:B------:R-:W-:Y:S04]  /*5c760*/  STL [R1+0xbc0], R31 ;  /* 0x000bc01f01007387 */ /* 0x000fe80000100800 */
[----:B------:R1:W-:Y:S04]  /*5c770*/  LDGSTS.E [R3+0x2600], desc[UR6][R24.64], P1 ;  /* 0x0260000018037fae */ /* 0x0003e800089a1006 */
[----:B----4-:R-:W4:Y:S04]  /*5c780*/  LDL.LU R58, [R1+0xcc8] ;  /* 0x000cc800013a7983 */ /* 0x010f280000300800 */
[----:B------:R1:W-:Y:S04]  /*5c790*/  STL [R1+0xbbc], R59 ;  /* 0x000bbc3b01007387 */ /* 0x0003e80000100800 */
[----:B------:R-:W4:Y:S01]  /*5c7a0*/  LDL.LU R29, [R1+0xcd0] ;  /* 0x000cd000011d7983 */ /* 0x000f220000300800 */
[----:B-1----:R-:W-:-:S03]  /*5c7b0*/  IMAD.MOV.U32 R25, RZ, RZ, R59 ;  /* 0x000000ffff197224 */ /* 0x002fc600078e003b */
[----:B------:R-:W4:Y:S01]  /*5c7c0*/  LDL.LU R59, [R1+0xcc4] ;  /* 0x000cc400013b7983 */ /* 0x000f220000300800 */
[----:B------:R-:W-:-:S03]  /*5c7d0*/  MOV R24, R31 ;  /* 0x0000001f00187202 */ /* 0x000fc60000000f00 */
[----:B------:R-:W4:Y:S01]  /*5c7e0*/  LDL.LU R31, [R1+0xccc] ;  /* 0x000ccc00011f7983 */ /* 0x000f220000300800 */
[----:B------:R-:W-:Y:S02]  /*5c7f0*/  IADD3 R56, P4, PT, R56, UR15, RZ ;  /* 0x0000000f38387c10 */ /* 0x000fe4000ff9e0ff */
[----:B------:R-:W-:Y:S01]  /*5c800*/  IADD3 R26, P5, PT, R26, UR15, RZ ;  /* 0x0000000f1a1a7c10 */ /* 0x000fe2000ffbe0ff */
[----:B------:R1:W-:Y:S04]  /*5c810*/  LDGSTS.E [R3+0x2680], desc[UR6][R24.64], P2 ;  /* 0x0268000018037fae */ /* 0x0003e800091a1006 */
[----:B------:R3:W-:Y:S01]  /*5c820*/  STL [R1+0xbc8], R56 ;  /* 0x000bc83801007387 */ /* 0x0007e20000100800 */
[----:B-1----:R-:W-:Y:S02]  /*5c830*/  MOV R24, R56 ;  /* 0x0000003800187202 */ /* 0x002fe40000000f00 */
[----:B---3--:R-:W-:-:S05]  /*5c840*/  IADD3.X R57, PT, PT, R57, UR10, RZ, P4, !PT ;  /* 0x0000000a39397c10 */ /* 0x008fca000a7fe4ff */
        /* <DEDUP_REMOVED lines=8> */
[----:B------:R1:W-:Y:S01]  /*5c8d0*/  LDGSTS.E [R3+0x2700], desc[UR6][R24.64], P3 ;  /* 0x0270000018037fae */ /* 0x0003e200099a1006 */
[----:B--2---:R-:W-:-:S03]  /*5c8e0*/  IADD3 R60, P4, PT, R60, UR15, RZ ;  /* 0x0000000f3c3c7c10 */ /* 0x004fc6000ff9e0ff */
[----:B------:R-:W2:Y:S01]  /*5c8f0*/  LDL.LU R63, [R1+0xdbc] ;  /* 0x000dbc00013f7983 */ /* 0x000ea20000300800 */
[----:B-1----:R-:W-:Y:S01]  /*5c900*/  MOV R24, R26 ;  /* 0x0000001a00187202 */ /* 0x002fe20000000f00 */
[----:B------:R-:W-:Y:S01]  /*5c910*/  IMAD.MOV.U32 R25, RZ, RZ, R30 ;  /* 0x000000ffff197224 */ /* 0x000fe200078e001e */
[----:B------:R-:W-:Y:S01]  /*5c920*/  IADD3 R27, P5, PT, R27, UR15, RZ ;  /* 0x0000000f1b1b7c10 */ /* 0x000fe2000ffbe0ff */
[----:B---3--:R-:W3:Y:S04]  /*5c930*/  LDL.LU R26, [R1+0xdc8] ;  /* 0x000dc800011a7983 */ /* 0x008ee80000300800 */
[----:B------:R-:W3:Y:S01]  /*5c940*/  LDL.LU R30, [R1+0xdd0] ;  /* 0x000dd000011e7983 */ /* 0x000ee20000300800 */
[----:B------:R-:W-:-:S03]  /*5c950*/  IADD3.X R61, PT, PT, R61, UR10, RZ, P4, !PT ;  /* 0x0000000a3d3d7c10 */ /* 0x000fc6000a7fe4ff */
[----:B------:R1:W-:Y:S01]  /*5c960*/  STL [R1+0xcb8], R60 ;  /* 0x000cb83c01007387 */ /* 0x0003e20000100800 */
[----:B------:R-:W-:-:S03]  /*5c970*/  IADD3.X R28, PT, PT, R28, UR10, RZ, P5, !PT ;  /* 0x0000000a1c1c7c10 */ /* 0x000fc6000affe4ff */
[----:B------:R1:W-:Y:S04]  /*5c980*/  LDGSTS.E [R3+0x2780], desc[UR6][R24.64], P0 ;  /* 0x0278000018037fae */ /* 0x0003e800081a1006 */
[----:B------:R1:W-:Y:S04]  /*5c990*/  STL [R1+0xcb4], R61 ;  /* 0x000cb43d01007387 */ /* 0x0003e80000100800 */
[----:B------:R4:W-:Y:S01]  /*5c9a0*/  STL [R1+0xcc0], R27 ;  /* 0x000cc01b01007387 */ /* 0x0009e20000100800 */
[----:B-1----:R-:W-:-:S03]  /*5c9b0*/  MOV R24, R60 ;  /* 0x0000003c00187202 */ /* 0x002fc60000000f00 */
[----:B------:R-:W3:Y:S01]  /*5c9c0*/  LDL.LU R60, [R1+0xdc4] ;  /* 0x000dc400013c7983 */ /* 0x000ee20000300800 */
[----:B------:R-:W-:-:S03]  /*5c9d0*/  IMAD.MOV.U32 R25, RZ, RZ, R61 ;  /* 0x000000ffff197224 */ /* 0x000fc600078e003d */
[----:B------:R1:W-:Y:S04]  /*5c9e0*/  STL [R1+0xcbc], R28 ;  /* 0x000cbc1c01007387 */ /* 0x0003e80000100800 */
[----:B------:R-:W3:Y:S01]  /*5c9f0*/  LDL.LU R61, [R1+0xdcc] ;  /* 0x000dcc00013d7983 */ /* 0x000ee20000300800 */
[----:B----4-:R-:W-:-:S03]  /*5ca00*/  IADD3 R58, P4, PT, R58, UR15, RZ ;  /* 0x0000000f3a3a7c10 */ /* 0x010fc6000ff9e0ff */
[----:B------:R4:W-:Y:S01]  /*5ca10*/  LDGSTS.E [R3+0x3600], desc[UR6][R24.64], P1 ;  /* 0x0360000018037fae */ /* 0x0009e200089a1006 */
[----:B------:R-:W-:Y:S02]  /*5ca20*/  IADD3 R29, P5, PT, R29, UR15, RZ ;  /* 0x0000000f1d1d7c10 */ /* 0x000fe4000ffbe0ff */
[----:B----4-:R-:W-:Y:S01]  /*5ca30*/  MOV R24, R27 ;  /* 0x0000001b00187202 */ /* 0x010fe20000000f00 */
[----:B------:R-:W-:Y:S01]  /*5ca40*/  IMAD.MOV.U32 R25, RZ, RZ, R28 ;  /* 0x000000ffff197224 */ /* 0x000fe200078e001c */
[----:B------:R-:W-:Y:S01]  /*5ca50*/  IADD3.X R59, PT, PT, R59, UR10, RZ, P4, !PT ;  /* 0x0000000a3b3b7c10 */ /* 0x000fe2000a7fe4ff */
[----:B------:R-:W4:Y:S04]  /*5ca60*/  LDL.LU R27, [R1+0xeb8] ;  /* 0x000eb800011b7983 */ /* 0x000f280000300800 */
[----:B-1----:R-:W4:Y:S01]  /*5ca70*/  LDL.LU R28, [R1+0xec0] ;  /* 0x000ec000011c7983 */ /* 0x002f220000300800 */
        /* <DEDUP_REMOVED lines=17> */
[----:B-1----:R-:W-:Y:S01]  /*5cb90*/  MOV R24, R56 ;  /* 0x0000003800187202 */ /* 0x002fe20000000f00 */
[----:B------:R-:W-:Y:S01]  /*5cba0*/  STL [R1+0xdb8], R56 ;  /* 0x000db83801007387 */ /* 0x000fe20000100800 */
[----:B------:R-:W-:Y:S02]  /*5cbb0*/  IADD3 R62, P5, PT, R62, UR15, RZ ;  /* 0x0000000f3e3e7c10 */ /* 0x000fe4000ffbe0ff */
[----:B------:R-:W-:-:S05]  /*5cbc0*/  IADD3.X R57, PT, PT, R57, UR10, RZ, P4, !PT ;  /* 0x0000000a39397c10 */ /* 0x000fca000a7fe4ff */
[----:B------:R1:W-:Y:S01]  /*5cbd0*/  STL [R1+0xdb4], R57 ;  /* 0x000db43901007387 */ /* 0x0003e20000100800 */
[----:B------:R-:W-:Y:S01]  /*5cbe0*/  IMAD.MOV.U32 R25, RZ, RZ, R57 ;  /* 0x000000ffff197224 */ /* 0x000fe200078e0039 */
[----:B--2---:R-:W-:Y:S02]  /*5cbf0*/  IADD3.X R63, PT, PT, R63, UR10, RZ, P5, !PT ;  /* 0x0000000a3f3f7c10 */ /* 0x004fe4000affe4ff */
[----:B------:R-:W-:Y:S04]  /*5cc00*/  STL [R1+0xdc0], R62 ;  /* 0x000dc03e01007387 */ /* 0x000fe80000100800 */
[----:B------:R2:W-:Y:S04]  /*5cc10*/  LDGSTS.E [R3+0x4600], desc[UR6][R24.64], P1 ;  /* 0x0460000018037fae */ /* 0x0005e800089a1006 */
[----:B-1----:R-:W4:Y:S01]  /*5cc20*/  LDL.LU R57, [R1+0xec4] ;  /* 0x000ec40001397983 */ /* 0x002f220000300800 */
[----:B---3--:R-:W-:-:S03]  /*5cc30*/  IADD3 R26, P4, PT, R26, UR15, RZ ;  /* 0x0000000f1a1a7c10 */ /* 0x008fc6000ff9e0ff */
[----:B------:R-:W-:Y:S01]  /*5cc40*/  STL [R1+0xdbc], R63 ;  /* 0x000dbc3f01007387 */ /* 0x000fe20000100800 */
[----:B------:R-:W-:Y:S02]  /*5cc50*/  IADD3 R30, P5, PT, R30, UR15, RZ ;  /* 0x0000000f1e1e7c10 */ /* 0x000fe4000ffbe0ff */
[----:B--2---:R-:W-:Y:S01]  /*5cc60*/  MOV R24, R62 ;  /* 0x0000003e00187202 */ /* 0x004fe20000000f00 */
[----:B------:R-:W-:Y:S01]  /*5cc70*/  IMAD.MOV.U32 R25, RZ, RZ, R63 ;  /* 0x000000ffff197224 */ /* 0x000fe200078e003f */
[----:B------:R-:W2:Y:S04]  /*5cc80*/  LDL.LU R56, [R1+0xecc] ;  /* 0x000ecc0001387983 */ /* 0x000ea80000300800 */
[----:B------:R1:W-:Y:S04]  /*5cc90*/  LDGSTS.E [R3+0x4680], desc[UR6][R24.64], P2 ;  /* 0x0468000018037fae */ /* 0x0003e800091a1006 */
[----:B------:R-:W-:Y:S01]  /*5cca0*/  STL [R1+0xdc8], R26 ;  /* 0x000dc81a01007387 */ /* 0x000fe20000100800 */
[----:B------:R-:W-:-:S02]  /*5ccb0*/  IADD3.X R60, PT, PT, R60, UR10, RZ, P4, !PT ;  /* 0x0000000a3c3c7c10 */ /* 0x000fc4000a7fe4ff */
[----:B-1----:R-:W-:-:S03]  /*5ccc0*/  MOV R24, R26 ;  /* 0x0000001a00187202 */ /* 0x002fc60000000f00 */
        /* <DEDUP_REMOVED lines=8> */
[----:B---3--:R-:W-:-:S03]  /*5cd50*/  IMAD.MOV.U32 R25, RZ, RZ, R61 ;  /* 0x000000ffff197224 */ /* 0x008fc600078e003d */
[----:B-1----:R-:W3:Y:S01]  /*5cd60*/  LDL.LU R61, [R1+0xfb4] ;  /* 0x000fb400013d7983 */ /* 0x002ee20000300800 */
[----:B------:R-:W-:-:S03]  /*5cd70*/  MOV R24, R30 ;  /* 0x0000001e00187202 */ /* 0x000fc60000000f00 */
[----:B------:R-:W3:Y:S01]  /*5cd80*/  LDL.LU R30, [R1+0xfbc] ;  /* 0x000fbc00011e7983 */ /* 0x000ee20000300800 */
[----:B----4-:R-:W-:Y:S02]  /*5cd90*/  IADD3 R27, P4, PT, R27, UR15, RZ ;  /* 0x0000000f1b1b7c10 */ /* 0x010fe4000ff9e0ff */
[----:B------:R-:W-:Y:S01]  /*5cda0*/  IADD3 R28, P5, PT, R28, UR15, RZ ;  /* 0x0000000f1c1c7c10 */ /* 0x000fe2000ffbe0ff */
[----:B------:R1:W-:Y:S04]  /*5cdb0*/  LDGSTS.E [R3+0x4780], desc[UR6][R24.64], P0 ;  /* 0x0478000018037fae */ /* 0x0003e800081a1006 */
[----:B------:R-:W-:Y:S01]  /*5cdc0*/  STL [R1+0xeb8], R27 ;  /* 0x000eb81b01007387 */ /* 0x000fe20000100800 */
[----:B------:R-:W-:Y:S02]  /*5cdd0*/  IADD3.X R58, PT, PT, R58, UR10, RZ, P4, !PT ;  /* 0x0000000a3a3a7c10 */ /* 0x000fe4000a7fe4ff */
[----:B-1----:R-:W-:-:S03]  /*5cde0*/  MOV R24, R27 ;  /* 0x0000001b00187202 */ /* 0x002fc60000000f00 */
[----:B------:R-:W-:Y:S01]  /*5cdf0*/  IMAD.MOV.U32 R25, RZ, RZ, R58 ;  /* 0x000000ffff197224 */ /* 0x000fe200078e003a */
[----:B------:R1:W-:Y:S01]  /*5ce00*/  STL [R1+0xeb4], R58 ;  /* 0x000eb43a01007387 */ /* 0x0003e20000100800 */
[----:B------:R-:W-:-:S03]  /*5ce10*/  IADD3.X R59, PT, PT, R59, UR10, RZ, P5, !PT ;  /* 0x0000000a3b3b7c10 */ /* 0x000fc6000affe4ff */
[----:B------:R-:W-:Y:S04]  /*5ce20*/  STL [R1+0xec0], R28 ;  /* 0x000ec01c01007387 */ /* 0x000fe80000100800 */
[----:B------:R4:W-:Y:S04]  /*5ce30*/  LDGSTS.E [R3+0x5600], desc[UR6][R24.64], P1 ;  /* 0x0560000018037fae */ /* 0x0009e800089a1006 */
[----:B-1----:R-:W3:Y:S04]  /*5ce40*/  LDL.LU R58, [R1+0xfc8] ;  /* 0x000fc800013a7983 */ /* 0x002ee80000300800 */
[----:B------:R1:W-:Y:S04]  /*5ce50*/  STL [R1+0xebc], R59 ;  /* 0x000ebc3b01007387 */ /* 0x0003e80000100800 */
[----:B------:R-:W3:Y:S01]  /*5ce60*/  LDL.LU R27, [R1+0xfd0] ;  /* 0x000fd000011b7983 */ /* 0x000ee20000300800 */
[----:B----4-:R-:W-:-:S03]  /*5ce70*/  IMAD.MOV.U32 R25, RZ, RZ, R59 ;  /* 0x000000ffff197224 */ /* 0x010fc600078e003b */
[----:B-1----:R-:W4:Y:S01]  /*5ce80*/  LDL.LU R59, [R1+0xfc4] ;  /* 0x000fc400013b7983 */ /* 0x002f220000300800 */
[----:B------:R-:W-:-:S03]  /*5ce90*/  MOV R24, R28 ;  /* 0x0000001c00187202 */ /* 0x000fc60000000f00 */
[----:B------:R-:W4:Y:S01]  /*5cea0*/  LDL.LU R28, [R1+0xfcc] ;  /* 0x000fcc00011c7983 */ /* 0x000f220000300800 */
[----:B------:R-:W-:Y:S02]  /*5ceb0*/  IADD3 R29, P4, PT, R29, UR15, RZ ;  /* 0x0000000f1d1d7c10 */ /* 0x000fe4000ff9e0ff */
[----:B------:R-:W-:Y:S01]  /*5cec0*/  IADD3 R31, P5, PT, R31, UR15, RZ ;  /* 0x0000000f1f1f7c10 */ /* 0x000fe2000ffbe0ff */
[----:B------:R1:W-:Y:S04]  /*5ced0*/  LDGSTS.E [R3+0x5680], desc[UR6][R24.64], P2 ;  /* 0x0568000018037fae */ /* 0x0003e800091a1006 */
[----:B------:R2:W-:Y:S01]  /*5cee0*/  STL [R1+0xec8], R29 ;  /* 0x000ec81d01007387 */ /* 0x0005e20000100800 */
[----:B-1----:R-:W-:Y:S02]  /*5cef0*/  MOV R24, R29 ;  /* 0x0000001d00187202 */ /* 0x002fe40000000f00 */
[----:B------:R-:W-:-:S05]  /*5cf00*/  IADD3.X R57, PT, PT, R57, UR10, RZ, P4, !PT ;  /* 0x0000000a39397c10 */ /* 0x000fca000a7fe4ff */
[----:B------:R-:W-:Y:S01]  /*5cf10*/  IMAD.MOV.U32 R25, RZ, RZ, R57 ;  /* 0x000000ffff197224 */ /* 0x000fe200078e0039 */
[----:B------:R-:W-:Y:S01]  /*5cf20*/  STL [R1+0xec4], R57 ;  /* 0x000ec43901007387 */ /* 0x000fe20000100800 */
[----:B--2---:R-:W-:-:S03]  /*5cf30*/  IADD3.X R56, PT, PT, R56, UR10, RZ, P5, !PT ;  /* 0x0000000a38387c10 */ /* 0x004fc6000affe4ff */
[----:B------:R1:W-:Y:S04]  /*5cf40*/  STL [R1+0xed0], R31 ;  /* 0x000ed01f01007387 */ /* 0x0003e80000100800 */
[----:B------:R-:W2:Y:S04]  /*5cf50*/  LDL.LU R29, [R1+0x10b8] ;  /* 0x0010b800011d7983 */ /* 0x000ea80000300800 */
[----:B------:R1:W-:Y:S04]  /*5cf60*/  STL [R1+0xecc], R56 ;  /* 0x000ecc3801007387 */ /* 0x0003e80000100800 */
[----:B------:R1:W-:Y:S04]  /*5cf70*/  LDGSTS.E [R3+0x5700], desc[UR6][R24.64], P3 ;  /* 0x0570000018037fae */ /* 0x0003e800099a1006 */
[----:B------:R-:W2:Y:S01]  /*5cf80*/  LDL.LU R62, [R1+0x10c0] ;  /* 0x0010c000013e7983 */ /* 0x000ea20000300800 */
[----:B-1----:R-:W-:-:S03]  /*5cf90*/  MOV R24, R31 ;  /* 0x0000001f00187202 */ /* 0x002fc60000000f00 */
[----:B------:R-:W2:Y:S01]  /*5cfa0*/  LDL.LU R31, [R1+0x10b4] ;  /* 0x0010b400011f7983 */ /* 0x000ea20000300800 */
[----:B------:R-:W-:-:S03]  /*5cfb0*/  IMAD.MOV.U32 R25, RZ, RZ, R56 ;  /* 0x000000ffff197224 */ /* 0x000fc600078e0038 */
[----:B------:R-:W2:Y:S04]  /*5cfc0*/  LDL.LU R63, [R1+0x10bc] ;  /* 0x0010bc00013f7983 */ /* 0x000ea80000300800 */
[----:B------:R-:W2:Y:S01]  /*5cfd0*/  LDL.LU R56, [R1+0x10c8] ;  /* 0x0010c80001387983 */ /* 0x000ea20000300800 */
[----:B------:R-:W-:-:S03]  /*5cfe0*/  IADD3 R60, P4, PT, R60, UR15, RZ ;  /* 0x0000000f3c3c7c10 */ /* 0x000fc6000ff9e0ff */
[----:B------:R-:W2:Y:S01]  /*5cff0*/  LDL.LU R57, [R1+0x10d0] ;  /* 0x0010d00001397983 */ /* 0x000ea20000300800 */
[----:B------:R-:W-:-:S03]  /*5d000*/  IADD3 R26, P5, PT, R26, UR15, RZ ;  /* 0x0000000f1a1a7c10 */ /* 0x000fc6000ffbe0ff */
[----:B------:R1:W-:Y:S04]  /*5d010*/  STL [R1+0xfb8], R60 ;  /* 0x000fb83c01007387 */ /* 0x0003e80000100800 */
[----:B------:R1:W-:Y:S01]  /*5d020*/  LDGSTS.E [R3+0x5780], desc[UR6][R24.64], P0 ;  /* 0x0578000018037fae */ /* 0x0003e200081a1006 */
[----:B---3--:R-:W-:Y:S02]  /*5d030*/  IADD3.X R61, PT, PT, R61, UR10, RZ, P4, !PT ;  /* 0x0000000a3d3d7c10 */ /* 0x008fe4000a7fe4ff */
[----:B------:R-:W-:-:S03]  /*5d040*/  IADD3.X R30, PT, PT, R30, UR10, RZ, P5, !PT ;  /* 0x0000000a1e1e7c10 */ /* 0x000fc6000affe4ff */
[----:B------:R3:W-:Y:S04]  /*5d050*/  STL [R1+0xfb4], R61 ;  /* 0x000fb43d01007387 */ /* 0x0007e80000100800 */
[----:B------:R3:W-:Y:S01]  /*5d060*/  STL [R1+0xfc0], R26 ;  /* 0x000fc01a01007387 */ /* 0x0007e20000100800 */
[----:B-1----:R-:W-:-:S03]  /*5d070*/  MOV R24, R60 ;  /* 0x0000003c00187202 */ /* 0x002fc60000000f00 */
[----:B------:R-:W2:Y:S01]  /*5d080*/  LDL.LU R60, [R1+0x10c4] ;  /* 0x0010c400013c7983 */ /* 0x000ea20000300800 */
[----:B------:R-:W-:-:S03]  /*5d090*/  IMAD.MOV.U32 R25, RZ, RZ, R61 ;  /* 0x000000ffff197224 */ /* 0x000fc600078e003d */
[----:B------:R1:W-:Y:S04]  /*5d0a0*/  STL [R1+0xfbc], R30 ;  /* 0x000fbc1e01007387 */ /* 0x0003e80000100800 */
[----:B---3--:R-:W3:Y:S04]  /*5d0b0*/  LDL.LU R61, [R1+0x10cc] ;  /* 0x0010cc00013d7983 */ /* 0x008ee80000300800 */
[----:B------:R1:W-:Y:S01]  /*5d0c0*/  LDGSTS.E [R3+0x6600], desc[UR6][R24.64], P1 ;  /* 0x0660000018037fae */ /* 0x0003e200089a1006 */
[----:B------:R-:W-:Y:S01]  /*5d0d0*/  IADD3 R58, P4, PT, R58, UR15, RZ ;  /* 0x0000000f3a3a7c10 */ /* 0x000fe2000ff9e0ff */
[----:B-1----:R-:W-:Y:S01]  /*5d0e0*/  IMAD.MOV.U32 R25, RZ, RZ, R30 ;  /* 0x000000ffff197224 */ /* 0x002fe200078e001e */
[----:B------:R-:W-:-:S02]  /*5d0f0*/  MOV R24, R26 ;  /* 0x0000001a00187202 */ /* 0x000fc40000000f00 */
[----:B------:R-:W3:Y:S01]  /*5d100*/  LDL.LU R26, [R1+0x11b8] ;  /* 0x0011b800011a7983 */ /* 0x000ee20000300800 */
[----:B------:R-:W-:-:S03]  /*5d110*/  IADD3 R27, P5, PT, R27, UR15, RZ ;  /* 0x0000000f1b1b7c10 */ /* 0x000fc6000ffbe0ff */
[----:B------:R-:W3:Y:S01]  /*5d120*/  LDL.LU R30, [R1+0x11c0] ;  /* 0x0011c000011e7983 */ /* 0x000ee20000300800 */
[----:B----4-:R-:W-:-:S03]  /*5d130*/  IADD3.X R59, PT, PT, R59, UR10, RZ, P4, !PT ;  /* 0x0000000a3b3b7c10 */ /* 0x010fc6000a7fe4ff */
[----:B------:R1:W-:Y:S01]  /*5d140*/  STL [R1+0xfc8], R58 ;  /* 0x000fc83a01007387 */ /* 0x0003e20000100800 */
[----:B------:R-:W-:-:S03]  /*5d150*/  IADD3.X R28, PT, PT, R28, UR10, RZ, P5, !PT ;  /* 0x0000000a1c1c7c10 */ /* 0x000fc6000affe4ff */
[----:B------:R4:W-:Y:S04]  /*5d160*/  LDGSTS.E [R3+0x6680], desc[UR6][R24.64], P2 ;  /* 0x0668000018037fae */ /* 0x0009e800091a1006 */
[----:B------:R1:W-:Y:S04]  /*5d170*/  STL [R1+0xfc4], R59 ;  /* 0x000fc43b01007387 */ /* 0x0003e80000100800 */
[----:B------:R-:W-:Y:S01]  /*5d180*/  STL [R1+0xfd0], R27 ;  /* 0x000fd01b01007387 */ /* 0x000fe20000100800 */
[----:B----4-:R-:W-:-:S03]  /*5d190*/  MOV R24, R58 ;  /* 0x0000003a00187202 */ /* 0x010fc60000000f00 */
[----:B-1----:R-:W4:Y:S01]  /*5d1a0*/  LDL.LU R58, [R1+0x11b4] ;  /* 0x0011b400013a7983 */ /* 0x002f220000300800 */
[----:B------:R-:W-:-:S03]  /*5d1b0*/  IMAD.MOV.U32 R25, RZ, RZ, R59 ;  /* 0x000000ffff197224 */ /* 0x000fc600078e003b */
[----:B------:R1:W-:Y:S04]  /*5d1c0*/  STL [R1+0xfcc], R28 ;  /* 0x000fcc1c01007387 */ /* 0x0003e80000100800 */
[----:B------:R-:W4:Y:S04]  /*5d1d0*/  LDL.LU R59, [R1+0x11bc] ;  /* 0x0011bc00013b7983 */ /* 0x000f280000300800 */
[----:B------:R1:W-:Y:S02]  /*5d1e0*/  LDGSTS.E [R3+0x6700], desc[UR6][R24.64], P3 ;  /* 0x0670000018037fae */ /* 0x0003e400099a1006 */
[----:B-1----:R-:W-:Y:S01]  /*5d1f0*/  MOV R24, R27 ;  /* 0x0000001b00187202 */ /* 0x002fe20000000f00 */
[----:B------:R-:W-:-:S02]  /*5d200*/  IMAD.MOV.U32 R25, RZ, RZ, R28 ;  /* 0x000000ffff197224 */ /* 0x000fc400078e001c */
[----:B------:R-:W4:Y:S04]  /*5d210*/  LDL.LU R28, [R1+0x11c8] ;  /* 0x0011c800011c7983 */ /* 0x000f280000300800 */
[----:B------:R-:W4:Y:S04]  /*5d220*/  LDL.LU R27, [R1+0x11d0] ;  /* 0x0011d000011b7983 */ /* 0x000f280000300800 */
[----:B------:R1:W-:Y:S01]  /*5d230*/  LDGSTS.E [R3+0x6780], desc[UR6][R24.64], P0 ;  /* 0x0678000018037fae */ /* 0x0003e200081a1006 */
[----:B--2---:R-:W-:-:S04]  /*5d240*/  IADD3 R29, P4, PT, R29, UR15, RZ ;  /* 0x0000000f1d1d7c10 */ /* 0x004fc8000ff9e0ff */
[----:B-1----:R-:W-:Y:S01]  /*5d250*/  MOV R24, R29 ;  /* 0x0000001d00187202 */ /* 0x002fe20000000f00 */
[----:B------:R-:W-:Y:S01]  /*5d260*/  STL [R1+0x10b8], R29 ;  /* 0x0010b81d01007387 */ /* 0x000fe20000100800 */
[----:B------:R-:W-:Y:S02]  /*5d270*/  IADD3 R62, P5, PT, R62, UR15, RZ ;  /* 0x0000000f3e3e7c10 */ /* 0x000fe4000ffbe0ff */
[----:B------:R-:W-:Y:S02]  /*5d280*/  IADD3.X R31, PT, PT, R31, UR10, RZ, P4, !PT ;  /* 0x0000000a1f1f7c10 */ /* 0x000fe4000a7fe4ff */
[----:B------:R-:W-:-:S03]  /*5d290*/  IADD3.X R63, PT, PT, R63, UR10, RZ, P5, !PT ;  /* 0x0000000a3f3f7c10 */ /* 0x000fc6000affe4ff */
[----:B------:R1:W-:Y:S01]  /*5d2a0*/  STL [R1+0x10b4], R31 ;  /* 0x0010b41f01007387 */ /* 0x0003e20000100800 */
[----:B------:R-:W-:-:S03]  /*5d2b0*/  IMAD.MOV.U32 R25, RZ, RZ, R31 ;  /* 0x000000ffff197224 */ /* 0x000fc600078e001f */
[----:B------:R-:W-:Y:S01]  /*5d2c0*/  STL [R1+0x10c0], R62 ;  /* 0x0010c03e01007387 */ /* 0x000fe20000100800 */
[----:B------:R-:W-:-:S03]  /*5d2d0*/  IADD3 R56, P4, PT, R56, UR15, RZ ;  /* 0x0000000f38387c10 */ /* 0x000fc6000ff9e0ff */
[----:B------:R2:W-:Y:S04]  /*5d2e0*/  LDGSTS.E [R3+0x7600], desc[UR6][R24.64], P1 ;  /* 0x0760000018037fae */ /* 0x0005e800089a1006 */
[----:B-1----:R-:W4:Y:S01]  /*5d2f0*/  LDL.LU R31, [R1+0x11c4] ;  /* 0x0011c400011f7983 */ /* 0x002f220000300800 */
[----:B------:R-:W-:-:S03]  /*5d300*/  IADD3 R57, P5, PT, R57, UR15, RZ ;  /* 0x0000000f39397c10 */ /* 0x000fc6000ffbe0ff */
[----:B------:R-:W-:Y:S04]  /*5d310*/  STL [R1+0x10bc], R63 ;  /* 0x0010bc3f01007387 */ /* 0x000fe80000100800 */
[----:B------:R-:W4:Y:S01]  /*5d320*/  LDL.LU R29, [R1+0x11cc] ;  /* 0x0011cc00011d7983 */ /* 0x000f220000300800 */
[----:B--2---:R-:W-:Y:S01]  /*5d330*/  MOV R24, R62 ;  /* 0x0000003e00187202 */ /* 0x004fe20000000f00 */
[----:B------:R-:W-:Y:S02]  /*5d340*/  IMAD.MOV.U32 R25, RZ, RZ, R63 ;  /* 0x000000ffff197224 */ /* 0x000fe400078e003f */
[----:B------:R-:W-:Y:S04]  /*5d350*/  STL [R1+0x10c8], R56 ;  /* 0x0010c83801007387 */ /* 0x000fe80000100800 */
[----:B------:R1:W-:Y:S01]  /*5d360*/  LDGSTS.E [R3+0x7680], desc[UR6][R24.64], P2 ;  /* 0x0768000018037fae */ /* 0x0003e200091a1006 */
[----:B------:R-:W-:-:S05]  /*5d370*/  IADD3.X R60, PT, PT, R60, UR10, RZ, P4, !PT ;  /* 0x0000000a3c3c7c10 */ /* 0x000fca000a7fe4ff */
[----:B------:R2:W-:Y:S01]  /*5d380*/  STL [R1+0x10c4], R60 ;  /* 0x0010c43c01007387 */ /* 0x0005e20000100800 */
[----:B---3--:R-:W-:Y:S01]  /*5d390*/  IADD3.X R61, PT, PT, R61, UR10, RZ, P5, !PT ;  /* 0x0000000a3d3d7c10 */ /* 0x008fe2000affe4ff */
[----:B-1----:R-:W-:Y:S01]  /*5d3a0*/  IMAD.MOV.U32 R25, RZ, RZ, R60 ;  /* 0x000000ffff197224 */ /* 0x002fe200078e003c */
[----:B------:R-:W-:Y:S01]  /*5d3b0*/  MOV R24, R56 ;  /* 0x0000003800187202 */ /* 0x000fe20000000f00 */
[----:B------:R-:W-:Y:S04]  /*5d3c0*/  STL [R1+0x10d0], R57 ;  /* 0x0010d03901007387 */ /* 0x000fe80000100800 */
[----:B--2---:R-:W2:Y:S04]  /*5d3d0*/  LDL.LU R60, [R1+0x12b8] ;  /* 0x0012b800013c7983 */ /* 0x004ea80000300800 */
[----:B------:R1:W-:Y:S04]  /*5d3e0*/  STL [R1+0x10cc], R61 ;  /* 0x0010cc3d01007387 */ /* 0x0003e80000100800 */
[----:B------:R3:W-:Y:S04]  /*5d3f0*/  LDGSTS.E [R3+0x7700], desc[UR6][R24.64], P3 ;  /* 0x0770000018037fae */ /* 0x0007e800099a1006 */
[----:B------:R-:W2:Y:S01]  /*5d400*/  LDL.LU R56, [R1+0x12c0] ;  /* 0x0012c00001387983 */ /* 0x000ea20000300800 */
[----:B---3--:R-:W-:-:S03]  /*5d410*/  IMAD.MOV.U32 R25, RZ, RZ, R61 ;  /* 0x000000ffff197224 */ /* 0x008fc600078e003d */
[----:B-1----:R-:W3:Y:S01]  /*5d420*/  LDL.LU R61, [R1+0x12b4] ;  /* 0x0012b400013d7983 */ /* 0x002ee20000300800 */
[----:B------:R-:W-:-:S03]  /*5d430*/  MOV R24, R57 ;  /* 0x0000003900187202 */ /* 0x000fc60000000f00 */
[----:B------:R-:W3:Y:S01]  /*5d440*/  LDL.LU R57, [R1+0x12bc] ;  /* 0x0012bc0001397983 */ /* 0x000ee20000300800 */
[----:B------:R-:W-:Y:S02]  /*5d450*/  IADD3 R26, P4, PT, R26, UR15, RZ ;  /* 0x0000000f1a1a7c10 */ /* 0x000fe4000ff9e0ff */
[----:B------:R-:W-:Y:S01]  /*5d460*/  IADD3 R30, P5, PT, R30, UR15, RZ ;  /* 0x0000000f1e1e7c10 */ /* 0x000fe2000ffbe0ff */
[----:B------:R1:W-:Y:S04]  /*5d470*/  LDGSTS.E [R3+0x7780], desc[UR6][R24.64], P0 ;  /* 0x0778000018037fae */ /* 0x0003e800081a1006 */
[----:B------:R-:W-:Y:S01]  /*5d480*/  STL [R1+0x11b8], R26 ;  /* 0x0011b81a01007387 */ /* 0x000fe20000100800 */
[----:B----4-:R-:W-:Y:S02]  /*5d490*/  IADD3.X R58, PT, PT, R58, UR10, RZ, P4, !PT ;  /* 0x0000000a3a3a7c10 */ /* 0x010fe4000a7fe4ff */
        /* <DEDUP_REMOVED lines=16> */
[----:B------:R1:W-:Y:S02]  /*5d5a0*/  STL [R1+0x11c8], R28 ;  /* 0x0011c81c01007387 */ /* 0x0003e40000100800 */
[----:B-1----:R-:W-:-:S02]  /*5d5b0*/  MOV R24, R28 ;  /* 0x0000001c00187202 */ /* 0x002fc40000000f00 */
[----:B------:R-:W-:-:S05]  /*5d5c0*/  IADD3.X R31, PT, PT, R31, UR10, RZ, P4, !PT ;  /* 0x0000000a1f1f7c10 */ /* 0x000fca000a7fe4ff */
        /* <DEDUP_REMOVED lines=9> */
[----:B------:R1:W-:Y:S01]  /*5d660*/  LDGSTS.E [R3+0x8700], desc[UR6][R24.64], P3 ;  /* 0x0870000018037fae */ /* 0x0003e200099a1006 */
[----:B--2---:R-:W-:-:S02]  /*5d670*/  IADD3 R60, P4, PT, R60, UR15, RZ ;  /* 0x0000000f3c3c7c10 */ /* 0x004fc4000ff9e0ff */
[----:B-1----:R-:W-:Y:S01]  /*5d680*/  MOV R24, R27 ;  /* 0x0000001b00187202 */ /* 0x002fe20000000f00 */
[----:B------:R-:W-:Y:S01]  /*5d690*/  IMAD.MOV.U32 R25, RZ, RZ, R29 ;  /* 0x000000ffff197224 */ /* 0x000fe200078e001d */
[----:B------:R-:W-:Y:S01]  /*5d6a0*/  IADD3 R56, P5, PT, R56, UR15, RZ ;  /* 0x0000000f38387c10 */ /* 0x000fe2000ffbe0ff */
[----:B------:R-:W2:Y:S04]  /*5d6b0*/  LDL.LU R27, [R1+0x13c8] ;  /* 0x0013c800011b7983 */ /* 0x000ea80000300800 */
[----:B------:R-:W2:Y:S01]  /*5d6c0*/  LDL.LU R29, [R1+0x13d0] ;  /* 0x0013d000011d7983 */ /* 0x000ea20000300800 */
[----:B---3--:R-:W-:-:S03]  /*5d6d0*/  IADD3.X R61, PT, PT, R61, UR10, RZ, P4, !PT ;  /* 0x0000000a3d3d7c10 */ /* 0x008fc6000a7fe4ff */
[----:B------:R1:W-:Y:S01]  /*5d6e0*/  STL [R1+0x12b8], R60 ;  /* 0x0012b83c01007387 */ /* 0x0003e20000100800 */
[----:B------:R-:W-:-:S03]  /*5d6f0*/  IADD3.X R57, PT, PT, R57, UR10, RZ, P5, !PT ;  /* 0x0000000a39397c10 */ /* 0x000fc6000affe4ff */
[----:B------:R3:W-:Y:S04]  /*5d700*/  LDGSTS.E [R3+0x8780], desc[UR6][R24.64], P0 ;  /* 0x0878000018037fae */ /* 0x0007e800081a1006 */
[----:B------:R1:W-:Y:S04]  /*5d710*/  STL [R1+0x12b4], R61 ;  /* 0x0012b43d01007387 */ /* 0x0003e80000100800 */
[----:B------:R3:W-:Y:S02]  /*5d720*/  STL [R1+0x12c0], R56 ;  /* 0x0012c03801007387 */ /* 0x0007e40000100800 */
[----:B---3--:R-:W-:-:S02]  /*5d730*/  MOV R24, R60 ;  /* 0x0000003c00187202 */ /* 0x008fc40000000f00 */
[----:B-1----:R-:W3:Y:S01]  /*5d740*/  LDL.LU R60, [R1+0x13c4] ;  /* 0x0013c400013c7983 */ /* 0x002ee20000300800 */
[----:B------:R-:W-:-:S03]  /*5d750*/  IMAD.MOV.U32 R25, RZ, RZ, R61 ;  /* 0x000000ffff197224 */ /* 0x000fc600078e003d */
[----:B------:R1:W-:Y:S04]  /*5d760*/  STL [R1+0x12bc], R57 ;  /* 0x0012bc3901007387 */ /* 0x0003e80000100800 */
[----:B------:R-:W3:Y:S04]  /*5d770*/  LDL.LU R61, [R1+0x13cc] ;  /* 0x0013cc00013d7983 */ /* 0x000ee80000300800 */
[----:B------:R1:W-:Y:S01]  /*5d780*/  LDGSTS.E [R3+0x9600], desc[UR6][R24.64], P1 ;  /* 0x0960000018037fae */ /* 0x0003e200089a1006 */
[----:B------:R-:W-:Y:S02]  /*5d790*/  IADD3 R58, P4, PT, R58, UR15, RZ ;  /* 0x0000000f3a3a7c10 */ /* 0x000fe4000ff9e0ff */
[----:B-1----:R-:W-:Y:S01]  /*5d7a0*/  MOV R24, R56 ;  /* 0x0000003800187202 */ /* 0x002fe20000000f00 */
[----:B------:R-:W-:Y:S01]  /*5d7b0*/  IMAD.MOV.U32 R25, RZ, RZ, R57 ;  /* 0x000000ffff197224 */ /* 0x000fe200078e0039 */
        /* <DEDUP_REMOVED lines=20> */
[----:B------:R-:W-:Y:S02]  /*5d900*/  IADD3 R28, P4, PT, R28, UR15, RZ ;  /* 0x0000000f1c1c7c10 */ /* 0x000fe4000ff9e0ff */
[----:B------:R-:W-:-:S02]  /*5d910*/  IADD3 R62, P5, PT, R62, UR15, RZ ;  /* 0x0000000f3e3e7c10 */ /* 0x000fc4000ffbe0ff */
[----:B------:R-:W-:Y:S01]  /*5d920*/  IADD3.X R31, PT, PT, R31, UR10, RZ, P4, !PT ;  /* 0x0000000a1f1f7c10 */ /* 0x000fe2000a7fe4ff */
[----:B------:R-:W-:Y:S01]  /*5d930*/  STL [R1+0x13b8], R28 ;  /* 0x0013b81c01007387 */ /* 0x000fe20000100800 */
[----:B------:R-:W-:-:S03]  /*5d940*/  IADD3.X R63, PT, PT, R63, UR10, RZ, P5, !PT ;  /* 0x0000000a3f3f7c10 */ /* 0x000fc6000affe4ff */
[----:B------:R2:W-:Y:S01]  /*5d950*/  STL [R1+0x13b4], R31 ;  /* 0x0013b41f01007387 */ /* 0x0005e20000100800 */
[----:B-1----:R-:W-:Y:S01]  /*5d960*/  MOV R24, R28 ;  /* 0x0000001c00187202 */ /* 0x002fe20000000f00 */
[----:B------:R-:W-:Y:S02]  /*5d970*/  IMAD.MOV.U32 R25, RZ, RZ, R31 ;  /* 0x000000ffff197224 */ /* 0x000fe400078e001f */
[----:B------:R-:W-:Y:S04]  /*5d980*/  STL [R1+0x13c0], R62 ;  /* 0x0013c03e01007387 */ /* 0x000fe80000100800 */
[----:B------:R1:W-:Y:S04]  /*5d990*/  LDGSTS.E [R3+0xa600], desc[UR6][R24.64], P1 ;  /* 0x0a60000018037fae */ /* 0x0003e800089a1006 */
[----:B--2---:R-:W2:Y:S04]  /*5d9a0*/  LDL.LU R31, [R1+0x14c4] ;  /* 0x0014c400011f7983 */ /* 0x004ea80000300800 */
[----:B------:R-:W-:Y:S01]  /*5d9b0*/  STL [R1+0x13bc], R63 ;  /* 0x0013bc3f01007387 */ /* 0x000fe20000100800 */
[----:B------:R-:W-:-:S03]  /*5d9c0*/  IADD3 R27, P4, PT, R27, UR15, RZ ;  /* 0x0000000f1b1b7c10 */ /* 0x000fc6000ff9e0ff */
[----:B------:R-:W2:Y:S01]  /*5d9d0*/  LDL.LU R28, [R1+0x14cc] ;  /* 0x0014cc00011c7983 */ /* 0x000ea20000300800 */
[----:B-1----:R-:W-:Y:S01]  /*5d9e0*/  MOV R24, R62 ;  /* 0x0000003e00187202 */ /* 0x002fe20000000f00 */
[----:B------:R-:W-:Y:S01]  /*5d9f0*/  IMAD.MOV.U32 R25, RZ, RZ, R63 ;  /* 0x000000ffff197224 */ /* 0x000fe200078e003f */
[----:B------:R-:W-:Y:S01]  /*5da00*/  IADD3 R29, P5, PT, R29, UR15, RZ ;  /* 0x0000000f1d1d7c10 */ /* 0x000fe2000ffbe0ff */
[----:B------:R1:W-:Y:S04]  /*5da10*/  STL [R1+0x13c8], R27 ;  /* 0x0013c81b01007387 */ /* 0x0003e80000100800 */
[----:B------:R1:W-:Y:S02]  /*5da20*/  LDGSTS.E [R3+0xa680], desc[UR6][R24.64], P2 ;  /* 0x0a68000018037fae */ /* 0x0003e400091a1006 */
[----:B-1----:R-:W-:-:S02]  /*5da30*/  MOV R24, R27 ;  /* 0x0000001b00187202 */ /* 0x002fc40000000f00 */
[----:B---3--:R-:W-:-:S05]  /*5da40*/  IADD3.X R60, PT, PT, R60, UR10, RZ, P4, !PT ;  /* 0x0000000a3c3c7c10 */ /* 0x008fca000a7fe4ff */
[----:B------:R-:W-:Y:S01]  /*5da50*/  IMAD.MOV.U32 R25, RZ, RZ, R60 ;  /* 0x000000ffff197224 */ /* 0x000fe200078e003c */
[----:B------:R1:W-:Y:S01]  /*5da60*/  STL [R1+0x13c4], R60 ;  /* 0x0013c43c01007387 */ /* 0x0003e20000100800 */
[----:B------:R-:W-:-:S03]  /*5da70*/  IADD3.X R61, PT, PT, R61, UR10, RZ, P5, !PT ;  /* 0x0000000a3d3d7c10 */ /* 0x000fc6000affe4ff */
[----:B------:R3:W-:Y:S04]  /*5da80*/  STL [R1+0x13d0], R29 ;  /* 0x0013d01d01007387 */ /* 0x0007e80000100800 */
[----:B------:R-:W2:Y:S04]  /*5da90*/  LDL.LU R27, [R1+0x15b8] ;  /* 0x0015b800011b7983 */ /* 0x000ea80000300800 */
[----:B------:R3:W-:Y:S04]  /*5daa0*/  STL [R1+0x13cc], R61 ;  /* 0x0013cc3d01007387 */ /* 0x0007e80000100800 */
[----:B------:R3:W-:Y:S04]  /*5dab0*/  LDGSTS.E [R3+0xa700], desc[UR6][R24.64], P3 ;  /* 0x0a70000018037fae */ /* 0x0007e800099a1006 */
[----:B-1----:R-:W2:Y:S01]  /*5dac0*/  LDL.LU R60, [R1+0x15c0] ;  /* 0x0015c000013c7983 */ /* 0x002ea20000300800 */
[----:B---3--:R-:W-:-:S03]  /*5dad0*/  MOV R24, R29 ;  /* 0x0000001d00187202 */ /* 0x008fc60000000f00 */
[----:B------:R-:W3:Y:S01]  /*5dae0*/  LDL.LU R29, [R1+0x15b4] ;  /* 0x0015b400011d7983 */ /* 0x000ee20000300800 */
[----:B------:R-:W-:-:S03]  /*5daf0*/  IMAD.MOV.U32 R25, RZ, RZ, R61 ;  /* 0x000000ffff197224 */ /* 0x000fc600078e003d */
        /* <DEDUP_REMOVED lines=18> */
[----:B------:R-:W4:Y:S01]  /*5dc20*/  LDL.LU R57, [R1+0x15cc] ;  /* 0x0015cc0001397983 */ /* 0x000f220000300800 */
[----:B------:R-:W-:Y:S02]  /*5dc30*/  IADD3 R30, P4, PT, R30, UR15, RZ ;  /* 0x0000000f1e1e7c10 */ /* 0x000fe4000ff9e0ff */
[----:B------:R-:W-:Y:S01]  /*5dc40*/  IADD3 R26, P5, PT, R26, UR15, RZ ;  /* 0x0000000f1a1a7c10 */ /* 0x000fe2000ffbe0ff */
[----:B------:R1:W-:Y:S04]  /*5dc50*/  LDGSTS.E [R3+0xb680], desc[UR6][R24.64], P2 ;  /* 0x0b68000018037fae */ /* 0x0003e800091a1006 */
[----:B------:R-:W-:Y:S01]  /*5dc60*/  STL [R1+0x14c8], R30 ;  /* 0x0014c81e01007387 */ /* 0x000fe20000100800 */
[----:B-1----:R-:W-:-:S02]  /*5dc70*/  MOV R24, R30 ;  /* 0x0000001e00187202 */ /* 0x002fc40000000f00 */
[----:B--2---:R-:W-:-:S05]  /*5dc80*/  IADD3.X R31, PT, PT, R31, UR10, RZ, P4, !PT ;  /* 0x0000000a1f1f7c10 */ /* 0x004fca000a7fe4ff */
[----:B------:R1:W-:Y:S01]  /*5dc90*/  STL [R1+0x14c4], R31 ;  /* 0x0014c41f01007387 */ /* 0x0003e20000100800 */
[----:B------:R-:W-:-:S03]  /*5dca0*/  IADD3.X R28, PT, PT, R28, UR10, RZ, P5, !PT ;  /* 0x0000000a1c1c7c10 */ /* 0x000fc6000affe4ff */
[----:B------:R2:W-:Y:S04]  /*5dcb0*/  STL [R1+0x14d0], R26 ;  /* 0x0014d01a01007387 */ /* 0x0005e80000100800 */
[----:B------:R1:W-:Y:S04]  /*5dcc0*/  STL [R1+0x14cc], R28 ;  /* 0x0014cc1c01007387 */ /* 0x0003e80000100800 */
[----:B------:R-:W4:Y:S01]  /*5dcd0*/  LDL.LU R63, [R1+0x16b4] ;  /* 0x0016b400013f7983 */ /* 0x000f220000300800 */
[----:B------:R-:W-:-:S03]  /*5dce0*/  IMAD.MOV.U32 R25, RZ, RZ, R31 ;  /* 0x000000ffff197224 */ /* 0x000fc600078e001f */
[----:B------:R-:W4:Y:S04]  /*5dcf0*/  LDL.LU R62, [R1+0x16b8] ;  /* 0x0016b800013e7983 */ /* 0x000f280000300800 */
[----:B-1----:R-:W4:Y:S04]  /*5dd00*/  LDL.LU R31, [R1+0x16bc] ;  /* 0x0016bc00011f7983 */ /* 0x002f280000300800 */
[----:B------:R-:W4:Y:S04]  /*5dd10*/  LDL.LU R30, [R1+0x16c0] ;  /* 0x0016c000011e7983 */ /* 0x000f280000300800 */
[----:B------:R1:W-:Y:S01]  /*5dd20*/  LDGSTS.E [R3+0xb700], desc[UR6][R24.64], P3 ;  /* 0x0b70000018037fae */ /* 0x0003e200099a1006 */
[----:B------:R-:W-:Y:S01]  /*5dd30*/  IADD3 R27, P4, PT, R27, UR15, RZ ;  /* 0x0000000f1b1b7c10 */ /* 0x000fe2000ff9e0ff */
[----:B-1----:R-:W-:Y:S01]  /*5dd40*/  IMAD.MOV.U32 R25, RZ, RZ, R28 ;  /* 0x000000ffff197224 */ /* 0x002fe200078e001c */
[----:B------:R-:W-:-:S02]  /*5dd50*/  MOV R24, R26 ;  /* 0x0000001a00187202 */ /* 0x000fc40000000f00 */
[----:B--2---:R-:W2:Y:S04]  /*5dd60*/  LDL.LU R26, [R1+0x16c8] ;  /* 0x0016c800011a7983 */ /* 0x004ea80000300800 */
[----:B------:R-:W2:Y:S01]  /*5dd70*/  LDL.LU R28, [R1+0x16d0] ;  /* 0x0016d000011c7983 */ /* 0x000ea20000300800 */
[----:B------:R-:W-:-:S03]  /*5dd80*/  IADD3 R60, P5, PT, R60, UR15, RZ ;  /* 0x0000000f3c3c7c10 */ /* 0x000fc6000ffbe0ff */
[----:B------:R1:W-:Y:S04]  /*5dd90*/  STL [R1+0x15b8], R27 ;  /* 0x0015b81b01007387 */ /* 0x0003e80000100800 */
[----:B------:R1:W-:Y:S01]  /*5dda0*/  LDGSTS.E [R3+0xb780], desc[UR6][R24.64], P0 ;  /* 0x0b78000018037fae */ /* 0x0003e200081a1006 */
[----:B---3--:R-:W-:-:S05]  /*5ddb0*/  IADD3.X R29, PT, PT, R29, UR10, RZ, P4, !PT ;  /* 0x0000000a1d1d7c10 */ /* 0x008fca000a7fe4ff */
[----:B------:R3:W-:Y:S01]  /*5ddc0*/  STL [R1+0x15b4], R29 ;  /* 0x0015b41d01007387 */ /* 0x0007e20000100800 */
[----:B------:R-:W-:Y:S02]  /*5ddd0*/  IADD3.X R61, PT, PT, R61, UR10, RZ, P5, !PT ;  /* 0x0000000a3d3d7c10 */ /* 0x000fe4000affe4ff */
[----:B-1----:R-:W-:Y:S01]  /*5dde0*/  MOV R24, R27 ;  /* 0x0000001b00187202 */ /* 0x002fe20000000f00 */
[----:B------:R1:W-:Y:S04]  /*5ddf0*/  STL [R1+0x15c0], R60 ;  /* 0x0015c03c01007387 */ /* 0x0003e80000100800 */
[----:B------:R-:W2:Y:S01]  /*5de00*/  LDL.LU R27, [R1+0x16c4] ;  /* 0x0016c400011b7983 */ /* 0x000ea20000300800 */
[----:B------:R-:W-:-:S03]  /*5de10*/  IMAD.MOV.U32 R25, RZ, RZ, R29 ;  /* 0x000000ffff197224 */ /* 0x000fc600078e001d */
[----:B------:R1:W-:Y:S04]  /*5de20*/  STL [R1+0x15bc], R61 ;  /* 0x0015bc3d01007387 */ /* 0x0003e80000100800 */
[----:B---3--:R-:W3:Y:S04]  /*5de30*/  LDL.LU R29, [R1+0x16cc] ;  /* 0x0016cc00011d7983 */ /* 0x008ee80000300800 */
[----:B------:R1:W-:Y:S04]  /*5de40*/  LDGSTS.E [R3+0xc600], desc[UR6][R24.64], P1 ;  /* 0x0c60000018037fae */ /* 0x0003e800089a1006 */
[----:B------:R-:W3:Y:S01]  /*5de50*/  LDL.LU R64, [R1+0x17b8] ;  /* 0x0017b80001407983 */ /* 0x000ee20000300800 */
[----:B------:R-:W-:-:S02]  /*5de60*/  IADD3 R58, P4, PT, R58, UR15, RZ ;  /* 0x0000000f3a3a7c10 */ /* 0x000fc4000ff9e0ff */
[----:B-1----:R-:W-:Y:S01]  /*5de70*/  MOV R24, R60 ;  /* 0x0000003c00187202 */ /* 0x002fe20000000f00 */
[----:B------:R-:W-:Y:S01]  /*5de80*/  IMAD.MOV.U32 R25, RZ, RZ, R61 ;  /* 0x000000ffff197224 */ /* 0x000fe200078e003d */
[----:B------:R-:W3:Y:S01]  /*5de90*/  LDL.LU R60, [R1+0x17c0] ;  /* 0x0017c000013c7983 */ /* 0x000ee20000300800 */
[----:B------:R-:W-:-:S03]  /*5dea0*/  IADD3 R56, P5, PT, R56, UR15, RZ ;  /* 0x0000000f38387c10 */ /* 0x000fc6000ffbe0ff */
[----:B------:R-:W-:Y:S04]  /*5deb0*/  STL [R1+0x15c8], R58 ;  /* 0x0015c83a01007387 */ /* 0x000fe80000100800 */
[----:B------:R1:W-:Y:S01]  /*5dec0*/  LDGSTS.E [R3+0xc680], desc[UR6][R24.64], P2 ;  /* 0x0c68000018037fae */ /* 0x0003e200091a1006 */
[----:B----4-:R-:W-:Y:S02]  /*5ded0*/  IADD3.X R59, PT, PT, R59, UR10, RZ, P4, !PT ;  /* 0x0000000a3b3b7c10 */ /* 0x010fe4000a7fe4ff */
[----:B------:R-:W-:-:S03]  /*5dee0*/  IADD3.X R57, PT, PT, R57, UR10, RZ, P5, !PT ;  /* 0x0000000a39397c10 */ /* 0x000fc6000affe4ff */
[----:B------:R4:W-:Y:S04]  /*5def0*/  STL [R1+0x15c4], R59 ;  /* 0x0015c43b01007387 */ /* 0x0009e80000100800 */
[----:B------:R-:W-:Y:S04]  /*5df00*/  STL [R1+0x15d0], R56 ;  /* 0x0015d03801007387 */ /* 0x000fe80000100800 */
[----:B------:R-:W3:Y:S01]  /*5df10*/  LDL.LU R65, [R1+0x17b4] ;  /* 0x0017b40001417983 */ /* 0x000ee20000300800 */
[----:B-1----:R-:W-:Y:S01]  /*5df20*/  MOV R24, R58 ;  /* 0x0000003a00187202 */ /* 0x002fe20000000f00 */
[----:B------:R-:W-:-:S02]  /*5df30*/  IMAD.MOV.U32 R25, RZ, RZ, R59 ;  /* 0x000000ffff197224 */ /* 0x000fc400078e003b */
[----:B------:R1:W-:Y:S04]  /*5df40*/  STL [R1+0x15cc], R57 ;  /* 0x0015cc3901007387 */ /* 0x0003e80000100800 */
[----:B------:R-:W3:Y:S04]  /*5df50*/  LDL.LU R61, [R1+0x17bc] ;  /* 0x0017bc00013d7983 */ /* 0x000ee80000300800 */
[----:B----4-:R-:W4:Y:S04]  /*5df60*/  LDL.LU R59, [R1+0x17c4] ;  /* 0x0017c400013b7983 */ /* 0x010f280000300800 */
[----:B------:R-:W4:Y:S04]  /*5df70*/  LDL.LU R58, [R1+0x17c8] ;  /* 0x0017c800013a7983 */ /* 0x000f280000300800 */
[----:B------:R1:W-:Y:S02]  /*5df80*/  LDGSTS.E [R3+0xc700], desc[UR6][R24.64], P3 ;  /* 0x0c70000018037fae */ /* 0x0003e400099a1006 */
[----:B-1----:R-:W-:Y:S01]  /*5df90*/  IMAD.MOV.U32 R25, RZ, RZ, R57 ;  /* 0x000000ffff197224 */ /* 0x002fe200078e0039 */
[----:B------:R-:W-:Y:S01]  /*5dfa0*/  MOV R24, R56 ;  /* 0x0000003800187202 */ /* 0x000fe20000000f00 */
[----:B------:R-:W4:Y:S04]  /*5dfb0*/  LDL.LU R57, [R1+0x17cc] ;  /* 0x0017cc0001397983 */ /* 0x000f280000300800 */
[----:B------:R-:W4:Y:S04]  /*5dfc0*/  LDL.LU R56, [R1+0x17d0] ;  /* 0x0017d00001387983 */ /* 0x000f280000300800 */
[----:B------:R1:W-:Y:S01]  /*5dfd0*/  LDGSTS.E [R3+0xc780], desc[UR6][R24.64], P0 ;  /* 0x0c78000018037fae */ /* 0x0003e200081a1006 */
[----:B------:R-:W-:-:S04]  /*5dfe0*/  IADD3 R62, P4, PT, R62, UR15, RZ ;  /* 0x0000000f3e3e7c10 */ /* 0x000fc8000ff9e0ff */
[----:B------:R-:W-:Y:S02]  /*5dff0*/  IADD3.X R63, PT, PT, R63, UR10, RZ, P4, !PT ;  /* 0x0000000a3f3f7c10 */ /* 0x000fe4000a7fe4ff */
[----:B------:R-:W-:-:S03]  /*5e000*/  IADD3 R30, P5, PT, R30, UR15, RZ ;  /* 0x0000000f1e1e7c10 */ /* 0x000fc6000ffbe0ff */
[----:B-1----:R-:W-:Y:S01]  /*5e010*/  IMAD.MOV.U32 R25, RZ, RZ, R63 ;  /* 0x000000ffff197224 */ /* 0x002fe200078e003f */
[----:B------:R-:W-:Y:S02]  /*5e020*/  MOV R24, R62 ;  /* 0x0000003e00187202 */ /* 0x000fe40000000f00 */
[----:B------:R-:W-:Y:S01]  /*5e030*/  IADD3.X R31, PT, PT, R31, UR10, RZ, P5, !PT ;  /* 0x0000000a1f1f7c10 */ /* 0x000fe2000affe4ff */
[----:B------:R-:W-:Y:S04]  /*5e040*/  STL [R1+0x16b8], R62 ;  /* 0x0016b83e01007387 */ /* 0x000fe80000100800 */
[----:B------:R1:W-:Y:S04]  /*5e050*/  LDGSTS.E [R3+0xd600], desc[UR6][R24.64], P1 ;  /* 0x0d60000018037fae */ /* 0x0003e800089a1006 */
[----:B------:R-:W-:Y:S04]  /*5e060*/  STL [R1+0x16b4], R63 ;  /* 0x0016b43f01007387 */ /* 0x000fe80000100800 */
[----:B------:R-:W-:Y:S01]  /*5e070*/  STL [R1+0x16c0], R30 ;  /* 0x0016c01e01007387 */ /* 0x000fe20000100800 */
[----:B--2---:R-:W-:Y:S01]  /*5e080*/  IADD3 R26, P4, PT, R26, UR15, RZ ;  /* 0x0000000f1a1a7c10 */ /* 0x004fe2000ff9e0ff */
[----:B-1----:R-:W-:Y:S01]  /*5e090*/  IMAD.MOV.U32 R25, RZ, RZ, R31 ;  /* 0x000000ffff197224 */ /* 0x002fe200078e001f */
[----:B------:R-:W-:-:S02]  /*5e0a0*/  MOV R24, R30 ;  /* 0x0000001e00187202 */ /* 0x000fc40000000f00 */
[----:B------:R-:W-:Y:S01]  /*5e0b0*/  IADD3 R28, P5, PT, R28, UR15, RZ ;  /* 0x0000000f1c1c7c10 */ /* 0x000fe2000ffbe0ff */
[----:B------:R-:W-:Y:S04]  /*5e0c0*/  STL [R1+0x16bc], R31 ;  /* 0x0016bc1f01007387 */ /* 0x000fe80000100800 */
[----:B------:R1:W-:Y:S04]  /*5e0d0*/  LDGSTS.E [R3+0xd680], desc[UR6][R24.64], P2 ;  /* 0x0d68000018037fae */ /* 0x0003e800091a1006 */
[----:B------:R-:W-:Y:S01]  /*5e0e0*/  STL [R1+0x16c8], R26 ;  /* 0x0016c81a01007387 */ /* 0x000fe20000100800 */
[----:B-1----:R-:W-:-:S02]  /*5e0f0*/  MOV R24, R26 ;  /* 0x0000001a00187202 */ /* 0x002fc40000000f00 */
[----:B------:R-:W-:-:S05]  /*5e100*/  IADD3.X R27, PT, PT, R27, UR10, RZ, P4, !PT ;  /* 0x0000000a1b1b7c10 */ /* 0x000fca000a7fe4ff */
[----:B------:R1:W-:Y:S01]  /*5e110*/  STL [R1+0x16c4], R27 ;  /* 0x0016c41b01007387 */ /* 0x0003e20000100800 */
[----:B------:R-:W-:Y:S01]  /*5e120*/  IMAD.MOV.U32 R25, RZ, RZ, R27 ;  /* 0x000000ffff197224 */ /* 0x000fe200078e001b */
[----:B---3--:R-:W-:Y:S02]  /*5e130*/  IADD3.X R29, PT, PT, R29, UR10, RZ, P5, !PT ;  /* 0x0000000a1d1d7c10 */ /* 0x008fe4000affe4ff */
[----:B------:R-:W-:Y:S04]  /*5e140*/  STL [R1+0x16d0], R28 ;  /* 0x0016d01c01007387 */ /* 0x000fe80000100800 */
[----:B------:R2:W-:Y:S04]  /*5e150*/  LDGSTS.E [R3+0xd700], desc[UR6][R24.64], P3 ;  /* 0x0d70000018037fae */ /* 0x0005e800099a1006 */
[----:B-1----:R-:W3:Y:S04]  /*5e160*/  LDL.LU.64 R26, [R1+0x528] ;  /* 0x00052800011a7983 */ /* 0x002ee80000300a00 */
[----:B------:R1:W-:Y:S01]  /*5e170*/  STL [R1+0x16cc], R29 ;  /* 0x0016cc1d01007387 */ /* 0x0003e20000100800 */
[----:B--2---:R-:W-:Y:S01]  /*5e180*/  MOV R24, R28 ;  /* 0x0000001c00187202 */ /* 0x004fe20000000f00 */
[----:B------:R-:W-:-:S02]  /*5e190*/  IMAD.MOV.U32 R25, RZ, RZ, R29 ;  /* 0x000000ffff197224 */ /* 0x000fc400078e001d */
[----:B-1----:R-:W2:Y:S04]  /*5e1a0*/  LDL.LU.64 R28, [R1+0x520] ;  /* 0x00052000011c7983 */ /* 0x002ea80000300a00 */
[----:B------:R-:W2:Y:S01]  /*5e1b0*/  LDL.LU.64 R30, [R1+0x518] ;  /* 0x00051800011e7983 */ /* 0x000ea20000300a00 */
[----:B------:R-:W-:-:S03]  /*5e1c0*/  IADD3 R64, P4, PT, R64, UR15, RZ ;  /* 0x0000000f40407c10 */ /* 0x000fc6000ff9e0ff */
[----:B------:R-:W2:Y:S01]  /*5e1d0*/  LDL.LU.64 R62, [R1+0x510] ;  /* 0x00051000013e7983 */ /* 0x000ea20000300a00 */
[----:B------:R-:W-:-:S03]  /*5e1e0*/  IADD3 R60, P5, PT, R60, UR15, RZ ;  /* 0x0000000f3c3c7c10 */ /* 0x000fc6000ffbe0ff */
[----:B------:R1:W-:Y:S01]  /*5e1f0*/  LDGSTS.E [R3+0xd780], desc[UR6][R24.64], P0 ;  /* 0x0d78000018037fae */ /* 0x0003e200081a1006 */
[----:B------:R-:W-:-:S03]  /*5e200*/  IADD3.X R65, PT, PT, R65, UR10, RZ, P4, !PT ;  /* 0x0000000a41417c10 */ /* 0x000fc6000a7fe4ff */
[----:B------:R-:W-:Y:S01]  /*5e210*/  STL [R1+0x17b8], R64 ;  /* 0x0017b84001007387 */ /* 0x000fe20000100800 */
[----:B-1----:R-:W-:Y:S01]  /*5e220*/  MOV R24, R64 ;  /* 0x0000004000187202 */ /* 0x002fe20000000f00 */
[----:B------:R-:W-:Y:S01]  /*5e230*/  IMAD.MOV.U32 R25, RZ, RZ, R65 ;  /* 0x000000ffff197224 */ /* 0x000fe200078e0041 */
[----:B------:R-:W-:Y:S01]  /*5e240*/  IADD3.X R61, PT, PT, R61, UR10, RZ, P5, !PT ;  /* 0x0000000a3d3d7c10 */ /* 0x000fe2000affe4ff */
[----:B------:R-:W-:Y:S01]  /*5e250*/  STL [R1+0x17b4], R65 ;  /* 0x0017b44101007387 */ /* 0x000fe20000100800 */
[----:B----4-:R-:W-:-:S03]  /*5e260*/  IADD3 R58, P4, PT, R58, UR15, RZ ;  /* 0x0000000f3a3a7c10 */ /* 0x010fc6000ff9e0ff */
[----:B------:R1:W-:Y:S01]  /*5e270*/  STL [R1+0x17c0], R60 ;  /* 0x0017c03c01007387 */ /* 0x0003e20000100800 */
[----:B------:R-:W-:-:S03]  /*5e280*/  IADD3.X R59, PT, PT, R59, UR10, RZ, P4, !PT ;  /* 0x0000000a3b3b7c10 */ /* 0x000fc6000a7fe4ff */
[----:B------:R4:W-:Y:S04]  /*5e290*/  LDGSTS.E [R3+0xe600], desc[UR6][R24.64], P1 ;  /* 0x0e60000018037fae */ /* 0x0009e800089a1006 */
[----:B------:R1:W-:Y:S01]  /*5e2a0*/  STL [R1+0x17bc], R61 ;  /* 0x0017bc3d01007387 */ /* 0x0003e20000100800 */
[----:B----4-:R-:W-:-:S03]  /*5e2b0*/  MOV R24, R60 ;  /* 0x0000003c00187202 */ /* 0x010fc60000000f00 */
[----:B-1----:R-:W4:Y:S01]  /*5e2c0*/  LDL.LU R60, [R1+0x9d8] ;  /* 0x0009d800013c7983 */ /* 0x002f220000300800 */
[----:B------:R-:W-:-:S03]  /*5e2d0*/  IADD3 R56, P5, PT, R56, UR15, RZ ;  /* 0x0000000f38387c10 */ /* 0x000fc6000ffbe0ff */
[----:B------:R-:W4:Y:S01]  /*5e2e0*/  LDL.LU R65, [R1+0x9e0] ;  /* 0x0009e00001417983 */ /* 0x000f220000300800 */
[----:B------:R-:W-:Y:S01]  /*5e2f0*/  IMAD.MOV.U32 R25, RZ, RZ, R61 ;  /* 0x000000ffff197224 */ /* 0x000fe200078e003d */
[----:B------:R-:W-:Y:S02]  /*5e300*/  IADD3.X R57, PT, PT, R57, UR10, RZ, P5, !PT ;  /* 0x0000000a39397c10 */ /* 0x000fe4000affe4ff */
[----:B------:R-:W-:Y:S04]  /*5e310*/  STL [R1+0x17c8], R58 ;  /* 0x0017c83a01007387 */ /* 0x000fe80000100800 */
[----:B------:R1:W-:Y:S04]  /*5e320*/  STL [R1+0x17c4], R59 ;  /* 0x0017c43b01007387 */ /* 0x0003e80000100800 */
[----:B------:R1:W-:Y:S04]  /*5e330*/  STL [R1+0x17d0], R56 ;  /* 0x0017d03801007387 */ /* 0x0003e80000100800 */
[----:B------:R-:W4:Y:S04]  /*5e340*/  LDL.LU R61, [R1+0x9d4] ;  /* 0x0009d400013d7983 */ /* 0x000f280000300800 */
[----:B------:R1:W-:Y:S04]  /*5e350*/  STL [R1+0x17cc], R57 ;  /* 0x0017cc3901007387 */ /* 0x0003e80000100800 */
[----:B------:R-:W4:Y:S04]  /*5e360*/  LDL.LU R66, [R1+0x9dc] ;  /* 0x0009dc0001427983 */ /* 0x000f280000300800 */
[----:B------:R1:W-:Y:S02]  /*5e370*/  LDGSTS.E [R3+0xe680], desc[UR6][R24.64], P2 ;  /* 0x0e68000018037fae */ /* 0x0003e400091a1006 */
[----:B-1----:R-:W-:Y:S01]  /*5e380*/  MOV R24, R58 ;  /* 0x0000003a00187202 */ /* 0x002fe20000000f00 */
[----:B------:R-:W-:-:S02]  /*5e390*/  IMAD.MOV.U32 R25, RZ, RZ, R59 ;  /* 0x000000ffff197224 */ /* 0x000fc400078e003b */
[----:B------:R-:W4:Y:S04]  /*5e3a0*/  LDL.LU R59, [R1+0x9e4] ;  /* 0x0009e400013b7983 */ /* 0x000f280000300800 */
[----:B------:R-:W4:Y:S04]  /*5e3b0*/  LDL.LU R58, [R1+0x9e8] ;  /* 0x0009e800013a7983 */ /* 0x000f280000300800 */
[----:B------:R1:W-:Y:S04]  /*5e3c0*/  LDGSTS.E [R3+0xe700], desc[UR6][R24.64], P3 ;  /* 0x0e70000018037fae */ /* 0x0003e800099a1006 */
[----:B------:R-:W4:Y:S01]  /*5e3d0*/  LDL.LU R64, [R1+0x9ec] ;  /* 0x0009ec0001407983 */ /* 0x000f220000300800 */
[----:B-1----:R-:W-:-:S03]  /*5e3e0*/  MOV R24, R56 ;  /* 0x0000003800187202 */ /* 0x002fc60000000f00 */
[----:B------:R-:W4:Y:S01]  /*5e3f0*/  LDL.LU R56, [R1+0x9f0] ;  /* 0x0009f00001387983 */ /* 0x000f220000300800 */
[----:B------:R-:W-:-:S05]  /*5e400*/  IMAD.MOV.U32 R25, RZ, RZ, R57 ;  /* 0x000000ffff197224 */ /* 0x000fca00078e0039 */
[----:B------:R3:W-:Y:S02]  /*5e410*/  LDGSTS.E [R3+0xe780], desc[UR6][R24.64], P0 ;  /* 0x0e78000018037fae */ /* 0x0007e400081a1006 */
[----:B---3--:R-:W-:-:S04]  /*5e420*/  IADD3 R24, P4, PT, R26, UR15, RZ ;  /* 0x0000000f1a187c10 */ /* 0x008fc8000ff9e0ff */
[----:B------:R-:W-:Y:S02]  /*5e430*/  IADD3.X R25, PT, PT, R27, UR10, RZ, P4, !PT ;  /* 0x0000000a1b197c10 */ /* 0x000fe4000a7fe4ff */
[----:B--2---:R-:W-:-:S03]  /*5e440*/  IADD3 R26, P4, PT, R28, UR15, RZ ;  /* 0x0000000f1c1a7c10 */ /* 0x004fc6000ff9e0ff */
[----:B------:R1:W-:Y:S01]  /*5e450*/  LDGSTS.E [R3+0xf600], desc[UR6][R24.64], P1 ;  /* 0x0f60000018037fae */ /* 0x0003e200089a1006 */
[----:B------:R-:W-:Y:S02]  /*5e460*/  IADD3.X R27, PT, PT, R29, UR10, RZ, P4, !PT ;  /* 0x0000000a1d1b7c10 */ /* 0x000fe4000a7fe4ff */
[----:B------:R-:W-:Y:S01]  /*5e470*/  IADD3 R28, P4, PT, R30, UR15, RZ ;  /* 0x0000000f1e1c7c10 */ /* 0x000fe2000ff9e0ff */
[----:B------:R1:W-:Y:S03]  /*5e480*/  STL.64 [R1+0x528], R24 ;  /* 0x0005281801007387 */ /* 0x0003e60000100a00 */
[----:B------:R-:W-:Y:S01]  /*5e490*/  IADD3.X R29, PT, PT, R31, UR10, RZ, P4, !PT ;  /* 0x0000000a1f1d7c10 */ /* 0x000fe2000a7fe4ff */
[----:B------:R-:W-:Y:S01]  /*5e4a0*/  LDGSTS.E [R3+0xf680], desc[UR6][R26.64], P2 ;  /* 0x0f6800001a037fae */ /* 0x000fe200091a1006 */
[----:B------:R-:W-:-:S03]  /*5e4b0*/  IADD3 R30, P4, PT, R62, UR15, RZ ;  /* 0x0000000f3e1e7c10 */ /* 0x000fc6000ff9e0ff */
[----:B------:R2:W-:Y:S01]  /*5e4c0*/  STL.64 [R1+0x520], R26 ;  /* 0x0005201a01007387 */ /* 0x0005e20000100a00 */
[----:B------:R-:W-:Y:S02]  /*5e4d0*/  IADD3.X R31, PT, PT, R63, UR10, RZ, P4, !PT ;  /* 0x0000000a3f1f7c10 */ /* 0x000fe4000a7fe4ff */
[----:B------:R-:W-:Y:S01]  /*5e4e0*/  MOV R90, R30 ;  /* 0x0000001e005a7202 */ /* 0x000fe20000000f00 */
[----:B------:R-:W-:Y:S02]  /*5e4f0*/  LDGSTS.E [R3+0xf700], desc[UR6][R28.64], P3 ;  /* 0x0f7000001c037fae */ /* 0x000fe400099a1006 */
[----:B------:R-:W-:Y:S02]  /*5e500*/  IMAD.MOV.U32 R91, RZ, RZ, R31 ;  /* 0x000000ffff5b7224 */ /* 0x000fe400078e001f */
[----:B------:R3:W-:Y:S04]  /*5e510*/  STL.64 [R1+0x518], R28 ;  /* 0x0005181c01007387 */ /* 0x0007e80000100a00 */
[----:B------:R-:W-:Y:S04]  /*5e520*/  STL.64 [R1+0x510], R90 ;  /* 0x0005105a01007387 */ /* 0x000fe80000100a00 */
[----:B------:R-:W4:Y:S04]  /*5e530*/  LDL.LU R30, [R1+0xad8] ;  /* 0x000ad800011e7983 */ /* 0x000f280000300800 */
[----:B------:R-:W4:Y:S04]  /*5e540*/  LDL.LU R62, [R1+0xae0] ;  /* 0x000ae000013e7983 */ /* 0x000f280000300800 */
[----:B------:R-:W4:Y:S04]  /*5e550*/  LDL.LU R57, [R1+0xad4] ;  /* 0x000ad40001397983 */ /* 0x000f280000300800 */
[----:B------:R-:W4:Y:S04]  /*5e560*/  LDL.LU R63, [R1+0xadc] ;  /* 0x000adc00013f7983 */ /* 0x000f280000300800 */
[----:B------:R1:W-:Y:S01]  /*5e570*/  LDGSTS.E [R3+0xf780], desc[UR6][R90.64], P0 ;  /* 0x0f7800005a037fae */ /* 0x0003e200081a1006 */
[----:B----4-:R-:W-:-:S02]  /*5e580*/  IADD3 R60, P4, PT, R60, UR15, RZ ;  /* 0x0000000f3c3c7c10 */ /* 0x010fc4000ff9e0ff */
[----:B------:R-:W-:-:S03]  /*5e590*/  IADD3 R65, P5, PT, R65, UR15, RZ ;  /* 0x0000000f41417c10 */ /* 0x000fc6000ffbe0ff */
[----:B------:R4:W-:Y:S01]  /*5e5a0*/  STL [R1+0x9d8], R60 ;  /* 0x0009d83c01007387 */ /* 0x0009e20000100800 */
[----:B-1----:R-:W-:Y:S01]  /*5e5b0*/  IMAD.MOV.U32 R24, RZ, RZ, R60 ;  /* 0x000000ffff187224 */ /* 0x002fe200078e003c */
[----:B------:R-:W-:-:S05]  /*5e5c0*/  IADD3.X R61, PT, PT, R61, UR10, RZ, P4, !PT ;  /* 0x0000000a3d3d7c10 */ /* 0x000fca000a7fe4ff */
[----:B------:R1:W-:Y:S01]  /*5e5d0*/  STL [R1+0x9d4], R61 ;  /* 0x0009d43d01007387 */ /* 0x0003e20000100800 */
[----:B------:R-:W-:-:S03]  /*5e5e0*/  IADD3.X R66, PT, PT, R66, UR10, RZ, P5, !PT ;  /* 0x0000000a42427c10 */ /* 0x000fc6000affe4ff */
[----:B------:R-:W-:Y:S04]  /*5e5f0*/  STL [R1+0x9e0], R65 ;  /* 0x0009e04101007387 */ /* 0x000fe80000100800 */
[----:B--2---:R-:W2:Y:S04]  /*5e600*/  LDL.LU R27, [R1+0xae8] ;  /* 0x000ae800011b7983 */ /* 0x004ea80000300800 */
[----:B------:R-:W-:Y:S04]  /*5e610*/  STL [R1+0x9dc], R66 ;  /* 0x0009dc4201007387 */ /* 0x000fe80000100800 */
[----:B---3--:R-:W3:Y:S01]  /*5e620*/  LDL.LU R28, [R1+0xaf0] ;  /* 0x000af000011c7983 */ /* 0x008ee20000300800 */
[----:B------:R-:W-:-:S03]  /*5e630*/  MOV R25, R61 ;  /* 0x0000003d00197202 */ /* 0x000fc60000000f00 */
[----:B----4-:R-:W4:Y:S04]  /*5e640*/  LDL.LU R60, [R1+0xae4] ;  /* 0x000ae400013c7983 */ /* 0x010f280000300800 */
[----:B-1----:R-:W4:Y:S01]  /*5e650*/  LDL.LU R61, [R1+0xaec] ;  /* 0x000aec00013d7983 */ /* 0x002f220000300800 */
[----:B------:R-:W-:Y:S02]  /*5e660*/  IADD3 R3, PT, PT, R88, UR13, RZ ;  /* 0x0000000d58037c10 */ /* 0x000fe4000fffe0ff */
[----:B------:R-:W-:Y:S01]  /*5e670*/  IADD3 R58, P4, PT, R58, UR15, RZ ;  /* 0x0000000f3a3a7c10 */ /* 0x000fe2000ff9e0ff */
[----:B------:R-:W4:Y:S03]  /*5e680*/  LDL.LU R29, [R1+0xbd8] ;  /* 0x000bd800011d7983 */ /* 0x000f260000300800 */
[----:B------:R-:W-:Y:S01]  /*5e690*/  IADD3.X R59, PT, PT, R59, UR10, RZ, P4, !PT ;  /* 0x0000000a3b3b7c10 */ /* 0x000fe2000a7fe4ff */
[----:B------:R1:W-:Y:S04]  /*5e6a0*/  LDGSTS.E [R3+0x800], desc[UR6][R24.64], P1 ;  /* 0x0080000018037fae */ /* 0x0003e800089a1006 */
[----:B------:R-:W4:Y:S04]  /*5e6b0*/  LDL.LU R31, [R1+0xbe0] ;  /* 0x000be000011f7983 */ /* 0x000f280000300800 */
[----:B------:R1:W-:Y:S02]  /*5e6c0*/  STL [R1+0x9e8], R58 ;  /* 0x0009e83a01007387 */ /* 0x0003e40000100800 */
[----:B-1----:R-:W-:Y:S01]  /*5e6d0*/  IMAD.MOV.U32 R24, RZ, RZ, R65 ;  /* 0x000000ffff187224 */ /* 0x002fe200078e0041 */
[----:B------:R-:W-:-:S02]  /*5e6e0*/  MOV R25, R66 ;  /* 0x0000004200197202 */ /* 0x000fc40000000f00 */
[----:B------:R-:W-:Y:S01]  /*5e6f0*/  IADD3 R56, P5, PT, R56, UR15, RZ ;  /* 0x0000000f38387c10 */ /* 0x000fe2000ffbe0ff */
[----:B------:R1:W-:Y:S03]  /*5e700*/  STL [R1+0x9e4], R59 ;  /* 0x0009e43b01007387 */ /* 0x0003e60000100800 */
[----:B------:R-:W-:Y:S01]  /*5e710*/  IADD3.X R64, PT, PT, R64, UR10, RZ, P5, !PT ;  /* 0x0000000a40407c10 */ /* 0x000fe2000affe4ff */
[----:B------:R1:W-:Y:S04]  /*5e720*/  LDGSTS.E [R3+0x880], desc[UR6][R24.64], P2 ;  /* 0x0088000018037fae */ /* 0x0003e800091a1006 */
[----:B------:R1:W-:Y:S02]  /*5e730*/  STL [R1+0x9f0], R56 ;  /* 0x0009f03801007387 */ /* 0x0003e40000100800 */
[----:B-1----:R-:W-:-:S02]  /*5e740*/  IMAD.MOV.U32 R24, RZ, RZ, R58 ;  /* 0x000000ffff187224 */ /* 0x002fc400078e003a */
[----:B------:R-:W4:Y:S01]  /*5e750*/  LDL.LU R58, [R1+0xbd4] ;  /* 0x000bd400013a7983 */ /* 0x000f220000300800 */
[----:B------:R-:W-:-:S03]  /*5e760*/  MOV R25, R59 ;  /* 0x0000003b00197202 */ /* 0x000fc60000000f00 */
[----:B------:R-:W-:Y:S04]  /*5e770*/  STL [R1+0x9ec], R64 ;  /* 0x0009ec4001007387 */ /* 0x000fe80000100800 */
[----:B------:R-:W4:Y:S04]  /*5e780*/  LDL.LU R59, [R1+0xbdc] ;  /* 0x000bdc00013b7983 */ /* 0x000f280000300800 */
[----:B------:R1:W-:Y:S02]  /*5e790*/  LDGSTS.E [R3+0x900], desc[UR6][R24.64], P3 ;  /* 0x0090000018037fae */ /* 0x0003e400099a1006 */
[----:B-1----:R-:W-:Y:S01]  /*5e7a0*/  IMAD.MOV.U32 R24, RZ, RZ, R56 ;  /* 0x000000ffff187224 */ /* 0x002fe200078e0038 */
[----:B------:R-:W-:Y:S01]  /*5e7b0*/  MOV R25, R64 ;  /* 0x0000004000197202 */ /* 0x000fe20000000f00 */
[----:B------:R-:W4:Y:S04]  /*5e7c0*/  LDL.LU R56, [R1+0xbe8] ;  /* 0x000be80001387983 */ /* 0x000f280000300800 */
[----:B------:R-:W4:Y:S04]  /*5e7d0*/  LDL.LU R26, [R1+0xbf0] ;  /* 0x000bf000011a7983 */ /* 0x000f280000300800 */
[----:B------:R1:W-:Y:S01]  /*5e7e0*/  LDGSTS.E [R3+0x980], desc[UR6][R24.64], P0 ;  /* 0x0098000018037fae */ /* 0x0003e200081a1006 */
[----:B------:R-:W-:-:S02]  /*5e7f0*/  IADD3 R30, P4, PT, R30, UR15, RZ ;  /* 0x0000000f1e1e7c10 */ /* 0x000fc4000ff9e0ff */
[----:B------:R-:W-:Y:S02]  /*5e800*/  IADD3 R62, P5, PT, R62, UR15, RZ ;  /* 0x0000000f3e3e7c10 */ /* 0x000fe4000ffbe0ff */
        /* <DEDUP_REMOVED lines=8> */
[----:B-1----:R-:W4:Y:S04]  /*5e890*/  LDL.LU R57, [R1+0xbe4] ;  /* 0x000be40001397983 */ /* 0x002f280000300800 */
[----:B------:R-:W-:Y:S04]  /*5e8a0*/  STL [R1+0xadc], R63 ;  /* 0x000adc3f01007387 */ /* 0x000fe80000100800 */
[----:B------:R-:W4:Y:S01]  /*5e8b0*/  LDL.LU R30, [R1+0xbec] ;  /* 0x000bec00011e7983 */ /* 0x000f220000300800 */
[----:B------:R-:W-:Y:S01]  /*5e8c0*/  IMAD.MOV.U32 R24, RZ, RZ, R62 ;  /* 0x000000ffff187224 */ /* 0x000fe200078e003e */
[----:B------:R-:W-:-:S05]  /*5e8d0*/  MOV R25, R63 ;  /* 0x0000003f00197202 */ /* 0x000fca0000000f00 */
[----:B------:R1:W-:Y:S01]  /*5e8e0*/  LDGSTS.E [R3+0x1880], desc[UR6][R24.64], P2 ;  /* 0x0188000018037fae */ /* 0x0003e200091a1006 */
[----:B--2---:R-:W-:Y:S02]  /*5e8f0*/  IADD3 R27, P4, PT, R27, UR15, RZ ;  /* 0x0000000f1b1b7c10 */ /* 0x004fe4000ff9e0ff */
[----:B---3--:R-:W-:Y:S02]  /*5e900*/  IADD3 R28, P5, PT, R28, UR15, RZ ;  /* 0x0000000f1c1c7c10 */ /* 0x008fe4000ffbe0ff */
[----:B----4-:R-:W-:Y:S01]  /*5e910*/  IADD3.X R60, PT, PT, R60, UR10, RZ, P4, !PT ;  /* 0x0000000a3c3c7c10 */ /* 0x010fe2000a7fe4ff */
        /* <DEDUP_REMOVED lines=8> */
[----:B------:R1:W-:Y:S04]  /*5e9a0*/  STL [R1+0xaec], R61 ;  /* 0x000aec3d01007387 */ /* 0x0003e80000100800 */
[----:B------:R-:W4:Y:S01]  /*5e9b0*/  LDL.LU R27, [R1+0xce0] ;  /* 0x000ce000011b7983 */ /* 0x000f220000300800 */
[----:B--2---:R-:W-:Y:S01]  /*5e9c0*/  MOV R25, R61 ;  /* 0x0000003d00197202 */ /* 0x004fe20000000f00 */
[----:B------:R-:W-:-:S02]  /*5e9d0*/  IMAD.MOV.U32 R24, RZ, RZ, R28 ;  /* 0x000000ffff187224 */ /* 0x000fc400078e001c */
[----:B-1----:R-:W2:Y:S04]  /*5e9e0*/  LDL.LU R61, [R1+0xcd4] ;  /* 0x000cd400013d7983 */ /* 0x002ea80000300800 */
[----:B------:R-:W2:Y:S01]  /*5e9f0*/  LDL.LU R28, [R1+0xcdc] ;  /* 0x000cdc00011c7983 */ /* 0x000ea20000300800 */
[----:B------:R-:W-:Y:S02]  /*5ea00*/  IADD3 R29, P4, PT, R29, UR15, RZ ;  /* 0x0000000f1d1d7c10 */ /* 0x000fe4000ff9e0ff */
[----:B------:R-:W-:Y:S01]  /*5ea10*/  IADD3 R31, P5, PT, R31, UR15, RZ ;  /* 0x0000000f1f1f7c10 */ /* 0x000fe2000ffbe0ff */
[----:B------:R1:W-:Y:S01]  /*5ea20*/  LDGSTS.E [R3+0x1980], desc[UR6][R24.64], P0 ;  /* 0x0198000018037fae */ /* 0x0003e200081a1006 */
[----:B------:R-:W-:-:S03]  /*5ea30*/  IADD3.X R58, PT, PT, R58, UR10, RZ, P4, !PT ;  /* 0x0000000a3a3a7c10 */ /* 0x000fc6000a7fe4ff */
[----:B------:R-:W-:Y:S01]  /*5ea40*/  STL [R1+0xbd8], R29 ;  /* 0x000bd81d01007387 */ /* 0x000fe20000100800 */
[----:B-1----:R-:W-:Y:S01]  /*5ea50*/  IMAD.MOV.U32 R24, RZ, RZ, R29 ;  /* 0x000000ffff187224 */ /* 0x002fe200078e001d */
[----:B------:R-:W-:Y:S02]  /*5ea60*/  MOV R25, R58 ;  /* 0x0000003a00197202 */ /* 0x000fe40000000f00 */
        /* <DEDUP_REMOVED lines=32> */
[----:B---3--:R-:W-:-:S05]  /*5ec70*/  IADD3 R60, P4, PT, R60, UR15, RZ ;  /* 0x0000000f3c3c7c10 */ /* 0x008fca000ff9e0ff */
[----:B------:R3:W-:Y:S01]  /*5ec80*/  STL [R1+0xcd8], R60 ;  /* 0x000cd83c01007387 */ /* 0x0007e20000100800 */
[----:B----4-:R-:W-:Y:S02]  /*5ec90*/  IADD3 R27, P5, PT, R27, UR15, RZ ;  /* 0x0000000f1b1b7c10 */ /* 0x010fe4000ffbe0ff */
        /* <DEDUP_REMOVED lines=13> */
[----:B--2---:R-:W2:Y:S01]  /*5ed70*/  LDL.LU R27, [R1+0xed8] ;  /* 0x000ed800011b7983 */ /* 0x004ea20000300800 */
[----:B------:R-:W-:-:S03]  /*5ed80*/  IADD3 R29, P5, PT, R29, UR15, RZ ;  /* 0x0000000f1d1d7c10 */ /* 0x000fc6000ffbe0ff */
[----:B----4-:R-:W4:Y:S01]  /*5ed90*/  LDL.LU R28, [R1+0xee0] ;  /* 0x000ee000011c7983 */ /* 0x010f220000300800 */
[----:B------:R-:W-:-:S03]  /*5eda0*/  IADD3.X R59, PT, PT, R59, UR10, RZ, P4, !PT ;  /* 0x0000000a3b3b7c10 */ /* 0x000fc6000a7fe4ff */
[----:B------:R1:W-:Y:S01]  /*5edb0*/  STL [R1+0xce8], R58 ;  /* 0x000ce83a01007387 */ /* 0x0003e20000100800 */
[----:B------:R-:W-:-:S03]  /*5edc0*/  IADD3.X R31, PT, PT, R31, UR10, RZ, P5, !PT ;  /* 0x0000000a1f1f7c10 */ /* 0x000fc6000affe4ff */
[----:B------:R1:W-:Y:S04]  /*5edd0*/  LDGSTS.E [R3+0x3880], desc[UR6][R24.64], P2 ;  /* 0x0388000018037fae */ /* 0x0003e800091a1006 */
[----:B------:R1:W-:Y:S04]  /*5ede0*/  STL [R1+0xce4], R59 ;  /* 0x000ce43b01007387 */ /* 0x0003e80000100800 */
[----:B------:R1:W-:Y:S02]  /*5edf0*/  STL [R1+0xcf0], R29 ;  /* 0x000cf01d01007387 */ /* 0x0003e40000100800 */
[----:B-1----:R-:W-:-:S02]  /*5ee00*/  IMAD.MOV.U32 R24, RZ, RZ, R58 ;  /* 0x000000ffff187224 */ /* 0x002fc400078e003a */
[----:B------:R-:W4:Y:S01]  /*5ee10*/  LDL.LU R58, [R1+0xed4] ;  /* 0x000ed400013a7983 */ /* 0x000f220000300800 */
[----:B------:R-:W-:-:S03]  /*5ee20*/  MOV R25, R59 ;  /* 0x0000003b00197202 */ /* 0x000fc60000000f00 */
[----:B------:R1:W-:Y:S04]  /*5ee30*/  STL [R1+0xcec], R31 ;  /* 0x000cec1f01007387 */ /* 0x0003e80000100800 */
[----:B------:R-:W4:Y:S04]  /*5ee40*/  LDL.LU R59, [R1+0xedc] ;  /* 0x000edc00013b7983 */ /* 0x000f280000300800 */
[----:B------:R1:W-:Y:S02]  /*5ee50*/  LDGSTS.E [R3+0x3900], desc[UR6][R24.64], P3 ;  /* 0x0390000018037fae */ /* 0x0003e400099a1006 */
[----:B-1----:R-:W-:Y:S01]  /*5ee60*/  IMAD.MOV.U32 R24, RZ, RZ, R29 ;  /* 0x000000ffff187224 */ /* 0x002fe200078e001d */
[----:B------:R-:W-:Y:S01]  /*5ee70*/  MOV R25, R31 ;  /* 0x0000001f00197202 */ /* 0x000fe20000000f00 */
[----:B------:R-:W4:Y:S04]  /*5ee80*/  LDL.LU R29, [R1+0xee8] ;  /* 0x000ee800011d7983 */ /* 0x000f280000300800 */
[----:B------:R-:W4:Y:S04]  /*5ee90*/  LDL.LU R31, [R1+0xef0] ;  /* 0x000ef000011f7983 */ /* 0x000f280000300800 */
        /* <DEDUP_REMOVED lines=11> */
[----:B-1----:R-:W4:Y:S01]  /*5ef50*/  LDL.LU R57, [R1+0xee4] ;  /* 0x000ee40001397983 */ /* 0x002f220000300800 */
[----:B------:R-:W-:-:S03]  /*5ef60*/  IADD3 R26, P4, PT, R26, UR15, RZ ;  /* 0x0000000f1a1a7c10 */ /* 0x000fc6000ff9e0ff */
        /* <DEDUP_REMOVED lines=22> */
[----:B----4-:R-:W-:Y:S01]  /*5f0d0*/  IADD3 R28, P5, PT, R28, UR15, RZ ;  /* 0x0000000f1c1c7c10 */ /* 0x010fe2000ffbe0ff */
        /* <DEDUP_REMOVED lines=21> */
[----:B------:R-:W-:-:S04]  /*5f230*/  IADD3.X R57, PT, PT, R57, UR10, RZ, P4, !PT ;  /* 0x0000000a39397c10 */ /* 0x000fc8000a7fe4ff */
[----:B------:R-:W-:Y:S01]  /*5f240*/  MOV R25, R57 ;  /* 0x0000003900197202 */ /* 0x000fe20000000f00 */
[----:B------:R-:W-:Y:S01]  /*5f250*/  STL [R1+0xee4], R57 ;  /* 0x000ee43901007387 */ /* 0x000fe20000100800 */
[----:B------:R-:W-:-:S03]  /*5f260*/  IADD3.X R56, PT, PT, R56, UR10, RZ, P5, !PT ;  /* 0x0000000a38387c10 */ /* 0x000fc6000affe4ff */
[----:B------:R1:W-:Y:S04]  /*5f270*/  STL [R1+0xef0], R31 ;  /* 0x000ef01f01007387 */ /* 0x0003e80000100800 */
[----:B------:R-:W2:Y:S04]  /*5f280*/  LDL.LU R29, [R1+0x10d8] ;  /* 0x0010d800011d7983 */ /* 0x000ea80000300800 */
[----:B------:R1:W-:Y:S04]  /*5f290*/  STL [R1+0xeec], R56 ;  /* 0x000eec3801007387 */ /* 0x0003e80000100800 */
[----:B------:R1:W-:Y:S04]  /*5f2a0*/  LDGSTS.E [R3+0x5900], desc[UR6][R24.64], P3 ;  /* 0x0590000018037fae */ /* 0x0003e800099a1006 */
[----:B------:R-:W2:Y:S01]  /*5f2b0*/  LDL.LU R62, [R1+0x10e0] ;  /* 0x0010e000013e7983 */ /* 0x000ea20000300800 */
[----:B-1----:R-:W-:-:S03]  /*5f2c0*/  IMAD.MOV.U32 R24, RZ, RZ, R31 ;  /* 0x000000ffff187224 */ /* 0x002fc600078e001f */
[----:B------:R-:W2:Y:S01]  /*5f2d0*/  LDL.LU R31, [R1+0x10d4] ;  /* 0x0010d400011f7983 */ /* 0x000ea20000300800 */
[----:B------:R-:W-:-:S03]  /*5f2e0*/  MOV R25, R56 ;  /* 0x0000003800197202 */ /* 0x000fc60000000f00 */
[----:B------:R-:W2:Y:S04]  /*5f2f0*/  LDL.LU R63, [R1+0x10dc] ;  /* 0x0010dc00013f7983 */ /* 0x000ea80000300800 */
[----:B------:R-:W2:Y:S04]  /*5f300*/  LDL.LU R56, [R1+0x10e8] ;  /* 0x0010e80001387983 */ /* 0x000ea80000300800 */
[----:B------:R-:W2:Y:S04]  /*5f310*/  LDL.LU R57, [R1+0x10f0] ;  /* 0x0010f00001397983 */ /* 0x000ea80000300800 */
        /* <DEDUP_REMOVED lines=13> */
[----:B------:R1:W-:Y:S01]  /*5f3f0*/  LDGSTS.E [R3+0x6800], desc[UR6][R24.64], P1 ;  /* 0x0680000018037fae */ /* 0x0003e200089a1006 */
[----:B----4-:R-:W-:Y:S01]  /*5f400*/  IADD3 R58, P4, PT, R58, UR15, RZ ;  /* 0x0000000f3a3a7c10 */ /* 0x010fe2000ff9e0ff */
[----:B-1----:R-:W-:Y:S01]  /*5f410*/  IMAD.MOV.U32 R24, RZ, RZ, R26 ;  /* 0x000000ffff187224 */ /* 0x002fe200078e001a */
[----:B------:R-:W-:Y:S01]  /*5f420*/  MOV R25, R30 ;  /* 0x0000001e00197202 */ /* 0x000fe20000000f00 */
[----:B---3--:R-:W3:Y:S04]  /*5f430*/  LDL.LU R26, [R1+0x11d8] ;  /* 0x0011d800011a7983 */ /* 0x008ee80000300800 */
[----:B------:R-:W4:Y:S01]  /*5f440*/  LDL.LU R30, [R1+0x11e0] ;  /* 0x0011e000011e7983 */ /* 0x000f220000300800 */
[----:B------:R-:W-:-:S02]  /*5f450*/  IADD3 R27, P5, PT, R27, UR15, RZ ;  /* 0x0000000f1b1b7c10 */ /* 0x000fc4000ffbe0ff */
[----:B--2---:R-:W-:Y:S01]  /*5f460*/  IADD3.X R59, PT, PT, R59, UR10, RZ, P4, !PT ;  /* 0x0000000a3b3b7c10 */ /* 0x004fe2000a7fe4ff */
[----:B------:R1:W-:Y:S01]  /*5f470*/  STL [R1+0xfe8], R58 ;  /* 0x000fe83a01007387 */ /* 0x0003e20000100800 */
[----:B------:R-:W-:-:S03]  /*5f480*/  IADD3.X R28, PT, PT, R28, UR10, RZ, P5, !PT ;  /* 0x0000000a1c1c7c10 */ /* 0x000fc6000affe4ff */
[----:B------:R2:W-:Y:S04]  /*5f490*/  LDGSTS.E [R3+0x6880], desc[UR6][R24.64], P2 ;  /* 0x0688000018037fae */ /* 0x0005e800091a1006 */
[----:B------:R1:W-:Y:S04]  /*5f4a0*/  STL [R1+0xfe4], R59 ;  /* 0x000fe43b01007387 */ /* 0x0003e80000100800 */
[----:B------:R-:W-:Y:S01]  /*5f4b0*/  STL [R1+0xff0], R27 ;  /* 0x000ff01b01007387 */ /* 0x000fe20000100800 */
[----:B--2---:R-:W-:-:S03]  /*5f4c0*/  IMAD.MOV.U32 R24, RZ, RZ, R58 ;  /* 0x000000ffff187224 */ /* 0x004fc600078e003a */
[----:B-1----:R-:W2:Y:S01]  /*5f4d0*/  LDL.LU R58, [R1+0x11d4] ;  /* 0x0011d400013a7983 */ /* 0x002ea20000300800 */
[----:B------:R-:W-:-:S03]  /*5f4e0*/  MOV R25, R59 ;  /* 0x0000003b00197202 */ /* 0x000fc60000000f00 */
[----:B------:R1:W-:Y:S04]  /*5f4f0*/  STL [R1+0xfec], R28 ;  /* 0x000fec1c01007387 */ /* 0x0003e80000100800 */
[----:B------:R-:W2:Y:S04]  /*5f500*/  LDL.LU R59, [R1+0x11dc] ;  /* 0x0011dc00013b7983 */ /* 0x000ea80000300800 */
[----:B------:R1:W-:Y:S02]  /*5f510*/  LDGSTS.E [R3+0x6900], desc[UR6][R24.64], P3 ;  /* 0x0690000018037fae */ /* 0x0003e400099a1006 */
[----:B-1----:R-:W-:Y:S01]  /*5f520*/  IMAD.MOV.U32 R24, RZ, RZ, R27 ;  /* 0x000000ffff187224 */ /* 0x002fe200078e001b */
[----:B------:R-:W-:-:S02]  /*5f530*/  MOV R25, R28 ;  /* 0x0000001c00197202 */ /* 0x000fc40000000f00 */
[----:B------:R-:W2:Y:S04]  /*5f540*/  LDL.LU R28, [R1+0x11e8] ;  /* 0x0011e800011c7983 */ /* 0x000ea80000300800 */
[----:B------:R-:W2:Y:S04]  /*5f550*/  LDL.LU R27, [R1+0x11f0] ;  /* 0x0011f000011b7983 */ /* 0x000ea80000300800 */
[----:B------:R1:W-:Y:S01]  /*5f560*/  LDGSTS.E [R3+0x6980], desc[UR6][R24.64], P0 ;  /* 0x0698000018037fae */ /* 0x0003e200081a1006 */
[----:B------:R-:W-:-:S05]  /*5f570*/  IADD3 R29, P4, PT, R29, UR15, RZ ;  /* 0x0000000f1d1d7c10 */ /* 0x000fca000ff9e0ff */
        /* <DEDUP_REMOVED lines=14> */
[----:B------:R-:W-:Y:S01]  /*5f660*/  IMAD.MOV.U32 R24, RZ, RZ, R62 ;  /* 0x000000ffff187224 */ /* 0x000fe200078e003e */
        /* <DEDUP_REMOVED lines=13> */
[----:B---3--:R-:W-:Y:S01]  /*5f740*/  MOV R25, R61 ;  /* 0x0000003d00197202 */ /* 0x008fe20000000f00 */
[----:B------:R-:W-:-:S02]  /*5f750*/  IMAD.MOV.U32 R24, RZ, RZ, R57 ;  /* 0x000000ffff187224 */ /* 0x000fc400078e0039 */
[----:B-1----:R-:W3:Y:S04]  /*5f760*/  LDL.LU R61, [R1+0x12d4] ;  /* 0x0012d400013d7983 */ /* 0x002ee80000300800 */
[----:B------:R-:W3:Y:S01]  /*5f770*/  LDL.LU R57, [R1+0x12dc] ;  /* 0x0012dc0001397983 */ /* 0x000ee20000300800 */
[----:B------:R-:W-:Y:S02]  /*5f780*/  IADD3 R26, P4, PT, R26, UR15, RZ ;  /* 0x0000000f1a1a7c10 */ /* 0x000fe4000ff9e0ff */
[----:B----4-:R-:W-:Y:S01]  /*5f790*/  IADD3 R30, P5, PT, R30, UR15, RZ ;  /* 0x0000000f1e1e7c10 */ /* 0x010fe2000ffbe0ff */
        /* <DEDUP_REMOVED lines=35> */
[----:B------:R-:W2:Y:S01]  /*5f9d0*/  LDL.LU R29, [R1+0x13f0] ;  /* 0x0013f000011d7983 */ /* 0x000ea20000300800 */
[----:B------:R-:W-:-:S03]  /*5f9e0*/  IADD3 R60, P4, PT, R60, UR15, RZ ;  /* 0x0000000f3c3c7c10 */ /* 0x000fc6000ff9e0ff */
[----:B------:R1:W-:Y:S04]  /*5f9f0*/  LDGSTS.E [R3+0x8980], desc[UR6][R24.64], P0 ;  /* 0x0898000018037fae */ /* 0x0003e800081a1006 */
        /* <DEDUP_REMOVED lines=14> */
[----:B---3--:R-:W3:Y:S04]  /*5fae0*/  LDL.LU R56, [R1+0x14d8] ;  /* 0x0014d80001387983 */ /* 0x008ee80000300800 */
[----:B------:R-:W3:Y:S01]  /*5faf0*/  LDL.LU R57, [R1+0x14e0] ;  /* 0x0014e00001397983 */ /* 0x000ee20000300800 */
[----:B----4-:R-:W-:-:S03]  /*5fb00*/  IADD3 R58, P4, PT, R58, UR15, RZ ;  /* 0x0000000f3a3a7c10 */ /* 0x010fc6000ff9e0ff */
[----:B------:R1:W-:Y:S04]  /*5fb10*/  LDGSTS.E [R3+0x9880], desc[UR6][R24.64], P2 ;  /* 0x0988000018037fae */ /* 0x0003e800091a1006 */
[----:B------:R4:W-:Y:S01]  /*5fb20*/  STL [R1+0x12e8], R58 ;  /* 0x0012e83a01007387 */ /* 0x0009e20000100800 */
[----:B------:R-:W-:Y:S02]  /*5fb30*/  IADD3 R26, P5, PT, R26, UR15, RZ ;  /* 0x0000000f1a1a7c10 */ /* 0x000fe4000ffbe0ff */
[----:B--2---:R-:W-:Y:S01]  /*5fb40*/  IADD3.X R59, PT, PT, R59, UR10, RZ, P4, !PT ;  /* 0x0000000a3b3b7c10 */ /* 0x004fe2000a7fe4ff */
[----:B-1----:R-:W-:Y:S01]  /*5fb50*/  IMAD.MOV.U32 R24, RZ, RZ, R58 ;  /* 0x000000ffff187224 */ /* 0x002fe200078e003a */
[----:B------:R-:W-:-:S03]  /*5fb60*/  IADD3.X R30, PT, PT, R30, UR10, RZ, P5, !PT ;  /* 0x0000000a1e1e7c10 */ /* 0x000fc6000affe4ff */
[----:B------:R1:W-:Y:S04]  /*5fb70*/  STL [R1+0x12e4], R59 ;  /* 0x0012e43b01007387 */ /* 0x0003e80000100800 */
[----:B------:R-:W-:Y:S01]  /*5fb80*/  STL [R1+0x12f0], R26 ;  /* 0x0012f01a01007387 */ /* 0x000fe20000100800 */
[----:B------:R-:W-:-:S03]  /*5fb90*/  MOV R25, R59 ;  /* 0x0000003b00197202 */ /* 0x000fc60000000f00 */
[----:B----4-:R-:W2:Y:S04]  /*5fba0*/  LDL.LU R58, [R1+0x14d4] ;  /* 0x0014d400013a7983 */ /* 0x010ea80000300800 */
[----:B------:R4:W-:Y:S04]  /*5fbb0*/  STL [R1+0x12ec], R30 ;  /* 0x0012ec1e01007387 */ /* 0x0009e80000100800 */
[----:B-1----:R-:W2:Y:S04]  /*5fbc0*/  LDL.LU R59, [R1+0x14dc] ;  /* 0x0014dc00013b7983 */ /* 0x002ea80000300800 */
[----:B------:R1:W-:Y:S02]  /*5fbd0*/  LDGSTS.E [R3+0x9900], desc[UR6][R24.64], P3 ;  /* 0x0990000018037fae */ /* 0x0003e400099a1006 */
[----:B-1----:R-:W-:Y:S01]  /*5fbe0*/  IMAD.MOV.U32 R24, RZ, RZ, R26 ;  /* 0x000000ffff187224 */ /* 0x002fe200078e001a */
[----:B------:R-:W-:-:S02]  /*5fbf0*/  MOV R25, R30 ;  /* 0x0000001e00197202 */ /* 0x000fc40000000f00 */
[----:B----4-:R-:W4:Y:S04]  /*5fc00*/  LDL.LU R30, [R1+0x14e8] ;  /* 0x0014e800011e7983 */ /* 0x010f280000300800 */
[----:B------:R-:W4:Y:S04]  /*5fc10*/  LDL.LU R26, [R1+0x14f0] ;  /* 0x0014f000011a7983 */ /* 0x000f280000300800 */
        /* <DEDUP_REMOVED lines=12> */
[----:B------:R-:W-:Y:S01]  /*5fce0*/  STL [R1+0x13dc], R63 ;  /* 0x0013dc3f01007387 */ /* 0x000fe20000100800 */
[----:B------:R-:W-:-:S03]  /*5fcf0*/  IADD3 R27, P4, PT, R27, UR15, RZ ;  /* 0x0000000f1b1b7c10 */ /* 0x000fc6000ff9e0ff */
[----:B------:R-:W4:Y:S01]  /*5fd00*/  LDL.LU R28, [R1+0x14ec] ;  /* 0x0014ec00011c7983 */ /* 0x000f220000300800 */
        /* <DEDUP_REMOVED lines=11> */
[----:B------:R-:W4:Y:S04]  /*5fdc0*/  LDL.LU R27, [R1+0x15d8] ;  /* 0x0015d800011b7983 */ /* 0x000f280000300800 */
[----:B------:R3:W-:Y:S04]  /*5fdd0*/  STL [R1+0x13ec], R61 ;  /* 0x0013ec3d01007387 */ /* 0x0007e80000100800 */
[----:B------:R3:W-:Y:S04]  /*5fde0*/  LDGSTS.E [R3+0xa900], desc[UR6][R24.64], P3 ;  /* 0x0a90000018037fae */ /* 0x0007e800099a1006 */
[----:B-1----:R-:W4:Y:S01]  /*5fdf0*/  LDL.LU R60, [R1+0x15e0] ;  /* 0x0015e000013c7983 */ /* 0x002f220000300800 */
[----:B---3--:R-:W-:-:S03]  /*5fe00*/  IMAD.MOV.U32 R24, RZ, RZ, R29 ;  /* 0x000000ffff187224 */ /* 0x008fc600078e001d */
[----:B------:R-:W3:Y:S01]  /*5fe10*/  LDL.LU R29, [R1+0x15d4] ;  /* 0x0015d400011d7983 */ /* 0x000ee20000300800 */
[----:B------:R-:W-:-:S03]  /*5fe20*/  MOV R25, R61 ;  /* 0x0000003d00197202 */ /* 0x000fc60000000f00 */
[----:B------:R-:W3:Y:S01]  /*5fe30*/  LDL.LU R61, [R1+0x15dc] ;  /* 0x0015dc00013d7983 */ /* 0x000ee20000300800 */
[----:B------:R-:W-:Y:S02]  /*5fe40*/  IADD3 R56, P4, PT, R56, UR15, RZ ;  /* 0x0000000f38387c10 */ /* 0x000fe4000ff9e0ff */
        /* <DEDUP_REMOVED lines=17> */
[----:B----4-:R-:W-:Y:S02]  /*5ff60*/  IADD3 R30, P4, PT, R30, UR15, RZ ;  /* 0x0000000f1e1e7c10 */ /* 0x010fe4000ff9e0ff */
        /* <DEDUP_REMOVED lines=17> */
[----:B----4-:R-:W4:Y:S04]  /*60080*/  LDL.LU R26, [R1+0x16e8] ;  /* 0x0016e800011a7983 */ /* 0x010f280000300800 */
[----:B------:R-:W4:Y:S01]  /*60090*/  LDL.LU R28, [R1+0x16f0] ;  /* 0x0016f000011c7983 */ /* 0x000f220000300800 */
[----:B------:R-:W-:-:S03]  /*600a0*/  IADD3 R27, P4, PT, R27, UR15, RZ ;  /* 0x0000000f1b1b7c10 */ /* 0x000fc6000ff9e0ff */
[----:B------:R1:W-:Y:S04]  /*600b0*/  LDGSTS.E [R3+0xb980], desc[UR6][R24.64], P0 ;  /* 0x0b98000018037fae */ /* 0x0003e800081a1006 */
[----:B------:R3:W-:Y:S01]  /*600c0*/  STL [R1+0x15d8], R27 ;  /* 0x0015d81b01007387 */ /* 0x0007e20000100800 */
[----:B------:R-:W-:Y:S01]  /*600d0*/  IADD3 R60, P5, PT, R60, UR15, RZ ;  /* 0x0000000f3c3c7c10 */ /* 0x000fe2000ffbe0ff */
[----:B-1----:R-:W-:Y:S01]  /*600e0*/  IMAD.MOV.U32 R24, RZ, RZ, R27 ;  /* 0x000000ffff187224 */ /* 0x002fe200078e001b */
[----:B---3--:R-:W-:-:S05]  /*600f0*/  IADD3.X R29, PT, PT, R29, UR10, RZ, P4, !PT ;  /* 0x0000000a1d1d7c10 */ /* 0x008fca000a7fe4ff */
[----:B------:R1:W-:Y:S01]  /*60100*/  STL [R1+0x15d4], R29 ;  /* 0x0015d41d01007387 */ /* 0x0003e20000100800 */
[----:B------:R-:W-:-:S03]  /*60110*/  IADD3.X R61, PT, PT, R61, UR10, RZ, P5, !PT ;  /* 0x0000000a3d3d7c10 */ /* 0x000fc6000affe4ff */
[----:B------:R3:W-:Y:S04]  /*60120*/  STL [R1+0x15e0], R60 ;  /* 0x0015e03c01007387 */ /* 0x0007e80000100800 */
[----:B------:R-:W4:Y:S01]  /*60130*/  LDL.LU R27, [R1+0x16e4] ;  /* 0x0016e400011b7983 */ /* 0x000f220000300800 */
[----:B------:R-:W-:-:S03]  /*60140*/  MOV R25, R29 ;  /* 0x0000001d00197202 */ /* 0x000fc60000000f00 */
[----:B------:R2:W-:Y:S04]  /*60150*/  STL [R1+0x15dc], R61 ;  /* 0x0015dc3d01007387 */ /* 0x0005e80000100800 */
[----:B-1----:R-:W4:Y:S04]  /*60160*/  LDL.LU R29, [R1+0x16ec] ;  /* 0x0016ec00011d7983 */ /* 0x002f280000300800 */
[----:B------:R1:W-:Y:S04]  /*60170*/  LDGSTS.E [R3+0xc800], desc[UR6][R24.64], P1 ;  /* 0x0c80000018037fae */ /* 0x0003e800089a1006 */
[----:B------:R-:W4:Y:S01]  /*60180*/  LDL.LU R64, [R1+0x17d8] ;  /* 0x0017d80001407983 */ /* 0x000f220000300800 */
[----:B-1----:R-:W-:Y:S01]  /*60190*/  IMAD.MOV.U32 R24, RZ, RZ, R60 ;  /* 0x000000ffff187224 */ /* 0x002fe200078e003c */
[----:B------:R-:W-:-:S02]  /*601a0*/  MOV R25, R61 ;  /* 0x0000003d00197202 */ /* 0x000fc40000000f00 */
[----:B---3--:R-:W3:Y:S01]  /*601b0*/  LDL.LU R60, [R1+0x17e0] ;  /* 0x0017e000013c7983 */ /* 0x008ee20000300800 */
[----:B------:R-:W-:-:S03]  /*601c0*/  IADD3 R58, P4, PT, R58, UR15, RZ ;  /* 0x0000000f3a3a7c10 */ /* 0x000fc6000ff9e0ff */
[----:B------:R1:W-:Y:S04]  /*601d0*/  LDGSTS.E [R3+0xc880], desc[UR6][R24.64], P2 ;  /* 0x0c88000018037fae */ /* 0x0003e800091a1006 */
[----:B------:R-:W-:Y:S01]  /*601e0*/  STL [R1+0x15e8], R58 ;  /* 0x0015e83a01007387 */ /* 0x000fe20000100800 */
[----:B------:R-:W-:Y:S02]  /*601f0*/  IADD3 R56, P5, PT, R56, UR15, RZ ;  /* 0x0000000f38387c10 */ /* 0x000fe4000ffbe0ff */
[----:B--2---:R-:W-:Y:S01]  /*60200*/  IADD3.X R59, PT, PT, R59, UR10, RZ, P4, !PT ;  /* 0x0000000a3b3b7c10 */ /* 0x004fe2000a7fe4ff */
[----:B-1----:R-:W-:Y:S01]  /*60210*/  IMAD.MOV.U32 R24, RZ, RZ, R58 ;  /* 0x000000ffff187224 */ /* 0x002fe200078e003a */
[----:B------:R-:W-:-:S03]  /*60220*/  IADD3.X R57, PT, PT, R57, UR10, RZ, P5, !PT ;  /* 0x0000000a39397c10 */ /* 0x000fc6000affe4ff */
[----:B------:R1:W-:Y:S01]  /*60230*/  STL [R1+0x15e4], R59 ;  /* 0x0015e43b01007387 */ /* 0x0003e20000100800 */
[----:B------:R-:W-:-:S03]  /*60240*/  MOV R25, R59 ;  /* 0x0000003b00197202 */ /* 0x000fc60000000f00 */
[----:B------:R-:W-:Y:S04]  /*60250*/  STL [R1+0x15f0], R56 ;  /* 0x0015f03801007387 */ /* 0x000fe80000100800 */
[----:B------:R-:W2:Y:S04]  /*60260*/  LDL.LU R65, [R1+0x17d4] ;  /* 0x0017d40001417983 */ /* 0x000ea80000300800 */
[----:B------:R1:W-:Y:S04]  /*60270*/  STL [R1+0x15ec], R57 ;  /* 0x0015ec3901007387 */ /* 0x0003e80000100800 */
[----:B------:R-:W2:Y:S04]  /*60280*/  LDL.LU R61, [R1+0x17dc] ;  /* 0x0017dc00013d7983 */ /* 0x000ea80000300800 */
[----:B------:R1:W-:Y:S04]  /*60290*/  LDGSTS.E [R3+0xc900], desc[UR6][R24.64], P3 ;  /* 0x0c90000018037fae */ /* 0x0003e800099a1006 */
[----:B-1----:R-:W2:Y:S01]  /*602a0*/  LDL.LU R59, [R1+0x17e4] ;  /* 0x0017e400013b7983 */ /* 0x002ea20000300800 */
[----:B------:R-:W-:-:S03]  /*602b0*/  MOV R25, R57 ;  /* 0x0000003900197202 */ /* 0x000fc60000000f00 */
[----:B------:R-:W2:Y:S01]  /*602c0*/  LDL.LU R57, [R1+0x17e8] ;  /* 0x0017e80001397983 */ /* 0x000ea20000300800 */
[----:B------:R-:W-:-:S03]  /*602d0*/  IMAD.MOV.U32 R24, RZ, RZ, R56 ;  /* 0x000000ffff187224 */ /* 0x000fc600078e0038 */
        /* <DEDUP_REMOVED lines=12> */
[----:B----4-:R-:W-:Y:S01]  /*603a0*/  IADD3 R26, P4, PT, R26, UR15, RZ ;  /* 0x0000000f1a1a7c10 */ /* 0x010fe2000ff9e0ff */
        /* <DEDUP_REMOVED lines=16> */
[----:B----4-:R-:W-:Y:S01]  /*604b0*/  IMAD.MOV.U32 R24, RZ, RZ, R28 ;  /* 0x000000ffff187224 */ /* 0x010fe200078e001c */
[----:B------:R-:W-:-:S02]  /*604c0*/  MOV R25, R29 ;  /* 0x0000001d00197202 */ /* 0x000fc40000000f00 */
[----:B-1----:R-:W4:Y:S04]  /*604d0*/  LDL.LU.64 R28, [R1+0x508] ;  /* 0x00050800011c7983 */ /* 0x002f280000300a00 */
[----:B------:R-:W4:Y:S01]  /*604e0*/  LDL.LU.64 R30, [R1+0x500] ;  /* 0x00050000011e7983 */ /* 0x000f220000300a00 */
[----:B------:R-:W-:-:S03]  /*604f0*/  IADD3 R64, P4, PT, R64, UR15, RZ ;  /* 0x0000000f40407c10 */ /* 0x000fc6000ff9e0ff */
[----:B------:R-:W4:Y:S01]  /*60500*/  LDL.LU.64 R62, [R1+0x4f8] ;  /* 0x0004f800013e7983 */ /* 0x000f220000300a00 */
[----:B---3--:R-:W-:-:S03]  /*60510*/  IADD3 R60, P5, PT, R60, UR15, RZ ;  /* 0x0000000f3c3c7c10 */ /* 0x008fc6000ffbe0ff */
[----:B------:R1:W-:Y:S01]  /*60520*/  LDGSTS.E [R3+0xd980], desc[UR6][R24.64], P0 ;  /* 0x0d98000018037fae */ /* 0x0003e200081a1006 */
[----:B--2---:R-:W-:Y:S01]  /*60530*/  IADD3.X R65, PT, PT, R65, UR10, RZ, P4, !PT ;  /* 0x0000000a41417c10 */ /* 0x004fe2000a7fe4ff */
[----:B-1----:R-:W-:-:S03]  /*60540*/  IMAD.MOV.U32 R24, RZ, RZ, R64 ;  /* 0x000000ffff187224 */ /* 0x002fc600078e0040 */
[----:B------:R-:W-:Y:S02]  /*60550*/  MOV R25, R65 ;  /* 0x0000004100197202 */ /* 0x000fe40000000f00 */
[----:B------:R-:W-:-:S03]  /*60560*/  IADD3.X R61, PT, PT, R61, UR10, RZ, P5, !PT ;  /* 0x0000000a3d3d7c10 */ /* 0x000fc6000affe4ff */
[----:B------:R1:W-:Y:S04]  /*60570*/  LDGSTS.E [R3+0xe800], desc[UR6][R24.64], P1 ;  /* 0x0e80000018037fae */ /* 0x0003e800089a1006 */
[----:B------:R-:W-:Y:S04]  /*60580*/  STL [R1+0x17d8], R64 ;  /* 0x0017d84001007387 */ /* 0x000fe80000100800 */
[----:B------:R-:W-:Y:S01]  /*60590*/  STL [R1+0x17d4], R65 ;  /* 0x0017d44101007387 */ /* 0x000fe20000100800 */
[----:B-1----:R-:W-:Y:S01]  /*605a0*/  IMAD.MOV.U32 R24, RZ, RZ, R60 ;  /* 0x000000ffff187224 */ /* 0x002fe200078e003c */
[----:B------:R-:W-:-:S02]  /*605b0*/  MOV R25, R61 ;  /* 0x0000003d00197202 */ /* 0x000fc40000000f00 */
[----:B------:R-:W-:Y:S01]  /*605c0*/  IADD3 R57, P4, PT, R57, UR15, RZ ;  /* 0x0000000f39397c10 */ /* 0x000fe2000ff9e0ff */
[----:B------:R-:W-:Y:S03]  /*605d0*/  STL [R1+0x17e0], R60 ;  /* 0x0017e03c01007387 */ /* 0x000fe60000100800 */
[----:B------:R-:W-:Y:S01]  /*605e0*/  IADD3.X R59, PT, PT, R59, UR10, RZ, P4, !PT ;  /* 0x0000000a3b3b7c10 */ /* 0x000fe2000a7fe4ff */
[----:B------:R-:W-:Y:S01]  /*605f0*/  STL [R1+0x17dc], R61 ;  /* 0x0017dc3d01007387 */ /* 0x000fe20000100800 */
[----:B------:R-:W-:-:S03]  /*60600*/  IADD3 R56, P5, PT, R56, UR15, RZ ;  /* 0x0000000f38387c10 */ /* 0x000fc6000ffbe0ff */
[----:B------:R1:W-:Y:S01]  /*60610*/  STL [R1+0x17e8], R57 ;  /* 0x0017e83901007387 */ /* 0x0003e20000100800 */
[----:B------:R-:W-:-:S03]  /*60620*/  IADD3.X R58, PT, PT, R58, UR10, RZ, P5, !PT ;  /* 0x0000000a3a3a7c10 */ /* 0x000fc6000affe4ff */
[----:B------:R2:W-:Y:S04]  /*60630*/  LDGSTS.E [R3+0xe880], desc[UR6][R24.64], P2 ;  /* 0x0e88000018037fae */ /* 0x0005e800091a1006 */
[----:B------:R3:W-:Y:S04]  /*60640*/  STL [R1+0x17e4], R59 ;  /* 0x0017e43b01007387 */ /* 0x0007e80000100800 */
[----:B------:R2:W-:Y:S02]  /*60650*/  STL [R1+0x17f0], R56 ;  /* 0x0017f03801007387 */ /* 0x0005e40000100800 */
[----:B--2---:R-:W-:-:S02]  /*60660*/  IMAD.MOV.U32 R24, RZ, RZ, R57 ;  /* 0x000000ffff187224 */ /* 0x004fc400078e0039 */
[----:B-1----:R-:W2:Y:S04]  /*60670*/  LDL.LU R57, [R1+0x9f8] ;  /* 0x0009f80001397983 */ /* 0x002ea80000300800 */
[----:B------:R1:W-:Y:S04]  /*60680*/  STL [R1+0x17ec], R58 ;  /* 0x0017ec3a01007387 */ /* 0x0003e80000100800 */
[----:B------:R-:W2:Y:S04]  /*60690*/  LDL.LU R65, [R1+0xa00] ;  /* 0x000a000001417983 */ /* 0x000ea80000300800 */
[----:B------:R-:W2:Y:S01]  /*606a0*/  LDL.LU R61, [R1+0x9f4] ;  /* 0x0009f400013d7983 */ /* 0x000ea20000300800 */
[----:B------:R-:W-:-:S03]  /*606b0*/  MOV R25, R59 ;  /* 0x0000003b00197202 */ /* 0x000fc60000000f00 */
[----:B------:R-:W2:Y:S04]  /*606c0*/  LDL.LU R66, [R1+0x9fc] ;  /* 0x0009fc0001427983 */ /* 0x000ea80000300800 */
[----:B------:R-:W2:Y:S04]  /*606d0*/  LDL.LU R60, [R1+0xa04] ;  /* 0x000a0400013c7983 */ /* 0x000ea80000300800 */
[----:B---3--:R-:W3:Y:S04]  /*606e0*/  LDL.LU R59, [R1+0xa08] ;  /* 0x000a0800013b7983 */ /* 0x008ee80000300800 */
[----:B------:R1:W-:Y:S04]  /*606f0*/  LDGSTS.E [R3+0xe900], desc[UR6][R24.64], P3 ;  /* 0x0e90000018037fae */ /* 0x0003e800099a1006 */
[----:B------:R-:W3:Y:S01]  /*60700*/  LDL.LU R64, [R1+0xa0c] ;  /* 0x000a0c0001407983 */ /* 0x000ee20000300800 */
[----:B-1----:R-:W-:-:S03]  /*60710*/  IMAD.MOV.U32 R24, RZ, RZ, R56 ;  /* 0x000000ffff187224 */ /* 0x002fc600078e0038 */
[----:B------:R-:W3:Y:S01]  /*60720*/  LDL.LU R56, [R1+0xa10] ;  /* 0x000a100001387983 */ /* 0x000ee20000300800 */
[----:B------:R-:W-:-:S05]  /*60730*/  MOV R25, R58 ;  /* 0x0000003a00197202 */ /* 0x000fca0000000f00 */
[----:B------:R1:W-:Y:S02]  /*60740*/  LDGSTS.E [R3+0xe980], desc[UR6][R24.64], P0 ;  /* 0x0e98000018037fae */ /* 0x0003e400081a1006 */
[----:B-1----:R-:W-:-:S04]  /*60750*/  IADD3 R24, P4, PT, R26, UR15, RZ ;  /* 0x0000000f1a187c10 */ /* 0x002fc8000ff9e0ff */
[----:B------:R-:W-:Y:S02]  /*60760*/  IADD3.X R25, PT, PT, R27, UR10, RZ, P4, !PT ;  /* 0x0000000a1b197c10 */ /* 0x000fe4000a7fe4ff */
[----:B----4-:R-:W-:-:S04]  /*60770*/  IADD3 R26, P4, PT, R28, UR15, RZ ;  /* 0x0000000f1c1a7c10 */ /* 0x010fc8000ff9e0ff */
        /* <DEDUP_REMOVED lines=15> */
[----:B------:R-:W3:Y:S04]  /*60870*/  LDL.LU R58, [R1+0xaf4] ;  /* 0x000af400013a7983 */ /* 0x000ee80000300800 */
[----:B------:R-:W3:Y:S04]  /*60880*/  LDL.LU R30, [R1+0xaf8] ;  /* 0x000af800011e7983 */ /* 0x000ee80000300800 */
[----:B------:R-:W-:Y:S04]  /*60890*/  LDGSTS.E [R3+0xf900], desc[UR6][R88.64], P3 ;  /* 0x0f90000058037fae */ /* 0x000fe800099a1006 */
[----:B------:R1:W-:Y:S04]  /*608a0*/  LDGSTS.E [R3+0xf980], desc[UR6][R62.64], P0 ;  /* 0x0f9800003e037fae */ /* 0x0003e800081a1006 */
[----:B-1----:R-:W3:Y:S04]  /*608b0*/  LDL.LU R63, [R1+0xafc] ;  /* 0x000afc00013f7983 */ /* 0x002ee80000300800 */
[----:B------:R-:W3:Y:S04]  /*608c0*/  LDL.LU R62, [R1+0xb00] ;  /* 0x000b0000013e7983 */ /* 0x000ee80000300800 */
[----:B----4-:R-:W4:Y:S04]  /*608d0*/  LDL.LU R27, [R1+0xb08] ;  /* 0x000b0800011b7983 */ /* 0x010f280000300800 */
[----:B------:R-:W4:Y:S01]  /*608e0*/  LDL.LU R28, [R1+0xb10] ;  /* 0x000b1000011c7983 */ /* 0x000f220000300800 */
[----:B--2---:R-:W-:-:S02]  /*608f0*/  IADD3 R57, P4, PT, R57, UR15, RZ ;  /* 0x0000000f39397c10 */ /* 0x004fc4000ff9e0ff */
[----:B------:R-:W-:-:S03]  /*60900*/  IADD3 R65, P5, PT, R65, UR15, RZ ;  /* 0x0000000f41417c10 */ /* 0x000fc6000ffbe0ff */
[----:B------:R1:W-:Y:S01]  /*60910*/  STL [R1+0x9f8], R57 ;  /* 0x0009f83901007387 */ /* 0x0003e20000100800 */
[----:B------:R-:W-:-:S03]  /*60920*/  IADD3.X R61, PT, PT, R61, UR10, RZ, P4, !PT ;  /* 0x0000000a3d3d7c10 */ /* 0x000fc6000a7fe4ff */
[----:B------:R-:W-:Y:S01]  /*60930*/  STL [R1+0xa00], R65 ;  /* 0x000a004101007387 */ /* 0x000fe20000100800 */
[----:B------:R-:W-:-:S03]  /*60940*/  MOV R24, R57 ;  /* 0x0000003900187202 */ /* 0x000fc60000000f00 */
[----:B------:R2:W-:Y:S04]  /*60950*/  STL [R1+0x9f4], R61 ;  /* 0x0009f43d01007387 */ /* 0x0005e80000100800 */
[----:B-1----:R-:W4:Y:S01]  /*60960*/  LDL.LU R57, [R1+0xb04] ;  /* 0x000b040001397983 */ /* 0x002f220000300800 */
[----:B------:R-:W-:Y:S01]  /*60970*/  IMAD.MOV.U32 R25, RZ, RZ, R61 ;  /* 0x000000ffff197224 */ /* 0x000fe200078e003d */
[----:B------:R-:W-:Y:S02]  /*60980*/  LOP3.LUT R3, R92, 0x50, RZ, 0x3c, !PT ;  /* 0x000000505c037812 */ /* 0x000fe400078e3cff */
[----:B--2---:R-:W2:Y:S03]  /*60990*/  LDL.LU R61, [R1+0xb0c] ;  /* 0x000b0c00013d7983 */ /* 0x004ea60000300800 */
[----:B------:R-:W-:Y:S01]  /*609a0*/  VIADD R3, R3, UR13 ;  /* 0x0000000d03037c36 */ /* 0x000fe20008000000 */
[----:B------:R-:W-:-:S02]  /*609b0*/  IADD3.X R66, PT, PT, R66, UR10, RZ, P5, !PT ;  /* 0x0000000a42427c10 */ /* 0x000fc4000affe4ff */
[----:B---3--:R-:W-:Y:S02]  /*609c0*/  IADD3 R59, P4, PT, R59, UR15, RZ ;  /* 0x0000000f3b3b7c10 */ /* 0x008fe4000ff9e0ff */
[----:B------:R1:W-:Y:S02]  /*609d0*/  LDGSTS.E [R3+0xa00], desc[UR6][R24.64], P1 ;  /* 0x00a0000018037fae */ /* 0x0003e400089a1006 */
[----:B------:R-:W-:Y:S02]  /*609e0*/  IADD3.X R60, PT, PT, R60, UR10, RZ, P4, !PT ;  /* 0x0000000a3c3c7c10 */ /* 0x000fe4000a7fe4ff */
[----:B------:R-:W-:Y:S04]  /*609f0*/  STL [R1+0x9fc], R66 ;  /* 0x0009fc4201007387 */ /* 0x000fe80000100800 */
[----:B------:R-:W3:Y:S01]  /*60a00*/  LDL.LU R29, [R1+0xbf8] ;  /* 0x000bf800011d7983 */ /* 0x000ee20000300800 */
[----:B------:R-:W-:-:S02]  /*60a10*/  IADD3 R56, P5, PT, R56, UR15, RZ ;  /* 0x0000000f38387c10 */ /* 0x000fc4000ffbe0ff */
[----:B-1----:R-:W-:Y:S01]  /*60a20*/  MOV R24, R65 ;  /* 0x0000004100187202 */ /* 0x002fe20000000f00 */
[----:B------:R-:W-:Y:S01]  /*60a30*/  IMAD.MOV.U32 R25, RZ, RZ, R66 ;  /* 0x000000ffff197224 */ /* 0x000fe200078e0042 */
[----:B------:R-:W3:Y:S01]  /*60a40*/  LDL.LU R31, [R1+0xc00] ;  /* 0x000c0000011f7983 */ /* 0x000ee20000300800 */
[----:B------:R-:W-:-:S03]  /*60a50*/  IADD3.X R64, PT, PT, R64, UR10, RZ, P5, !PT ;  /* 0x0000000a40407c10 */ /* 0x000fc6000affe4ff */
[----:B------:R1:W-:Y:S04]  /*60a60*/  STL [R1+0xa08], R59 ;  /* 0x000a083b01007387 */ /* 0x0003e80000100800 */
[----:B------:R1:W-:Y:S04]  /*60a70*/  LDGSTS.E [R3+0xa80], desc[UR6][R24.64], P2 ;  /* 0x00a8000018037fae */ /* 0x0003e800091a1006 */
[----:B------:R1:W-:Y:S04]  /*60a80*/  STL [R1+0xa04], R60 ;  /* 0x000a043c01007387 */ /* 0x0003e80000100800 */
[----:B------:R1:W-:Y:S02]  /*60a90*/  STL [R1+0xa10], R56 ;  /* 0x000a103801007387 */ /* 0x0003e40000100800 */
[----:B-1----:R-:W-:-:S02]  /*60aa0*/  MOV R24, R59 ;  /* 0x0000003b00187202 */ /* 0x002fc40000000f00 */
[----:B------:R-:W3:Y:S01]  /*60ab0*/  LDL.LU R59, [R1+0xbf4] ;  /* 0x000bf400013b7983 */ /* 0x000ee20000300800 */
[----:B------:R-:W-:-:S03]  /*60ac0*/  IMAD.MOV.U32 R25, RZ, RZ, R60 ;  /* 0x000000ffff197224 */ /* 0x000fc600078e003c */
[----:B------:R-:W-:Y:S04]  /*60ad0*/  STL [R1+0xa0c], R64 ;  /* 0x000a0c4001007387 */ /* 0x000fe80000100800 */
[----:B------:R-:W3:Y:S04]  /*60ae0*/  LDL.LU R60, [R1+0xbfc] ;  /* 0x000bfc00013c7983 */ /* 0x000ee80000300800 */
[----:B------:R1:W-:Y:S02]  /*60af0*/  LDGSTS.E [R3+0xb00], desc[UR6][R24.64], P3 ;  /* 0x00b0000018037fae */ /* 0x0003e400099a1006 */
[----:B-1----:R-:W-:Y:S01]  /*60b00*/  MOV R24, R56 ;  /* 0x0000003800187202 */ /* 0x002fe20000000f00 */
[----:B------:R-:W-:Y:S01]  /*60b10*/  IMAD.MOV.U32 R25, RZ, RZ, R64 ;  /* 0x000000ffff197224 */ /* 0x000fe200078e0040 */
[----:B------:R-:W3:Y:S04]  /*60b20*/  LDL.LU R56, [R1+0xc08] ;  /* 0x000c080001387983 */ /* 0x000ee80000300800 */
[----:B------:R-:W3:Y:S04]  /*60b30*/  LDL.LU R26, [R1+0xc10] ;  /* 0x000c1000011a7983 */ /* 0x000ee80000300800 */
        /* <DEDUP_REMOVED lines=11> */
[----:B----4-:R-:W-:-:S03]  /*60bf0*/  IADD3 R27, P4, PT, R27, UR15, RZ ;  /* 0x0000000f1b1b7c10 */ /* 0x010fc6000ff9e0ff */
[----:B-1----:R-:W4:Y:S01]  /*60c00*/  LDL.LU R58, [R1+0xc04] ;  /* 0x000c0400013a7983 */ /* 0x002f220000300800 */
[----:B------:R-:W-:Y:S01]  /*60c10*/  MOV R24, R62 ;  /* 0x0000003e00187202 */ /* 0x000fe20000000f00 */
[----:B------:R-:W-:Y:S02]  /*60c20*/  IMAD.MOV.U32 R25, RZ, RZ, R63 ;  /* 0x000000ffff197224 */ /* 0x000fe400078e003f */
[----:B------:R-:W-:Y:S01]  /*60c30*/  STL [R1+0xafc], R63 ;  /* 0x000afc3f01007387 */ /* 0x000fe20000100800 */
[----:B------:R-:W-:-:S03]  /*60c40*/  IADD3 R28, P5, PT, R28, UR15, RZ ;  /* 0x0000000f1c1c7c10 */ /* 0x000fc6000ffbe0ff */
[----:B------:R-:W4:Y:S04]  /*60c50*/  LDL.LU R30, [R1+0xc0c] ;  /* 0x000c0c00011e7983 */ /* 0x000f280000300800 */
[----:B------:R1:W-:Y:S04]  /*60c60*/  LDGSTS.E [R3+0x1a80], desc[UR6][R24.64], P2 ;  /* 0x01a8000018037fae */ /* 0x0003e800091a1006 */
[----:B------:R-:W-:Y:S01]  /*60c70*/  STL [R1+0xb08], R27 ;  /* 0x000b081b01007387 */ /* 0x000fe20000100800 */
[----:B------:R-:W-:Y:S02]  /*60c80*/  IADD3.X R57, PT, PT, R57, UR10, RZ, P4, !PT ;  /* 0x0000000a39397c10 */ /* 0x000fe4000a7fe4ff */
[----:B-1----:R-:W-:-:S03]  /*60c90*/  MOV R24, R27 ;  /* 0x0000001b00187202 */ /* 0x002fc60000000f00 */
[----:B------:R-:W-:Y:S01]  /*60ca0*/  IMAD.MOV.U32 R25, RZ, RZ, R57 ;  /* 0x000000ffff197224 */ /* 0x000fe200078e0039 */
[----:B--2---:R-:W-:Y:S01]  /*60cb0*/  IADD3.X R61, PT, PT, R61, UR10, RZ, P5, !PT ;  /* 0x0000000a3d3d7c10 */ /* 0x004fe2000affe4ff */
[----:B------:R1:W-:Y:S04]  /*60cc0*/  STL [R1+0xb04], R57 ;  /* 0x000b043901007387 */ /* 0x0003e80000100800 */
        /* <DEDUP_REMOVED lines=10> */
[----:B------:R-:W-:Y:S01]  /*60d70*/  IADD3 R31, P5, PT, R31, UR15, RZ ;  /* 0x0000000f1f1f7c10 */ /* 0x000fe2000ffbe0ff */
[----:B------:R1:W-:Y:S01]  /*60d80*/  LDGSTS.E [R3+0x1b80], desc[UR6][R24.64], P0 ;  /* 0x01b8000018037fae */ /* 0x0003e200081a1006 */
[----:B------:R-:W-:-:S03]  /*60d90*/  IADD3.X R59, PT, PT, R59, UR10, RZ, P4, !PT ;  /* 0x0000000a3b3b7c10 */ /* 0x000fc6000a7fe4ff */
[----:B------:R-:W-:Y:S01]  /*60da0*/  STL [R1+0xbf8], R29 ;  /* 0x000bf81d01007387 */ /* 0x000fe20000100800 */
[----:B-1----:R-:W-:Y:S01]  /*60db0*/  MOV R24, R29 ;  /* 0x0000001d00187202 */ /* 0x002fe20000000f00 */
[----:B------:R-:W-:Y:S02]  /*60dc0*/  IMAD.MOV.U32 R25, RZ, RZ, R59 ;  /* 0x000000ffff197224 */ /* 0x000fe400078e003b */
        /* <DEDUP_REMOVED lines=14> */
[----:B------:R4:W-:Y:S01]  /*60eb0*/  STL [R1+0xc08], R56 ;  /* 0x000c083801007387 */ /* 0x0009e20000100800 */
[----:B-1----:R-:W-:Y:S02]  /*60ec0*/  MOV R24, R56 ;  /* 0x0000003800187202 */ /* 0x002fe40000000f00 */
[----:B----4-:R-:W-:-:S05]  /*60ed0*/  IADD3.X R58, PT, PT, R58, UR10, RZ, P4, !PT ;  /* 0x0000000a3a3a7c10 */ /* 0x010fca000a7fe4ff */
        /* <DEDUP_REMOVED lines=8> */
[----:B------:R1:W-:Y:S04]  /*60f60*/  LDGSTS.E [R3+0x2b00], desc[UR6][R24.64], P3 ;  /* 0x02b0000018037fae */ /* 0x0003e800099a1006 */
[----:B------:R-:W3:Y:S01]  /*60f70*/  LDL.LU R63, [R1+0xdfc] ;  /* 0x000dfc00013f7983 */ /* 0x000ee20000300800 */
[----:B------:R-:W-:Y:S01]  /*60f80*/  IADD3 R57, P4, PT, R57, UR15, RZ ;  /* 0x0000000f39397c10 */ /* 0x000fe2000ff9e0ff */
[----:B-1----:R-:W-:Y:S01]  /*60f90*/  IMAD.MOV.U32 R25, RZ, RZ, R30 ;  /* 0x000000ffff197224 */ /* 0x002fe200078e001e */
[----:B------:R-:W-:-:S02]  /*60fa0*/  MOV R24, R26 ;  /* 0x0000001a00187202 */ /* 0x000fc40000000f00 */
[----:B----4-:R-:W4:Y:S01]  /*60fb0*/  LDL.LU R26, [R1+0xe08] ;  /* 0x000e0800011a7983 */ /* 0x010f220000300800 */
[----:B------:R-:W-:-:S03]  /*60fc0*/  IADD3 R27, P5, PT, R27, UR15, RZ ;  /* 0x0000000f1b1b7c10 */ /* 0x000fc6000ffbe0ff */
[----:B------:R-:W4:Y:S01]  /*60fd0*/  LDL.LU R30, [R1+0xe10] ;  /* 0x000e1000011e7983 */ /* 0x000f220000300800 */
[----:B--2---:R-:W-:-:S03]  /*60fe0*/  IADD3.X R61, PT, PT, R61, UR10, RZ, P4, !PT ;  /* 0x0000000a3d3d7c10 */ /* 0x004fc6000a7fe4ff */
[----:B------:R1:W-:Y:S01]  /*60ff0*/  STL [R1+0xcf8], R57 ;  /* 0x000cf83901007387 */ /* 0x0003e20000100800 */
[----:B------:R-:W-:-:S03]  /*61000*/  IADD3.X R28, PT, PT, R28, UR10, RZ, P5, !PT ;  /* 0x0000000a1c1c7c10 */ /* 0x000fc6000affe4ff */
[----:B------:R2:W-:Y:S04]  /*61010*/  LDGSTS.E [R3+0x2b80], desc[UR6][R24.64], P0 ;  /* 0x02b8000018037fae */ /* 0x0005e800081a1006 */
[----:B------:R1:W-:Y:S04]  /*61020*/  STL [R1+0xcf4], R61 ;  /* 0x000cf43d01007387 */ /* 0x0003e80000100800 */
[----:B------:R2:W-:Y:S02]  /*61030*/  STL [R1+0xd00], R27 ;  /* 0x000d001b01007387 */ /* 0x0005e40000100800 */
[----:B--2---:R-:W-:-:S02]  /*61040*/  MOV R24, R57 ;  /* 0x0000003900187202 */ /* 0x004fc40000000f00 */
[----:B-1----:R-:W2:Y:S01]  /*61050*/  LDL.LU R57, [R1+0xe04] ;  /* 0x000e040001397983 */ /* 0x002ea20000300800 */
[----:B------:R-:W-:-:S03]  /*61060*/  IMAD.MOV.U32 R25, RZ, RZ, R61 ;  /* 0x000000ffff197224 */ /* 0x000fc600078e003d */
[----:B------:R1:W-:Y:S04]  /*61070*/  STL [R1+0xcfc], R28 ;  /* 0x000cfc1c01007387 */ /* 0x0003e80000100800 */
[----:B------:R-:W2:Y:S04]  /*61080*/  LDL.LU R61, [R1+0xe0c] ;  /* 0x000e0c00013d7983 */ /* 0x000ea80000300800 */
[----:B------:R1:W-:Y:S01]  /*61090*/  LDGSTS.E [R3+0x3a00], desc[UR6][R24.64], P1 ;  /* 0x03a0000018037fae */ /* 0x0003e200089a1006 */
[----:B------:R-:W-:Y:S02]  /*610a0*/  IADD3 R59, P4, PT, R59, UR15, RZ ;  /* 0x0000000f3b3b7c10 */ /* 0x000fe4000ff9e0ff */
[----:B------:R-:W-:Y:S01]  /*610b0*/  IADD3 R29, P5, PT, R29, UR15, RZ ;  /* 0x0000000f1d1d7c10 */ /* 0x000fe2000ffbe0ff */
[----:B-1----:R-:W-:Y:S01]  /*610c0*/  IMAD.MOV.U32 R25, RZ, RZ, R28 ;  /* 0x000000ffff197224 */ /* 0x002fe200078e001c */
[----:B------:R-:W-:-:S02]  /*610d0*/  MOV R24, R27 ;  /* 0x0000001b00187202 */ /* 0x000fc40000000f00 */
[----:B------:R-:W2:Y:S01]  /*610e0*/  LDL.LU R27, [R1+0xef8] ;  /* 0x000ef800011b7983 */ /* 0x000ea20000300800 */
[----:B---3--:R-:W-:-:S03]  /*610f0*/  IADD3.X R60, PT, PT, R60, UR10, RZ, P4, !PT ;  /* 0x0000000a3c3c7c10 */ /* 0x008fc6000a7fe4ff */
        /* <DEDUP_REMOVED lines=9> */
[----:B------:R1:W-:Y:S04]  /*61190*/  STL [R1+0xd0c], R31 ;  /* 0x000d0c1f01007387 */ /* 0x0003e80000100800 */
        /* <DEDUP_REMOVED lines=14> */
[----:B------:R-:W-:Y:S02]  /*61280*/  IADD3.X R63, PT, PT, R63, UR10, RZ, P5, !PT ;  /* 0x0000000a3f3f7c10 */ /* 0x000fe4000affe4ff */
[----:B------:R-:W-:Y:S04]  /*61290*/  STL [R1+0xe00], R62 ;  /* 0x000e003e01007387 */ /* 0x000fe80000100800 */
[----:B------:R4:W-:Y:S04]  /*612a0*/  LDGSTS.E [R3+0x4a00], desc[UR6][R24.64], P1 ;  /* 0x04a0000018037fae */ /* 0x0009e800089a1006 */
[----:B-1----:R-:W3:Y:S01]  /*612b0*/  LDL.LU R58, [R1+0xf04] ;  /* 0x000f0400013a7983 */ /* 0x002ee20000300800 */
[----:B----4-:R-:W-:-:S03]  /*612c0*/  IADD3 R26, P4, PT, R26, UR15, RZ ;  /* 0x0000000f1a1a7c10 */ /* 0x010fc6000ff9e0ff */
[----:B------:R-:W-:Y:S01]  /*612d0*/  STL [R1+0xdfc], R63 ;  /* 0x000dfc3f01007387 */ /* 0x000fe20000100800 */
[----:B------:R-:W-:Y:S01]  /*612e0*/  MOV R24, R62 ;  /* 0x0000003e00187202 */ /* 0x000fe20000000f00 */
[----:B------:R-:W-:Y:S02]  /*612f0*/  IMAD.MOV.U32 R25, RZ, RZ, R63 ;  /* 0x000000ffff197224 */ /* 0x000fe400078e003f */
[----:B------:R-:W4:Y:S01]  /*61300*/  LDL.LU R56, [R1+0xf0c] ;  /* 0x000f0c0001387983 */ /* 0x000f220000300800 */
[----:B------:R-:W-:-:S03]  /*61310*/  IADD3 R30, P5, PT, R30, UR15, RZ ;  /* 0x0000000f1e1e7c10 */ /* 0x000fc6000ffbe0ff */
[----:B------:R1:W-:Y:S04]  /*61320*/  LDGSTS.E [R3+0x4a80], desc[UR6][R24.64], P2 ;  /* 0x04a8000018037fae */ /* 0x0003e800091a1006 */
[----:B------:R-:W-:Y:S01]  /*61330*/  STL [R1+0xe08], R26 ;  /* 0x000e081a01007387 */ /* 0x000fe20000100800 */
        /* <DEDUP_REMOVED lines=15> */
[----:B---3--:R-:W-:Y:S01]  /*61430*/  IADD3 R28, P5, PT, R28, UR15, RZ ;  /* 0x0000000f1c1c7c10 */ /* 0x008fe2000ffbe0ff */
        /* <DEDUP_REMOVED lines=24> */
[----:B----4-:R-:W-:-:S03]  /*615c0*/  IADD3.X R56, PT, PT, R56, UR10, RZ, P5, !PT ;  /* 0x0000000a38387c10 */ /* 0x010fc6000affe4ff */
[----:B------:R1:W-:Y:S04]  /*615d0*/  STL [R1+0xf10], R31 ;  /* 0x000f101f01007387 */ /* 0x0003e80000100800 */
[----:B------:R-:W4:Y:S04]  /*615e0*/  LDL.LU R29, [R1+0x10f8] ;  /* 0x0010f800011d7983 */ /* 0x000f280000300800 */
[----:B------:R1:W-:Y:S04]  /*615f0*/  STL [R1+0xf0c], R56 ;  /* 0x000f0c3801007387 */ /* 0x0003e80000100800 */
[----:B------:R1:W-:Y:S04]  /*61600*/  LDGSTS.E [R3+0x5b00], desc[UR6][R24.64], P3 ;  /* 0x05b0000018037fae */ /* 0x0003e800099a1006 */
[----:B------:R-:W4:Y:S01]  /*61610*/  LDL.LU R62, [R1+0x1100] ;  /* 0x00110000013e7983 */ /* 0x000f220000300800 */
[----:B-1----:R-:W-:-:S03]  /*61620*/  MOV R24, R31 ;  /* 0x0000001f00187202 */ /* 0x002fc60000000f00 */
[----:B------:R-:W4:Y:S01]  /*61630*/  LDL.LU R31, [R1+0x10f4] ;  /* 0x0010f400011f7983 */ /* 0x000f220000300800 */
[----:B------:R-:W-:-:S03]  /*61640*/  IMAD.MOV.U32 R25, RZ, RZ, R56 ;  /* 0x000000ffff197224 */ /* 0x000fc600078e0038 */
[----:B------:R-:W4:Y:S04]  /*61650*/  LDL.LU R63, [R1+0x10fc] ;  /* 0x0010fc00013f7983 */ /* 0x000f280000300800 */
[----:B------:R-:W4:Y:S04]  /*61660*/  LDL.LU R56, [R1+0x1108] ;  /* 0x0011080001387983 */ /* 0x000f280000300800 */
[----:B------:R-:W4:Y:S01]  /*61670*/  LDL.LU R58, [R1+0x1110] ;  /* 0x00111000013a7983 */ /* 0x000f220000300800 */
[----:B------:R-:W-:-:S03]  /*61680*/  IADD3 R57, P4, PT, R57, UR15, RZ ;  /* 0x0000000f39397c10 */ /* 0x000fc6000ff9e0ff */
[----:B------:R1:W-:Y:S01]  /*61690*/  LDGSTS.E [R3+0x5b80], desc[UR6][R24.64], P0 ;  /* 0x05b8000018037fae */ /* 0x0003e200081a1006 */
[----:B------:R-:W-:-:S03]  /*616a0*/  IADD3 R26, P5, PT, R26, UR15, RZ ;  /* 0x0000000f1a1a7c10 */ /* 0x000fc6000ffbe0ff */
[----:B------:R2:W-:Y:S02]  /*616b0*/  STL [R1+0xff8], R57 ;  /* 0x000ff83901007387 */ /* 0x0005e40000100800 */
        /* <DEDUP_REMOVED lines=9> */
[----:B------:R1:W-:Y:S01]  /*61750*/  LDGSTS.E [R3+0x6a00], desc[UR6][R24.64], P1 ;  /* 0x06a0000018037fae */ /* 0x0003e200089a1006 */
[----:B------:R-:W-:Y:S01]  /*61760*/  IADD3 R59, P4, PT, R59, UR15, RZ ;  /* 0x0000000f3b3b7c10 */ /* 0x000fe2000ff9e0ff */
[----:B-1----:R-:W-:Y:S01]  /*61770*/  IMAD.MOV.U32 R25, RZ, RZ, R30 ;  /* 0x000000ffff197224 */ /* 0x002fe200078e001e */
[----:B------:R-:W-:-:S02]  /*61780*/  MOV R24, R26 ;  /* 0x0000001a00187202 */ /* 0x000fc40000000f00 */
[----:B--2---:R-:W2:Y:S01]  /*61790*/  LDL.LU R26, [R1+0x11f8] ;  /* 0x0011f800011a7983 */ /* 0x004ea20000300800 */
[----:B------:R-:W-:-:S03]  /*617a0*/  IADD3 R27, P5, PT, R27, UR15, RZ ;  /* 0x0000000f1b1b7c10 */ /* 0x000fc6000ffbe0ff */
[----:B------:R-:W2:Y:S01]  /*617b0*/  LDL.LU R30, [R1+0x1200] ;  /* 0x00120000011e7983 */ /* 0x000ea20000300800 */
[----:B---3--:R-:W-:-:S03]  /*617c0*/  IADD3.X R60, PT, PT, R60, UR10, RZ, P4, !PT ;  /* 0x0000000a3c3c7c10 */ /* 0x008fc6000a7fe4ff */
[----:B------:R1:W-:Y:S01]  /*617d0*/  STL [R1+0x1008], R59 ;  /* 0x0010083b01007387 */ /* 0x0003e20000100800 */
[----:B------:R-:W-:-:S03]  /*617e0*/  IADD3.X R28, PT, PT, R28, UR10, RZ, P5, !PT ;  /* 0x0000000a1c1c7c10 */ /* 0x000fc6000affe4ff */
[----:B------:R3:W-:Y:S04]  /*617f0*/  LDGSTS.E [R3+0x6a80], desc[UR6][R24.64], P2 ;  /* 0x06a8000018037fae */ /* 0x0007e800091a1006 */
[----:B------:R1:W-:Y:S04]  /*61800*/  STL [R1+0x1004], R60 ;  /* 0x0010043c01007387 */ /* 0x0003e80000100800 */
[----:B------:R-:W-:Y:S01]  /*61810*/  STL [R1+0x1010], R27 ;  /* 0x0010101b01007387 */ /* 0x000fe20000100800 */
[----:B---3--:R-:W-:-:S03]  /*61820*/  MOV R24, R59 ;  /* 0x0000003b00187202 */ /* 0x008fc60000000f00 */
[----:B-1----:R-:W3:Y:S01]  /*61830*/  LDL.LU R59, [R1+0x11f4] ;  /* 0x0011f400013b7983 */ /* 0x002ee20000300800 */
[----:B------:R-:W-:-:S03]  /*61840*/  IMAD.MOV.U32 R25, RZ, RZ, R60 ;  /* 0x000000ffff197224 */ /* 0x000fc600078e003c */
[----:B------:R1:W-:Y:S04]  /*61850*/  STL [R1+0x100c], R28 ;  /* 0x00100c1c01007387 */ /* 0x0003e80000100800 */
[----:B------:R-:W3:Y:S04]  /*61860*/  LDL.LU R60, [R1+0x11fc] ;  /* 0x0011fc00013c7983 */ /* 0x000ee80000300800 */
[----:B------:R1:W-:Y:S02]  /*61870*/  LDGSTS.E [R3+0x6b00], desc[UR6][R24.64], P3 ;  /* 0x06b0000018037fae */ /* 0x0003e400099a1006 */
[----:B-1----:R-:W-:Y:S01]  /*61880*/  MOV R24, R27 ;  /* 0x0000001b00187202 */ /* 0x002fe20000000f00 */
[----:B------:R-:W-:-:S02]  /*61890*/  IMAD.MOV.U32 R25, RZ, RZ, R28 ;  /* 0x000000ffff197224 */ /* 0x000fc400078e001c */
[----:B------:R-:W3:Y:S04]  /*618a0*/  LDL.LU R28, [R1+0x1208] ;  /* 0x00120800011c7983 */ /* 0x000ee80000300800 */
[----:B------:R-:W3:Y:S04]  /*618b0*/  LDL.LU R27, [R1+0x1210] ;  /* 0x00121000011b7983 */ /* 0x000ee80000300800 */
[----:B------:R1:W-:Y:S01]  /*618c0*/  LDGSTS.E [R3+0x6b80], desc[UR6][R24.64], P0 ;  /* 0x06b8000018037fae */ /* 0x0003e200081a1006 */
[----:B----4-:R-:W-:-:S04]  /*618d0*/  IADD3 R29, P4, PT, R29, UR15, RZ ;  /* 0x0000000f1d1d7c10 */ /* 0x010fc8000ff9e0ff */
        /* <DEDUP_REMOVED lines=10> */
[----:B-1----:R-:W3:Y:S01]  /*61980*/  LDL.LU R31, [R1+0x1204] ;  /* 0x00120400011f7983 */ /* 0x002ee20000300800 */
[----:B------:R-:W-:-:S03]  /*61990*/  IADD3 R58, P5, PT, R58, UR15, RZ ;  /* 0x0000000f3a3a7c10 */ /* 0x000fc6000ffbe0ff */
[----:B------:R-:W-:Y:S04]  /*619a0*/  STL [R1+0x10fc], R63 ;  /* 0x0010fc3f01007387 */ /* 0x000fe80000100800 */
[----:B------:R-:W3:Y:S01]  /*619b0*/  LDL.LU R29, [R1+0x120c] ;  /* 0x00120c00011d7983 */ /* 0x000ee20000300800 */
[----:B----4-:R-:W-:Y:S01]  /*619c0*/  MOV R24, R62 ;  /* 0x0000003e00187202 */ /* 0x010fe20000000f00 */
[----:B------:R-:W-:Y:S02]  /*619d0*/  IMAD.MOV.U32 R25, RZ, RZ, R63 ;  /* 0x000000ffff197224 */ /* 0x000fe400078e003f */
[----:B------:R-:W-:Y:S04]  /*619e0*/  STL [R1+0x1108], R56 ;  /* 0x0011083801007387 */ /* 0x000fe80000100800 */
[----:B------:R1:W-:Y:S01]  /*619f0*/  LDGSTS.E [R3+0x7a80], desc[UR6][R24.64], P2 ;  /* 0x07a8000018037fae */ /* 0x0003e200091a1006 */
[----:B------:R-:W-:-:S02]  /*61a00*/  IADD3.X R57, PT, PT, R57, UR10, RZ, P4, !PT ;  /* 0x0000000a39397c10 */ /* 0x000fc4000a7fe4ff */
        /* <DEDUP_REMOVED lines=13> */
[----:B--2---:R-:W-:Y:S02]  /*61ae0*/  IADD3 R26, P4, PT, R26, UR15, RZ ;  /* 0x0000000f1a1a7c10 */ /* 0x004fe4000ff9e0ff */
        /* <DEDUP_REMOVED lines=13> */
[----:B--2---:R-:W-:-:S03]  /*61bc0*/  IMAD.MOV.U32 R25, RZ, RZ, R60 ;  /* 0x000000ffff197224 */ /* 0x004fc600078e003c */
[----:B-1----:R-:W2:Y:S01]  /*61bd0*/  LDL.LU R60, [R1+0x1304] ;  /* 0x00130400013c7983 */ /* 0x002ea20000300800 */
[----:B------:R-:W-:-:S03]  /*61be0*/  MOV R24, R30 ;  /* 0x0000001e00187202 */ /* 0x000fc60000000f00 */
[----:B------:R-:W2:Y:S01]  /*61bf0*/  LDL.LU R30, [R1+0x130c] ;  /* 0x00130c00011e7983 */ /* 0x000ea20000300800 */
        /* <DEDUP_REMOVED lines=10> */
[----:B------:R-:W2:Y:S04]  /*61ca0*/  LDL.LU R28, [R1+0x13f8] ;  /* 0x0013f800011c7983 */ /* 0x000ea80000300800 */
[----:B------:R4:W-:Y:S04]  /*61cb0*/  STL [R1+0x120c], R29 ;  /* 0x00120c1d01007387 */ /* 0x0009e80000100800 */
[----:B------:R-:W2:Y:S04]  /*61cc0*/  LDL.LU R62, [R1+0x1400] ;  /* 0x00140000013e7983 */ /* 0x000ea80000300800 */
[----:B-1----:R-:W2:Y:S04]  /*61cd0*/  LDL.LU R31, [R1+0x13f4] ;  /* 0x0013f400011f7983 */ /* 0x002ea80000300800 */
[----:B------:R-:W2:Y:S04]  /*61ce0*/  LDL.LU R63, [R1+0x13fc] ;  /* 0x0013fc00013f7983 */ /* 0x000ea80000300800 */
[----:B------:R1:W-:Y:S01]  /*61cf0*/  LDGSTS.E [R3+0x8b00], desc[UR6][R24.64], P3 ;  /* 0x08b0000018037fae */ /* 0x0003e200099a1006 */
[----:B------:R-:W-:-:S02]  /*61d00*/  IADD3 R57, P4, PT, R57, UR15, RZ ;  /* 0x0000000f39397c10 */ /* 0x000fc4000ff9e0ff */
[----:B-1----:R-:W-:Y:S01]  /*61d10*/  MOV R24, R27 ;  /* 0x0000001b00187202 */ /* 0x002fe20000000f00 */
[----:B------:R-:W-:Y:S01]  /*61d20*/  IMAD.MOV.U32 R25, RZ, RZ, R29 ;  /* 0x000000ffff197224 */ /* 0x000fe200078e001d */
[----:B------:R-:W2:Y:S01]  /*61d30*/  LDL.LU R27, [R1+0x1408] ;  /* 0x00140800011b7983 */ /* 0x000ea20000300800 */
[----:B------:R-:W-:-:S03]  /*61d40*/  IADD3 R56, P5, PT, R56, UR15, RZ ;  /* 0x0000000f38387c10 */ /* 0x000fc6000ffbe0ff */
[----:B----4-:R-:W4:Y:S01]  /*61d50*/  LDL.LU R29, [R1+0x1410] ;  /* 0x00141000011d7983 */ /* 0x010f220000300800 */
[----:B------:R-:W-:-:S03]  /*61d60*/  IADD3.X R61, PT, PT, R61, UR10, RZ, P4, !PT ;  /* 0x0000000a3d3d7c10 */ /* 0x000fc6000a7fe4ff */
[----:B------:R1:W-:Y:S01]  /*61d70*/  STL [R1+0x12f8], R57 ;  /* 0x0012f83901007387 */ /* 0x0003e20000100800 */
[----:B------:R-:W-:-:S03]  /*61d80*/  IADD3.X R58, PT, PT, R58, UR10, RZ, P5, !PT ;  /* 0x0000000a3a3a7c10 */ /* 0x000fc6000affe4ff */
[----:B------:R1:W-:Y:S04]  /*61d90*/  LDGSTS.E [R3+0x8b80], desc[UR6][R24.64], P0 ;  /* 0x08b8000018037fae */ /* 0x0003e800081a1006 */
[----:B------:R1:W-:Y:S04]  /*61da0*/  STL [R1+0x12f4], R61 ;  /* 0x0012f43d01007387 */ /* 0x0003e80000100800 */
[----:B------:R3:W-:Y:S01]  /*61db0*/  STL [R1+0x1300], R56 ;  /* 0x0013003801007387 */ /* 0x0007e20000100800 */
[----:B-1----:R-:W-:-:S03]  /*61dc0*/  MOV R24, R57 ;  /* 0x0000003900187202 */ /* 0x002fc60000000f00 */
[----:B------:R-:W4:Y:S01]  /*61dd0*/  LDL.LU R57, [R1+0x1404] ;  /* 0x0014040001397983 */ /* 0x000f220000300800 */
[----:B------:R-:W-:-:S03]  /*61de0*/  IMAD.MOV.U32 R25, RZ, RZ, R61 ;  /* 0x000000ffff197224 */ /* 0x000fc600078e003d */
[----:B------:R1:W-:Y:S04]  /*61df0*/  STL [R1+0x12fc], R58 ;  /* 0x0012fc3a01007387 */ /* 0x0003e80000100800 */
[----:B------:R-:W4:Y:S04]  /*61e00*/  LDL.LU R61, [R1+0x140c] ;  /* 0x00140c00013d7983 */ /* 0x000f280000300800 */
[----:B------:R1:W-:Y:S01]  /*61e10*/  LDGSTS.E [R3+0x9a00], desc[UR6][R24.64], P1 ;  /* 0x09a0000018037fae */ /* 0x0003e200089a1006 */
[----:B---3--:R-:W-:Y:S01]  /*61e20*/  IADD3 R59, P4, PT, R59, UR15, RZ ;  /* 0x0000000f3b3b7c10 */ /* 0x008fe2000ff9e0ff */
[----:B-1----:R-:W-:Y:S01]  /*61e30*/  IMAD.MOV.U32 R25, RZ, RZ, R58 ;  /* 0x000000ffff197224 */ /* 0x002fe200078e003a */
[----:B------:R-:W-:-:S02]  /*61e40*/  MOV R24, R56 ;  /* 0x0000003800187202 */ /* 0x000fc40000000f00 */
[----:B------:R-:W3:Y:S01]  /*61e50*/  LDL.LU R56, [R1+0x14f8] ;  /* 0x0014f80001387983 */ /* 0x000ee20000300800 */
[----:B------:R-:W-:-:S03]  /*61e60*/  IADD3 R26, P5, PT, R26, UR15, RZ ;  /* 0x0000000f1a1a7c10 */ /* 0x000fc6000ffbe0ff */
[----:B------:R-:W3:Y:S01]  /*61e70*/  LDL.LU R58, [R1+0x1500] ;  /* 0x00150000013a7983 */ /* 0x000ee20000300800 */
[----:B--2---:R-:W-:-:S03]  /*61e80*/  IADD3.X R60, PT, PT, R60, UR10, RZ, P4, !PT ;  /* 0x0000000a3c3c7c10 */ /* 0x004fc6000a7fe4ff */
[----:B------:R1:W-:Y:S01]  /*61e90*/  STL [R1+0x1308], R59 ;  /* 0x0013083b01007387 */ /* 0x0003e20000100800 */
[----:B------:R-:W-:-:S03]  /*61ea0*/  IADD3.X R30, PT, PT, R30, UR10, RZ, P5, !PT ;  /* 0x0000000a1e1e7c10 */ /* 0x000fc6000affe4ff */
[----:B------:R2:W-:Y:S04]  /*61eb0*/  LDGSTS.E [R3+0x9a80], desc[UR6][R24.64], P2 ;  /* 0x09a8000018037fae */ /* 0x0005e800091a1006 */
[----:B------:R1:W-:Y:S04]  /*61ec0*/  STL [R1+0x1304], R60 ;  /* 0x0013043c01007387 */ /* 0x0003e80000100800 */
[----:B------:R-:W-:Y:S01]  /*61ed0*/  STL [R1+0x1310], R26 ;  /* 0x0013101a01007387 */ /* 0x000fe20000100800 */
[----:B--2---:R-:W-:-:S03]  /*61ee0*/  MOV R24, R59 ;  /* 0x0000003b00187202 */ /* 0x004fc60000000f00 */
[----:B-1----:R-:W2:Y:S01]  /*61ef0*/  LDL.LU R59, [R1+0x14f4] ;  /* 0x0014f400013b7983 */ /* 0x002ea20000300800 */
[----:B------:R-:W-:-:S03]  /*61f00*/  IMAD.MOV.U32 R25, RZ, RZ, R60 ;  /* 0x000000ffff197224 */ /* 0x000fc600078e003c */
[----:B------:R1:W-:Y:S04]  /*61f10*/  STL [R1+0x130c], R30 ;  /* 0x00130c1e01007387 */ /* 0x0003e80000100800 */
[----:B------:R-:W2:Y:S04]  /*61f20*/  LDL.LU R60, [R1+0x14fc] ;  /* 0x0014fc00013c7983 */ /* 0x000ea80000300800 */
[----:B------:R1:W-:Y:S02]  /*61f30*/  LDGSTS.E [R3+0x9b00], desc[UR6][R24.64], P3 ;  /* 0x09b0000018037fae */ /* 0x0003e400099a1006 */
[----:B-1----:R-:W-:Y:S01]  /*61f40*/  MOV R24, R26 ;  /* 0x0000001a00187202 */ /* 0x002fe20000000f00 */
[----:B------:R-:W-:-:S02]  /*61f50*/  IMAD.MOV.U32 R25, RZ, RZ, R30 ;  /* 0x000000ffff197224 */ /* 0x000fc400078e001e */
[----:B------:R-:W2:Y:S04]  /*61f60*/  LDL.LU R30, [R1+0x1508] ;  /* 0x00150800011e7983 */ /* 0x000ea80000300800 */
[----:B------:R-:W2:Y:S04]  /*61f70*/  LDL.LU R26, [R1+0x1510] ;  /* 0x00151000011a7983 */ /* 0x000ea80000300800 */
[----:B------:R1:W-:Y:S01]  /*61f80*/  LDGSTS.E [R3+0x9b80], desc[UR6][R24.64], P0 ;  /* 0x09b8000018037fae */ /* 0x0003e200081a1006 */
[----:B------:R-:W-:Y:S02]  /*61f90*/  IADD3 R28, P4, PT, R28, UR15, RZ ;  /* 0x0000000f1c1c7c10 */ /* 0x000fe4000ff9e0ff */
[----:B------:R-:W-:-:S02]  /*61fa0*/  IADD3 R62, P5, PT, R62, UR15, RZ ;  /* 0x0000000f3e3e7c10 */ /* 0x000fc4000ffbe0ff */
[----:B------:R-:W-:Y:S01]  /*61fb0*/  IADD3.X R31, PT, PT, R31, UR10, RZ, P4, !PT ;  /* 0x0000000a1f1f7c10 */ /* 0x000fe2000a7fe4ff */
[----:B------:R-:W-:Y:S01]  /*61fc0*/  STL [R1+0x13f8], R28 ;  /* 0x0013f81c01007387 */ /* 0x000fe20000100800 */
[----:B------:R-:W-:-:S03]  /*61fd0*/  IADD3.X R63, PT, PT, R63, UR10, RZ, P5, !PT ;  /* 0x0000000a3f3f7c10 */ /* 0x000fc6000affe4ff */
[----:B------:R1:W-:Y:S02]  /*61fe0*/  STL [R1+0x13f4], R31 ;  /* 0x0013f41f01007387 */ /* 0x0003e40000100800 */
[----:B-1----:R-:W-:Y:S01]  /*61ff0*/  MOV R24, R28 ;  /* 0x0000001c00187202 */ /* 0x002fe20000000f00 */
[----:B------:R-:W-:Y:S01]  /*62000*/  IMAD.MOV.U32 R25, RZ, RZ, R31 ;  /* 0x000000ffff197224 */ /* 0x000fe200078e001f */
[----:B------:R-:W-:Y:S04]  /*62010*/  STL [R1+0x1400], R62 ;  /* 0x0014003e01007387 */ /* 0x000fe80000100800 */
[----:B------:R1:W-:Y:S04]  /*62020*/  LDGSTS.E [R3+0xaa00], desc[UR6][R24.64], P1 ;  /* 0x0aa0000018037fae */ /* 0x0003e800089a1006 */
[----:B------:R-:W2:Y:S04]  /*62030*/  LDL.LU R31, [R1+0x1504] ;  /* 0x00150400011f7983 */ /* 0x000ea80000300800 */
[----:B------:R-:W-:Y:S01]  /*62040*/  STL [R1+0x13fc], R63 ;  /* 0x0013fc3f01007387 */ /* 0x000fe20000100800 */
[----:B------:R-:W-:-:S03]  /*62050*/  IADD3 R27, P4, PT, R27, UR15, RZ ;  /* 0x0000000f1b1b7c10 */ /* 0x000fc6000ff9e0ff */
[----:B------:R-:W2:Y:S01]  /*62060*/  LDL.LU R28, [R1+0x150c] ;  /* 0x00150c00011c7983 */ /* 0x000ea20000300800 */
[----:B-1----:R-:W-:Y:S01]  /*62070*/  MOV R24, R62 ;  /* 0x0000003e00187202 */ /* 0x002fe20000000f00 */
[----:B------:R-:W-:Y:S01]  /*62080*/  IMAD.MOV.U32 R25, RZ, RZ, R63 ;  /* 0x000000ffff197224 */ /* 0x000fe200078e003f */
[----:B----4-:R-:W-:Y:S01]  /*62090*/  IADD3 R29, P5, PT, R29, UR15, RZ ;  /* 0x0000000f1d1d7c10 */ /* 0x010fe2000ffbe0ff */
[----:B------:R1:W-:Y:S04]  /*620a0*/  STL [R1+0x1408], R27 ;  /* 0x0014081b01007387 */ /* 0x0003e80000100800 */
[----:B------:R4:W-:Y:S02]  /*620b0*/  LDGSTS.E [R3+0xaa80], desc[UR6][R24.64], P2 ;  /* 0x0aa8000018037fae */ /* 0x0009e400091a1006 */
[----:B----4-:R-:W-:-:S02]  /*620c0*/  MOV R24, R27 ;  /* 0x0000001b00187202 */ /* 0x010fc40000000f00 */
[----:B------:R-:W-:-:S05]  /*620d0*/  IADD3.X R57, PT, PT, R57, UR10, RZ, P4, !PT ;  /* 0x0000000a39397c10 */ /* 0x000fca000a7fe4ff */
[----:B------:R-:W-:Y:S01]  /*620e0*/  IMAD.MOV.U32 R25, RZ, RZ, R57 ;  /* 0x000000ffff197224 */ /* 0x000fe200078e0039 */
[----:B------:R4:W-:Y:S01]  /*620f0*/  STL [R1+0x1404], R57 ;  /* 0x0014043901007387 */ /* 0x0009e20000100800 */
[----:B------:R-:W-:-:S03]  /*62100*/  IADD3.X R61, PT, PT, R61, UR10, RZ, P5, !PT ;  /* 0x0000000a3d3d7c10 */ /* 0x000fc6000affe4ff */
[----:B------:R3:W-:Y:S04]  /*62110*/  STL [R1+0x1410], R29 ;  /* 0x0014101d01007387 */ /* 0x0007e80000100800 */
[----:B-1----:R-:W2:Y:S04]  /*62120*/  LDL.LU R27, [R1+0x15f8] ;  /* 0x0015f800011b7983 */ /* 0x002ea80000300800 */
[----:B------:R1:W-:Y:S04]  /*62130*/  STL [R1+0x140c], R61 ;  /* 0x00140c3d01007387 */ /* 0x0003e80000100800 */
[----:B------:R1:W-:Y:S04]  /*62140*/  LDGSTS.E [R3+0xab00], desc[UR6][R24.64], P3 ;  /* 0x0ab0000018037fae */ /* 0x0003e800099a1006 */
[----:B----4-:R-:W4:Y:S01]  /*62150*/  LDL.LU R57, [R1+0x1600] ;  /* 0x0016000001397983 */ /* 0x010f220000300800 */
[----:B-1----:R-:W-:-:S03]  /*62160*/  MOV R24, R29 ;  /* 0x0000001d00187202 */ /* 0x002fc60000000f00 */
[----:B---3--:R-:W3:Y:S01]  /*62170*/  LDL.LU R29, [R1+0x15f4] ;  /* 0x0015f400011d7983 */ /* 0x008ee20000300800 */
[----:B------:R-:W-:-:S03]  /*62180*/  IMAD.MOV.U32 R25, RZ, RZ, R61 ;  /* 0x000000ffff197224 */ /* 0x000fc600078e003d */
[----:B------:R-:W3:Y:S01]  /*62190*/  LDL.LU R61, [R1+0x15fc] ;  /* 0x0015fc00013d7983 */ /* 0x000ee20000300800 */
[----:B------:R-:W-:Y:S02]  /*621a0*/  IADD3 R56, P4, PT, R56, UR15, RZ ;  /* 0x0000000f38387c10 */ /* 0x000fe4000ff9e0ff */
[----:B------:R-:W-:Y:S01]  /*621b0*/  IADD3 R58, P5, PT, R58, UR15, RZ ;  /* 0x0000000f3a3a7c10 */ /* 0x000fe2000ffbe0ff */
[----:B------:R1:W-:Y:S04]  /*621c0*/  LDGSTS.E [R3+0xab80], desc[UR6][R24.64], P0 ;  /* 0x0ab8000018037fae */ /* 0x0003e800081a1006 */
[----:B------:R-:W-:Y:S01]  /*621d0*/  STL [R1+0x14f8], R56 ;  /* 0x0014f83801007387 */ /* 0x000fe20000100800 */
[----:B--2---:R-:W-:Y:S02]  /*621e0*/  IADD3.X R59, PT, PT, R59, UR10, RZ, P4, !PT ;  /* 0x0000000a3b3b7c10 */ /* 0x004fe4000a7fe4ff */
        /* <DEDUP_REMOVED lines=18> */
[----:B------:R-:W-:-:S05]  /*62310*/  IADD3.X R31, PT, PT, R31, UR10, RZ, P4, !PT ;  /* 0x0000000a1f1f7c10 */ /* 0x000fca000a7fe4ff */
[----:B------:R1:W-:Y:S01]  /*62320*/  STL [R1+0x1504], R31 ;  /* 0x0015041f01007387 */ /* 0x0003e20000100800 */
[----:B------:R-:W-:-:S03]  /*62330*/  IADD3.X R28, PT, PT, R28, UR10, RZ, P5, !PT ;  /* 0x0000000a1c1c7c10 */ /* 0x000fc6000affe4ff */
[----:B------:R1:W-:Y:S04]  /*62340*/  STL [R1+0x1510], R26 ;  /* 0x0015101a01007387 */ /* 0x0003e80000100800 */
[----:B------:R1:W-:Y:S04]  /*62350*/  STL [R1+0x150c], R28 ;  /* 0x00150c1c01007387 */ /* 0x0003e80000100800 */
[----:B------:R-:W2:Y:S01]  /*62360*/  LDL.LU R63, [R1+0x16f4] ;  /* 0x0016f400013f7983 */ /* 0x000ea20000300800 */
[----:B------:R-:W-:-:S03]  /*62370*/  IMAD.MOV.U32 R25, RZ, RZ, R31 ;  /* 0x000000ffff197224 */ /* 0x000fc600078e001f */
[----:B------:R-:W2:Y:S04]  /*62380*/  LDL.LU R62, [R1+0x16f8] ;  /* 0x0016f800013e7983 */ /* 0x000ea80000300800 */
[----:B-1----:R-:W2:Y:S04]  /*62390*/  LDL.LU R31, [R1+0x16fc] ;  /* 0x0016fc00011f7983 */ /* 0x002ea80000300800 */
[----:B------:R-:W2:Y:S04]  /*623a0*/  LDL.LU R30, [R1+0x1700] ;  /* 0x00170000011e7983 */ /* 0x000ea80000300800 */
[----:B------:R1:W-:Y:S01]  /*623b0*/  LDGSTS.E [R3+0xbb00], desc[UR6][R24.64], P3 ;  /* 0x0bb0000018037fae */ /* 0x0003e200099a1006 */
[----:B------:R-:W-:Y:S01]  /*623c0*/  IADD3 R27, P4, PT, R27, UR15, RZ ;  /* 0x0000000f1b1b7c10 */ /* 0x000fe2000ff9e0ff */
[----:B-1----:R-:W-:Y:S01]  /*623d0*/  IMAD.MOV.U32 R25, RZ, RZ, R28 ;  /* 0x000000ffff197224 */ /* 0x002fe200078e001c */
[----:B------:R-:W-:-:S02]  /*623e0*/  MOV R24, R26 ;  /* 0x0000001a00187202 */ /* 0x000fc40000000f00 */
[----:B------:R-:W2:Y:S04]  /*623f0*/  LDL.LU R26, [R1+0x1708] ;  /* 0x00170800011a7983 */ /* 0x000ea80000300800 */
[----:B------:R-:W2:Y:S01]  /*62400*/  LDL.LU R28, [R1+0x1710] ;  /* 0x00171000011c7983 */ /* 0x000ea20000300800 */
[----:B----4-:R-:W-:-:S03]  /*62410*/  IADD3 R57, P5, PT, R57, UR15, RZ ;  /* 0x0000000f39397c10 */ /* 0x010fc6000ffbe0ff */
[----:B------:R1:W-:Y:S04]  /*62420*/  STL [R1+0x15f8], R27 ;  /* 0x0015f81b01007387 */ /* 0x0003e80000100800 */
[----:B------:R4:W-:Y:S01]  /*62430*/  LDGSTS.E [R3+0xbb80], desc[UR6][R24.64], P0 ;  /* 0x0bb8000018037fae */ /* 0x0009e200081a1006 */
[----:B---3--:R-:W-:-:S05]  /*62440*/  IADD3.X R29, PT, PT, R29, UR10, RZ, P4, !PT ;  /* 0x0000000a1d1d7c10 */ /* 0x008fca000a7fe4ff */
[----:B------:R3:W-:Y:S01]  /*62450*/  STL [R1+0x15f4], R29 ;  /* 0x0015f41d01007387 */ /* 0x0007e20000100800 */
[----:B------:R-:W-:Y:S02]  /*62460*/  IADD3.X R61, PT, PT, R61, UR10, RZ, P5, !PT ;  /* 0x0000000a3d3d7c10 */ /* 0x000fe4000affe4ff */
[----:B----4-:R-:W-:Y:S01]  /*62470*/  MOV R24, R27 ;  /* 0x0000001b00187202 */ /* 0x010fe20000000f00 */
[----:B------:R4:W-:Y:S04]  /*62480*/  STL [R1+0x1600], R57 ;  /* 0x0016003901007387 */ /* 0x0009e80000100800 */
[----:B-1----:R-:W2:Y:S01]  /*62490*/  LDL.LU R27, [R1+0x1704] ;  /* 0x00170400011b7983 */ /* 0x002ea20000300800 */
        /* <DEDUP_REMOVED lines=8> */
[----:B----4-:R-:W4:Y:S01]  /*62520*/  LDL.LU R57, [R1+0x1800] ;  /* 0x0018000001397983 */ /* 0x010f220000300800 */
[----:B------:R-:W-:-:S03]  /*62530*/  IADD3 R56, P5, PT, R56, UR15, RZ ;  /* 0x0000000f38387c10 */ /* 0x000fc6000ffbe0ff */
[----:B------:R-:W-:Y:S04]  /*62540*/  STL [R1+0x1608], R59 ;  /* 0x0016083b01007387 */ /* 0x000fe80000100800 */
[----:B------:R1:W-:Y:S01]  /*62550*/  LDGSTS.E [R3+0xca80], desc[UR6][R24.64], P2 ;  /* 0x0ca8000018037fae */ /* 0x0003e200091a1006 */
[----:B--2---:R-:W-:Y:S02]  /*62560*/  IADD3.X R60, PT, PT, R60, UR10, RZ, P4, !PT ;  /* 0x0000000a3c3c7c10 */ /* 0x004fe4000a7fe4ff */
[----:B------:R-:W-:-:S03]  /*62570*/  IADD3.X R58, PT, PT, R58, UR10, RZ, P5, !PT ;  /* 0x0000000a3a3a7c10 */ /* 0x000fc6000affe4ff */
[----:B------:R2:W-:Y:S04]  /*62580*/  STL [R1+0x1604], R60 ;  /* 0x0016043c01007387 */ /* 0x0005e80000100800 */
[----:B------:R-:W-:Y:S04]  /*62590*/  STL [R1+0x1610], R56 ;  /* 0x0016103801007387 */ /* 0x000fe80000100800 */
[----:B------:R-:W4:Y:S01]  /*625a0*/  LDL.LU R65, [R1+0x17f4] ;  /* 0x0017f40001417983 */ /* 0x000f220000300800 */
[----:B-1----:R-:W-:Y:S01]  /*625b0*/  MOV R24, R59 ;  /* 0x0000003b00187202 */ /* 0x002fe20000000f00 */
[----:B------:R-:W-:-:S02]  /*625c0*/  IMAD.MOV.U32 R25, RZ, RZ, R60 ;  /* 0x000000ffff197224 */ /* 0x000fc400078e003c */
[----:B------:R1:W-:Y:S04]  /*625d0*/  STL [R1+0x160c], R58 ;  /* 0x00160c3a01007387 */ /* 0x0003e80000100800 */
[----:B------:R-:W4:Y:S04]  /*625e0*/  LDL.LU R61, [R1+0x17fc] ;  /* 0x0017fc00013d7983 */ /* 0x000f280000300800 */
        /* <DEDUP_REMOVED lines=16> */
[----:B------:R-:W-:Y:S01]  /*626f0*/  STL [R1+0x16f4], R63 ;  /* 0x0016f43f01007387 */ /* 0x000fe20000100800 */
[----:B------:R-:W-:Y:S01]  /*62700*/  IADD3 R26, P4, PT, R26, UR15, RZ ;  /* 0x0000000f1a1a7c10 */ /* 0x000fe2000ff9e0ff */
[----:B-1----:R-:W-:Y:S01]  /*62710*/  IMAD.MOV.U32 R25, RZ, RZ, R31 ;  /* 0x000000ffff197224 */ /* 0x002fe200078e001f */
[----:B------:R-:W-:Y:S01]  /*62720*/  MOV R24, R30 ;  /* 0x0000001e00187202 */ /* 0x000fe20000000f00 */
[----:B------:R-:W-:Y:S01]  /*62730*/  STL [R1+0x1700], R30 ;  /* 0x0017001e01007387 */ /* 0x000fe20000100800 */
[----:B------:R-:W-:-:S03]  /*62740*/  IADD3 R28, P5, PT, R28, UR15, RZ ;  /* 0x0000000f1c1c7c10 */ /* 0x000fc6000ffbe0ff */
[----:B------:R-:W-:Y:S04]  /*62750*/  STL [R1+0x16fc], R31 ;  /* 0x0016fc1f01007387 */ /* 0x000fe80000100800 */
[----:B------:R1:W-:Y:S04]  /*62760*/  LDGSTS.E [R3+0xda80], desc[UR6][R24.64], P2 ;  /* 0x0da8000018037fae */ /* 0x0003e800091a1006 */
[----:B------:R-:W-:Y:S01]  /*62770*/  STL [R1+0x1708], R26 ;  /* 0x0017081a01007387 */ /* 0x000fe20000100800 */
[----:B-1----:R-:W-:Y:S02]  /*62780*/  MOV R24, R26 ;  /* 0x0000001a00187202 */ /* 0x002fe40000000f00 */
[----:B------:R-:W-:-:S05]  /*62790*/  IADD3.X R27, PT, PT, R27, UR10, RZ, P4, !PT ;  /* 0x0000000a1b1b7c10 */ /* 0x000fca000a7fe4ff */
[----:B------:R1:W-:Y:S01]  /*627a0*/  STL [R1+0x1704], R27 ;  /* 0x0017041b01007387 */ /* 0x0003e20000100800 */
[----:B------:R-:W-:Y:S01]  /*627b0*/  IMAD.MOV.U32 R25, RZ, RZ, R27 ;  /* 0x000000ffff197224 */ /* 0x000fe200078e001b */
[----:B---3--:R-:W-:Y:S02]  /*627c0*/  IADD3.X R29, PT, PT, R29, UR10, RZ, P5, !PT ;  /* 0x0000000a1d1d7c10 */ /* 0x008fe4000affe4ff */
[----:B------:R-:W-:Y:S04]  /*627d0*/  STL [R1+0x1710], R28 ;  /* 0x0017101c01007387 */ /* 0x000fe80000100800 */
[----:B------:R3:W-:Y:S04]  /*627e0*/  LDGSTS.E [R3+0xdb00], desc[UR6][R24.64], P3 ;  /* 0x0db0000018037fae */ /* 0x0007e800099a1006 */
[----:B-1----:R-:W2:Y:S04]  /*627f0*/  LDL.LU.64 R26, [R1+0x4e8] ;  /* 0x0004e800011a7983 */ /* 0x002ea80000300a00 */
[----:B------:R1:W-:Y:S01]  /*62800*/  STL [R1+0x170c], R29 ;  /* 0x00170c1d01007387 */ /* 0x0003e20000100800 */
[----:B---3--:R-:W-:Y:S01]  /*62810*/  MOV R24, R28 ;  /* 0x0000001c00187202 */ /* 0x008fe20000000f00 */
[----:B------:R-:W-:-:S02]  /*62820*/  IMAD.MOV.U32 R25, RZ, RZ, R29 ;  /* 0x000000ffff197224 */ /* 0x000fc400078e001d */
[----:B-1----:R-:W3:Y:S04]  /*62830*/  LDL.LU.64 R28, [R1+0x4e0] ;  /* 0x0004e000011c7983 */ /* 0x002ee80000300a00 */
[----:B------:R-:W3:Y:S01]  /*62840*/  LDL.LU.64 R30, [R1+0x4d8] ;  /* 0x0004d800011e7983 */ /* 0x000ee20000300a00 */
[----:B------:R-:W-:-:S03]  /*62850*/  IADD3 R64, P4, PT, R64, UR15, RZ ;  /* 0x0000000f40407c10 */ /* 0x000fc6000ff9e0ff */
[----:B------:R-:W3:Y:S01]  /*62860*/  LDL.LU.64 R62, [R1+0x4d0] ;  /* 0x0004d000013e7983 */ /* 0x000ee20000300a00 */
[----:B----4-:R-:W-:-:S03]  /*62870*/  IADD3 R57, P5, PT, R57, UR15, RZ ;  /* 0x0000000f39397c10 */ /* 0x010fc6000ffbe0ff */
[----:B------:R1:W-:Y:S04]  /*62880*/  LDGSTS.E [R3+0xdb80], desc[UR6][R24.64], P0 ;  /* 0x0db8000018037fae */ /* 0x0003e800081a1006 */
[----:B------:R-:W-:Y:S01]  /*62890*/  STL [R1+0x17f8], R64 ;  /* 0x0017f84001007387 */ /* 0x000fe20000100800 */
[----:B------:R-:W-:Y:S02]  /*628a0*/  IADD3.X R65, PT, PT, R65, UR10, RZ, P4, !PT ;  /* 0x0000000a41417c10 */ /* 0x000fe4000a7fe4ff */
[----:B-1----:R-:W-:-:S03]  /*628b0*/  MOV R24, R64 ;  /* 0x0000004000187202 */ /* 0x002fc60000000f00 */
[----:B------:R-:W-:Y:S01]  /*628c0*/  IMAD.MOV.U32 R25, RZ, RZ, R65 ;  /* 0x000000ffff197224 */ /* 0x000fe200078e0041 */
[----:B------:R-:W-:Y:S01]  /*628d0*/  IADD3.X R61, PT, PT, R61, UR10, RZ, P5, !PT ;  /* 0x0000000a3d3d7c10 */ /* 0x000fe2000affe4ff */
[----:B------:R-:W-:Y:S01]  /*628e0*/  STL [R1+0x17f4], R65 ;  /* 0x0017f44101007387 */ /* 0x000fe20000100800 */
[----:B--2---:R-:W-:-:S03]  /*628f0*/  IADD3 R59, P4, PT, R59, UR15, RZ ;  /* 0x0000000f3b3b7c10 */ /* 0x004fc6000ff9e0ff */
[----:B------:R1:W-:Y:S01]  /*62900*/  STL [R1+0x1800], R57 ;  /* 0x0018003901007387 */ /* 0x0003e20000100800 */
[----:B------:R-:W-:-:S03]  /*62910*/  IADD3.X R60, PT, PT, R60, UR10, RZ, P4, !PT ;  /* 0x0000000a3c3c7c10 */ /* 0x000fc6000a7fe4ff */
[----:B------:R2:W-:Y:S04]  /*62920*/  LDGSTS.E [R3+0xea00], desc[UR6][R24.64], P1 ;  /* 0x0ea0000018037fae */ /* 0x0005e800089a1006 */
[----:B------:R4:W-:Y:S01]  /*62930*/  STL [R1+0x17fc], R61 ;  /* 0x0017fc3d01007387 */ /* 0x0009e20000100800 */
[----:B--2---:R-:W-:-:S03]  /*62940*/  MOV R24, R57 ;  /* 0x0000003900187202 */ /* 0x004fc60000000f00 */
[----:B-1----:R-:W2:Y:S01]  /*62950*/  LDL.LU R57, [R1+0xa18] ;  /* 0x000a180001397983 */ /* 0x002ea20000300800 */
[----:B------:R-:W-:-:S03]  /*62960*/  IADD3 R56, P5, PT, R56, UR15, RZ ;  /* 0x0000000f38387c10 */ /* 0x000fc6000ffbe0ff */
[----:B------:R-:W2:Y:S01]  /*62970*/  LDL.LU R65, [R1+0xa20] ;  /* 0x000a200001417983 */ /* 0x000ea20000300800 */
[----:B------:R-:W-:Y:S01]  /*62980*/  IMAD.MOV.U32 R25, RZ, RZ, R61 ;  /* 0x000000ffff197224 */ /* 0x000fe200078e003d */
[----:B------:R-:W-:Y:S02]  /*62990*/  IADD3.X R58, PT, PT, R58, UR10, RZ, P5, !PT ;  /* 0x0000000a3a3a7c10 */ /* 0x000fe4000affe4ff */
[----:B------:R-:W-:Y:S04]  /*629a0*/  STL [R1+0x1808], R59 ;  /* 0x0018083b01007387 */ /* 0x000fe80000100800 */
[----:B------:R1:W-:Y:S04]  /*629b0*/  STL [R1+0x1804], R60 ;  /* 0x0018043c01007387 */ /* 0x0003e80000100800 */
[----:B------:R1:W-:Y:S04]  /*629c0*/  STL [R1+0x1810], R56 ;  /* 0x0018103801007387 */ /* 0x0003e80000100800 */
[----:B----4-:R-:W4:Y:S04]  /*629d0*/  LDL.LU R61, [R1+0xa14] ;  /* 0x000a1400013d7983 */ /* 0x010f280000300800 */
[----:B------:R1:W-:Y:S04]  /*629e0*/  STL [R1+0x180c], R58 ;  /* 0x00180c3a01007387 */ /* 0x0003e80000100800 */
[----:B------:R-:W4:Y:S04]  /*629f0*/  LDL.LU R66, [R1+0xa1c] ;  /* 0x000a1c0001427983 */ /* 0x000f280000300800 */
[----:B------:R1:W-:Y:S02]  /*62a00*/  LDGSTS.E [R3+0xea80], desc[UR6][R24.64], P2 ;  /* 0x0ea8000018037fae */ /* 0x0003e400091a1006 */
[----:B-1----:R-:W-:Y:S01]  /*62a10*/  MOV R24, R59 ;  /* 0x0000003b00187202 */ /* 0x002fe20000000f00 */
[----:B------:R-:W-:-:S02]  /*62a20*/  IMAD.MOV.U32 R25, RZ, RZ, R60 ;  /* 0x000000ffff197224 */ /* 0x000fc400078e003c */
[----:B------:R-:W4:Y:S04]  /*62a30*/  LDL.LU R60, [R1+0xa24] ;  /* 0x000a2400013c7983 */ /* 0x000f280000300800 */
[----:B------:R1:W-:Y:S04]  /*62a40*/  LDGSTS.E [R3+0xeb00], desc[UR6][R24.64], P3 ;  /* 0x0eb0000018037fae */ /* 0x0003e800099a1006 */
[----:B------:R-:W4:Y:S04]  /*62a50*/  LDL.LU R59, [R1+0xa28] ;  /* 0x000a2800013b7983 */ /* 0x000f280000300800 */
[----:B------:R-:W4:Y:S01]  /*62a60*/  LDL.LU R64, [R1+0xa2c] ;  /* 0x000a2c0001407983 */ /* 0x000f220000300800 */
[----:B-1----:R-:W-:Y:S01]  /*62a70*/  MOV R24, R56 ;  /* 0x0000003800187202 */ /* 0x002fe20000000f00 */
[----:B------:R-:W-:-:S02]  /*62a80*/  IMAD.MOV.U32 R25, RZ, RZ, R58 ;  /* 0x000000ffff197224 */ /* 0x000fc400078e003a */
[----:B------:R-:W4:Y:S04]  /*62a90*/  LDL.LU R56, [R1+0xa30] ;  /* 0x000a300001387983 */ /* 0x000f280000300800 */
[----:B------:R1:W-:Y:S02]  /*62aa0*/  LDGSTS.E [R3+0xeb80], desc[UR6][R24.64], P0 ;  /* 0x0eb8000018037fae */ /* 0x0003e400081a1006 */
[----:B-1----:R-:W-:-:S04]  /*62ab0*/  IADD3 R24, P4, PT, R26, UR15, RZ ;  /* 0x0000000f1a187c10 */ /* 0x002fc8000ff9e0ff */
[----:B------:R-:W-:Y:S02]  /*62ac0*/  IADD3.X R25, PT, PT, R27, UR10, RZ, P4, !PT ;  /* 0x0000000a1b197c10 */ /* 0x000fe4000a7fe4ff */
[----:B---3--:R-:W-:-:S03]  /*62ad0*/  IADD3 R26, P4, PT, R28, UR15, RZ ;  /* 0x0000000f1c1a7c10 */ /* 0x008fc6000ff9e0ff */
        /* <DEDUP_REMOVED lines=19> */
[----:B--2---:R-:W-:-:S02]  /*62c10*/  IADD3 R57, P4, PT, R57, UR15, RZ ;  /* 0x0000000f39397c10 */ /* 0x004fc4000ff9e0ff */
[----:B------:R-:W-:-:S03]  /*62c20*/  IADD3 R65, P5, PT, R65, UR15, RZ ;  /* 0x0000000f41417c10 */ /* 0x000fc6000ffbe0ff */
[----:B------:R2:W-:Y:S01]  /*62c30*/  STL [R1+0xa18], R57 ;  /* 0x000a183901007387 */ /* 0x0005e20000100800 */
[----:B-1----:R-:W-:Y:S01]  /*62c40*/  IMAD.MOV.U32 R24, RZ, RZ, R57 ;  /* 0x000000ffff187224 */ /* 0x002fe200078e0039 */
[----:B----4-:R-:W-:-:S05]  /*62c50*/  IADD3.X R61, PT, PT, R61, UR10, RZ, P4, !PT ;  /* 0x0000000a3d3d7c10 */ /* 0x010fca000a7fe4ff */
[----:B------:R1:W-:Y:S01]  /*62c60*/  STL [R1+0xa14], R61 ;  /* 0x000a143d01007387 */ /* 0x0003e20000100800 */
[----:B------:R-:W-:-:S03]  /*62c70*/  IADD3.X R66, PT, PT, R66, UR10, RZ, P5, !PT ;  /* 0x0000000a42427c10 */ /* 0x000fc6000affe4ff */
[----:B------:R-:W-:Y:S04]  /*62c80*/  STL [R1+0xa20], R65 ;  /* 0x000a204101007387 */ /* 0x000fe80000100800 */
[----:B---3--:R-:W3:Y:S04]  /*62c90*/  LDL.LU R27, [R1+0xb28] ;  /* 0x000b2800011b7983 */ /* 0x008ee80000300800 */
[----:B------:R-:W-:Y:S04]  /*62ca0*/  STL [R1+0xa1c], R66 ;  /* 0x000a1c4201007387 */ /* 0x000fe80000100800 */
[----:B------:R-:W4:Y:S01]  /*62cb0*/  LDL.LU R28, [R1+0xb30] ;  /* 0x000b3000011c7983 */ /* 0x000f220000300800 */
[----:B------:R-:W-:-:S03]  /*62cc0*/  MOV R25, R61 ;  /* 0x0000003d00197202 */ /* 0x000fc60000000f00 */
[----:B--2---:R-:W2:Y:S04]  /*62cd0*/  LDL.LU R57, [R1+0xb24] ;  /* 0x000b240001397983 */ /* 0x004ea80000300800 */
[----:B-1----:R-:W2:Y:S01]  /*62ce0*/  LDL.LU R61, [R1+0xb2c] ;  /* 0x000b2c00013d7983 */ /* 0x002ea20000300800 */
[----:B------:R-:W-:-:S03]  /*62cf0*/  IADD3 R3, PT, PT, R67, UR13, RZ ;  /* 0x0000000d43037c10 */ /* 0x000fc6000fffe0ff */
[----:B------:R-:W2:Y:S01]  /*62d00*/  LDL.LU R29, [R1+0xc18] ;  /* 0x000c1800011d7983 */ /* 0x000ea20000300800 */
[----:B------:R-:W-:-:S03]  /*62d10*/  IADD3 R59, P4, PT, R59, UR15, RZ ;  /* 0x0000000f3b3b7c10 */ /* 0x000fc6000ff9e0ff */
[----:B------:R1:W-:Y:S01]  /*62d20*/  LDGSTS.E [R3+0xc00], desc[UR6][R24.64], P1 ;  /* 0x00c0000018037fae */ /* 0x0003e200089a1006 */
[----:B------:R-:W-:-:S03]  /*62d30*/  IADD3.X R60, PT, PT, R60, UR10, RZ, P4, !PT ;  /* 0x0000000a3c3c7c10 */ /* 0x000fc6000a7fe4ff */
[----:B------:R-:W2:Y:S01]  /*62d40*/  LDL.LU R31, [R1+0xc20] ;  /* 0x000c2000011f7983 */ /* 0x000ea20000300800 */
[----:B------:R-:W-:Y:S01]  /*62d50*/  IADD3 R56, P5, PT, R56, UR15, RZ ;  /* 0x0000000f38387c10 */ /* 0x000fe2000ffbe0ff */
[----:B-1----:R-:W-:Y:S01]  /*62d60*/  IMAD.MOV.U32 R24, RZ, RZ, R65 ;  /* 0x000000ffff187224 */ /* 0x002fe200078e0041 */
[----:B------:R-:W-:Y:S01]  /*62d70*/  MOV R25, R66 ;  /* 0x0000004200197202 */ /* 0x000fe20000000f00 */
[----:B------:R1:W-:Y:S01]  /*62d80*/  STL [R1+0xa28], R59 ;  /* 0x000a283b01007387 */ /* 0x0003e20000100800 */
[----:B------:R-:W-:-:S03]  /*62d90*/  IADD3.X R64, PT, PT, R64, UR10, RZ, P5, !PT ;  /* 0x0000000a40407c10 */ /* 0x000fc6000affe4ff */
[----:B------:R1:W-:Y:S04]  /*62da0*/  LDGSTS.E [R3+0xc80], desc[UR6][R24.64], P2 ;  /* 0x00c8000018037fae */ /* 0x0003e800091a1006 */
[----:B------:R1:W-:Y:S04]  /*62db0*/  STL [R1+0xa24], R60 ;  /* 0x000a243c01007387 */ /* 0x0003e80000100800 */
[----:B------:R1:W-:Y:S02]  /*62dc0*/  STL [R1+0xa30], R56 ;  /* 0x000a303801007387 */ /* 0x0003e40000100800 */
[----:B-1----:R-:W-:Y:S01]  /*62dd0*/  IMAD.MOV.U32 R24, RZ, RZ, R59 ;  /* 0x000000ffff187224 */ /* 0x002fe200078e003b */
[----:B------:R-:W-:Y:S01]  /*62de0*/  MOV R25, R60 ;  /* 0x0000003c00197202 */ /* 0x000fe20000000f00 */
[----:B------:R-:W2:Y:S04]  /*62df0*/  LDL.LU R59, [R1+0xc14] ;  /* 0x000c1400013b7983 */ /* 0x000ea80000300800 */
        /* <DEDUP_REMOVED lines=18> */
[----:B-1----:R-:W2:Y:S04]  /*62f20*/  LDL.LU R58, [R1+0xc24] ;  /* 0x000c2400013a7983 */ /* 0x002ea80000300800 */
[----:B------:R-:W-:Y:S04]  /*62f30*/  STL [R1+0xb1c], R63 ;  /* 0x000b1c3f01007387 */ /* 0x000fe80000100800 */
[----:B------:R-:W2:Y:S01]  /*62f40*/  LDL.LU R30, [R1+0xc2c] ;  /* 0x000c2c00011e7983 */ /* 0x000ea20000300800 */
[----:B------:R-:W-:Y:S01]  /*62f50*/  IMAD.MOV.U32 R24, RZ, RZ, R62 ;  /* 0x000000ffff187224 */ /* 0x000fe200078e003e */
[----:B------:R-:W-:-:S05]  /*62f60*/  MOV R25, R63 ;  /* 0x0000003f00197202 */ /* 0x000fca0000000f00 */
[----:B------:R1:W-:Y:S01]  /*62f70*/  LDGSTS.E [R3+0x1c80], desc[UR6][R24.64], P2 ;  /* 0x01c8000018037fae */ /* 0x0003e200091a1006 */
[----:B---3--:R-:W-:Y:S02]  /*62f80*/  IADD3 R27, P4, PT, R27, UR15, RZ ;  /* 0x0000000f1b1b7c10 */ /* 0x008fe4000ff9e0ff */
[----:B----4-:R-:W-:Y:S02]  /*62f90*/  IADD3 R28, P5, PT, R28, UR15, RZ ;  /* 0x0000000f1c1c7c10 */ /* 0x010fe4000ffbe0ff */
[----:B--2---:R-:W-:Y:S01]  /*62fa0*/  IADD3.X R57, PT, PT, R57, UR10, RZ, P4, !PT ;  /* 0x0000000a39397c10 */ /* 0x004fe2000a7fe4ff */
        /* <DEDUP_REMOVED lines=18> */
[----:B------:R-:W-:Y:S04]  /*630d0*/  STL [R1+0xc18], R29 ;  /* 0x000c181d01007387 */ /* 0x000fe80000100800 */
[----:B------:R1:W-:Y:S02]  /*630e0*/  STL [R1+0xc14], R59 ;  /* 0x000c143b01007387 */ /* 0x0003e40000100800 */
[----:B-1----:R-:W-:Y:S01]  /*630f0*/  IMAD.MOV.U32 R24, RZ, RZ, R29 ;  /* 0x000000ffff187224 */ /* 0x002fe200078e001d */
[----:B------:R-:W-:Y:S02]  /*63100*/  IADD3.X R60, PT, PT, R60, UR10, RZ, P5, !PT ;  /* 0x0000000a3c3c7c10 */ /* 0x000fe4000affe4ff */
[----:B------:R-:W-:Y:S01]  /*63110*/  MOV R25, R59 ;  /* 0x0000003b00197202 */ /* 0x000fe20000000f00 */
[----:B------:R-:W-:Y:S04]  /*63120*/  STL [R1+0xc20], R31 ;  /* 0x000c201f01007387 */ /* 0x000fe80000100800 */
[----:B------:R-:W2:Y:S04]  /*63130*/  LDL.LU R59, [R1+0xd28] ;  /* 0x000d2800013b7983 */ /* 0x000ea80000300800 */
[----:B------:R1:W-:Y:S04]  /*63140*/  STL [R1+0xc1c], R60 ;  /* 0x000c1c3c01007387 */ /* 0x0003e80000100800 */
[----:B------:R1:W-:Y:S01]  /*63150*/  LDGSTS.E [R3+0x2c00], desc[UR6][R24.64], P1 ;  /* 0x02c0000018037fae */ /* 0x0003e200089a1006 */
[----:B------:R-:W-:-:S03]  /*63160*/  IADD3 R56, P4, PT, R56, UR15, RZ ;  /* 0x0000000f38387c10 */ /* 0x000fc6000ff9e0ff */
[----:B------:R-:W2:Y:S01]  /*63170*/  LDL.LU R29, [R1+0xd30] ;  /* 0x000d3000011d7983 */ /* 0x000ea20000300800 */
[----:B------:R-:W-:Y:S02]  /*63180*/  IADD3 R26, P5, PT, R26, UR15, RZ ;  /* 0x0000000f1a1a7c10 */ /* 0x000fe4000ffbe0ff */
[----:B-1----:R-:W-:Y:S02]  /*63190*/  MOV R25, R60 ;  /* 0x0000003c00197202 */ /* 0x002fe40000000f00 */
[----:B------:R-:W2:Y:S01]  /*631a0*/  LDL.LU R60, [R1+0xd24] ;  /* 0x000d2400013c7983 */ /* 0x000ea20000300800 */
[----:B------:R-:W-:-:S03]  /*631b0*/  IMAD.MOV.U32 R24, RZ, RZ, R31 ;  /* 0x000000ffff187224 */ /* 0x000fc600078e001f */
[----:B------:R-:W2:Y:S04]  /*631c0*/  LDL.LU R31, [R1+0xd2c] ;  /* 0x000d2c00011f7983 */ /* 0x000ea80000300800 */
[----:B------:R1:W-:Y:S04]  /*631d0*/  STL [R1+0xc28], R56 ;  /* 0x000c283801007387 */ /* 0x0003e80000100800 */
[----:B------:R1:W-:Y:S02]  /*631e0*/  LDGSTS.E [R3+0x2c80], desc[UR6][R24.64], P2 ;  /* 0x02c8000018037fae */ /* 0x0003e400091a1006 */
        /* <DEDUP_REMOVED lines=42> */
[----:B-1----:R-:W-:Y:S01]  /*63490*/  IMAD.MOV.U32 R24, RZ, RZ, R59 ;  /* 0x000000ffff187224 */ /* 0x002fe200078e003b */
[----:B------:R-:W-:Y:S01]  /*634a0*/  MOV R25, R60 ;  /* 0x0000003c00197202 */ /* 0x000fe20000000f00 */
[----:B------:R-:W4:Y:S04]  /*634b0*/  LDL.LU R59, [R1+0xf14] ;  /* 0x000f1400013b7983 */ /* 0x000f280000300800 */
        /* <DEDUP_REMOVED lines=55> */
[----:B--2---:R-:W-:-:S02]  /*63830*/  MOV R25, R60 ;  /* 0x0000003c00197202 */ /* 0x004fc40000000f00 */
[----:B------:R-:W-:Y:S01]  /*63840*/  IADD3 R29, P4, PT, R29, UR15, RZ ;  /* 0x0000000f1d1d7c10 */ /* 0x000fe2000ff9e0ff */
[----:B------:R-:W-:Y:S01]  /*63850*/  IMAD.MOV.U32 R24, RZ, RZ, R28 ;  /* 0x000000ffff187224 */ /* 0x000fe200078e001c */
[----:B-1----:R-:W2:Y:S01]  /*63860*/  LDL.LU R60, [R1+0x1024] ;  /* 0x00102400013c7983 */ /* 0x002ea20000300800 */
[----:B------:R-:W-:-:S03]  /*63870*/  IADD3 R31, P5, PT, R31, UR15, RZ ;  /* 0x0000000f1f1f7c10 */ /* 0x000fc6000ffbe0ff */
[----:B------:R-:W2:Y:S04]  /*63880*/  LDL.LU R28, [R1+0x102c] ;  /* 0x00102c00011c7983 */ /* 0x000ea80000300800 */
        /* <DEDUP_REMOVED lines=34> */
[----:B---3--:R-:W3:Y:S01]  /*63ab0*/  LDL.LU R26, [R1+0x1218] ;  /* 0x00121800011a7983 */ /* 0x008ee20000300800 */
[----:B----4-:R-:W-:-:S03]  /*63ac0*/  IADD3 R59, P4, PT, R59, UR15, RZ ;  /* 0x0000000f3b3b7c10 */ /* 0x010fc6000ff9e0ff */
[----:B------:R-:W4:Y:S04]  /*63ad0*/  LDL.LU R30, [R1+0x1220] ;  /* 0x00122000011e7983 */ /* 0x000f280000300800 */
[----:B------:R1:W-:Y:S01]  /*63ae0*/  STL [R1+0x1028], R59 ;  /* 0x0010283b01007387 */ /* 0x0003e20000100800 */
[----:B------:R-:W-:-:S03]  /*63af0*/  IADD3 R27, P5, PT, R27, UR15, RZ ;  /* 0x0000000f1b1b7c10 */ /* 0x000fc6000ffbe0ff */
[----:B------:R1:W-:Y:S01]  /*63b00*/  LDGSTS.E [R3+0x6c80], desc[UR6][R24.64], P2 ;  /* 0x06c8000018037fae */ /* 0x0003e200091a1006 */
[----:B--2---:R-:W-:Y:S02]  /*63b10*/  IADD3.X R60, PT, PT, R60, UR10, RZ, P4, !PT ;  /* 0x0000000a3c3c7c10 */ /* 0x004fe4000a7fe4ff */
[----:B------:R-:W-:-:S03]  /*63b20*/  IADD3.X R28, PT, PT, R28, UR10, RZ, P5, !PT ;  /* 0x0000000a1c1c7c10 */ /* 0x000fc6000affe4ff */
[----:B------:R2:W-:Y:S01]  /*63b30*/  STL [R1+0x1024], R60 ;  /* 0x0010243c01007387 */ /* 0x0005e20000100800 */
[----:B-1----:R-:W-:-:S03]  /*63b40*/  IMAD.MOV.U32 R24, RZ, RZ, R59 ;  /* 0x000000ffff187224 */ /* 0x002fc600078e003b */
[----:B------:R-:W-:Y:S01]  /*63b50*/  STL [R1+0x1030], R27 ;  /* 0x0010301b01007387 */ /* 0x000fe20000100800 */
[----:B------:R-:W-:-:S03]  /*63b60*/  MOV R25, R60 ;  /* 0x0000003c00197202 */ /* 0x000fc60000000f00 */
[----:B------:R-:W4:Y:S04]  /*63b70*/  LDL.LU R59, [R1+0x1214] ;  /* 0x00121400013b7983 */ /* 0x000f280000300800 */
[----:B------:R1:W-:Y:S04]  /*63b80*/  STL [R1+0x102c], R28 ;  /* 0x00102c1c01007387 */ /* 0x0003e80000100800 */
[----:B--2---:R-:W2:Y:S04]  /*63b90*/  LDL.LU R60, [R1+0x121c] ;  /* 0x00121c00013c7983 */ /* 0x004ea80000300800 */
        /* <DEDUP_REMOVED lines=44> */
[----:B------:R-:W-:-:S04]  /*63e60*/  IADD3.X R59, PT, PT, R59, UR10, RZ, P4, !PT ;  /* 0x0000000a3b3b7c10 */ /* 0x000fc8000a7fe4ff */
[----:B------:R-:W-:Y:S01]  /*63e70*/  MOV R25, R59 ;  /* 0x0000003b00197202 */ /* 0x000fe20000000f00 */
[----:B------:R1:W-:Y:S01]  /*63e80*/  STL [R1+0x1214], R59 ;  /* 0x0012143b01007387 */ /* 0x0003e20000100800 */
[----:B--2---:R-:W-:-:S03]  /*63e90*/  IADD3.X R60, PT, PT, R60, UR10, RZ, P5, !PT ;  /* 0x0000000a3c3c7c10 */ /* 0x004fc6000affe4ff */
[----:B------:R-:W-:Y:S04]  /*63ea0*/  STL [R1+0x1220], R30 ;  /* 0x0012201e01007387 */ /* 0x000fe80000100800 */
[----:B------:R2:W-:Y:S04]  /*63eb0*/  LDGSTS.E [R3+0x8c00], desc[UR6][R24.64], P1 ;  /* 0x08c0000018037fae */ /* 0x0005e800089a1006 */
[----:B-1----:R-:W4:Y:S04]  /*63ec0*/  LDL.LU R59, [R1+0x1328] ;  /* 0x00132800013b7983 */ /* 0x002f280000300800 */
[----:B------:R1:W-:Y:S04]  /*63ed0*/  STL [R1+0x121c], R60 ;  /* 0x00121c3c01007387 */ /* 0x0003e80000100800 */
[----:B------:R-:W4:Y:S01]  /*63ee0*/  LDL.LU R26, [R1+0x1330] ;  /* 0x00133000011a7983 */ /* 0x000f220000300800 */
[----:B--2---:R-:W-:-:S02]  /*63ef0*/  MOV R25, R60 ;  /* 0x0000003c00197202 */ /* 0x004fc40000000f00 */
[----:B------:R-:W-:Y:S01]  /*63f00*/  IADD3 R28, P4, PT, R28, UR15, RZ ;  /* 0x0000000f1c1c7c10 */ /* 0x000fe2000ff9e0ff */
[----:B-1----:R-:W2:Y:S01]  /*63f10*/  LDL.LU R60, [R1+0x1324] ;  /* 0x00132400013c7983 */ /* 0x002ea20000300800 */
[----:B------:R-:W-:Y:S01]  /*63f20*/  IMAD.MOV.U32 R24, RZ, RZ, R30 ;  /* 0x000000ffff187224 */ /* 0x000fe200078e001e */
[----:B------:R-:W-:Y:S02]  /*63f30*/  IADD3 R27, P5, PT, R27, UR15, RZ ;  /* 0x0000000f1b1b7c10 */ /* 0x000fe4000ffbe0ff */
        /* <DEDUP_REMOVED lines=67> */
[----:B------:R-:W-:Y:S01]  /*64370*/  STL [R1+0x141c], R63 ;  /* 0x00141c3f01007387 */ /* 0x000fe20000100800 */
[----:B------:R-:W-:-:S03]  /*64380*/  IADD3 R27, P4, PT, R27, UR15, RZ ;  /* 0x0000000f1b1b7c10 */ /* 0x000fc6000ff9e0ff */
[----:B------:R-:W2:Y:S01]  /*64390*/  LDL.LU R28, [R1+0x152c] ;  /* 0x00152c00011c7983 */ /* 0x000ea20000300800 */
        /* <DEDUP_REMOVED lines=11> */
[----:B------:R-:W2:Y:S04]  /*64450*/  LDL.LU R27, [R1+0x1618] ;  /* 0x00161800011b7983 */ /* 0x000ea80000300800 */
[----:B------:R3:W-:Y:S04]  /*64460*/  STL [R1+0x142c], R61 ;  /* 0x00142c3d01007387 */ /* 0x0007e80000100800 */
[----:B------:R3:W-:Y:S04]  /*64470*/  LDGSTS.E [R3+0xad00], desc[UR6][R24.64], P3 ;  /* 0x0ad0000018037fae */ /* 0x0007e800099a1006 */
[----:B-1----:R-:W2:Y:S01]  /*64480*/  LDL.LU R57, [R1+0x1620] ;  /* 0x0016200001397983 */ /* 0x002ea20000300800 */
[----:B---3--:R-:W-:-:S03]  /*64490*/  IMAD.MOV.U32 R24, RZ, RZ, R29 ;  /* 0x000000ffff187224 */ /* 0x008fc600078e001d */
[----:B------:R-:W3:Y:S01]  /*644a0*/  LDL.LU R29, [R1+0x1614] ;  /* 0x00161400011d7983 */ /* 0x000ee20000300800 */
[----:B------:R-:W-:-:S03]  /*644b0*/  MOV R25, R61 ;  /* 0x0000003d00197202 */ /* 0x000fc60000000f00 */
[----:B------:R-:W3:Y:S01]  /*644c0*/  LDL.LU R61, [R1+0x161c] ;  /* 0x00161c00013d7983 */ /* 0x000ee20000300800 */
[----:B------:R-:W-:Y:S02]  /*644d0*/  IADD3 R56, P4, PT, R56, UR15, RZ ;  /* 0x0000000f38387c10 */ /* 0x000fe4000ff9e0ff */
[----:B----4-:R-:W-:Y:S01]  /*644e0*/  IADD3 R58, P5, PT, R58, UR15, RZ ;  /* 0x0000000f3a3a7c10 */ /* 0x010fe2000ffbe0ff */
[----:B------:R1:W-:Y:S04]  /*644f0*/  LDGSTS.E [R3+0xad80], desc[UR6][R24.64], P0 ;  /* 0x0ad8000018037fae */ /* 0x0003e800081a1006 */
[----:B------:R-:W-:Y:S01]  /*64500*/  STL [R1+0x1518], R56 ;  /* 0x0015183801007387 */ /* 0x000fe20000100800 */
[----:B------:R-:W-:Y:S01]  /*64510*/  IADD3.X R59, PT, PT, R59, UR10, RZ, P4, !PT ;  /* 0x0000000a3b3b7c10 */ /* 0x000fe2000a7fe4ff */
[----:B-1----:R-:W-:-:S03]  /*64520*/  IMAD.MOV.U32 R24, RZ, RZ, R56 ;  /* 0x000000ffff187224 */ /* 0x002fc600078e0038 */
        /* <DEDUP_REMOVED lines=11> */
[----:B------:R-:W-:Y:S01]  /*645e0*/  IADD3 R26, P5, PT, R26, UR15, RZ ;  /* 0x0000000f1a1a7c10 */ /* 0x000fe2000ffbe0ff */
[----:B------:R-:W-:Y:S02]  /*645f0*/  IMAD.MOV.U32 R24, RZ, RZ, R58 ;  /* 0x000000ffff187224 */ /* 0x000fe400078e003a */
[----:B------:R-:W2:Y:S04]  /*64600*/  LDL.LU R58, [R1+0x162c] ;  /* 0x00162c00013a7983 */ /* 0x000ea80000300800 */
[----:B------:R-:W-:Y:S04]  /*64610*/  STL [R1+0x1528], R30 ;  /* 0x0015281e01007387 */ /* 0x000fe80000100800 */
[----:B------:R1:W-:Y:S02]  /*64620*/  LDGSTS.E [R3+0xbc80], desc[UR6][R24.64], P2 ;  /* 0x0bc8000018037fae */ /* 0x0003e400091a1006 */
        /* <DEDUP_REMOVED lines=19> */
[----:B------:R-:W-:Y:S01]  /*64760*/  IADD3 R57, P5, PT, R57, UR15, RZ ;  /* 0x0000000f39397c10 */ /* 0x000fe2000ffbe0ff */
[----:B-1----:R-:W-:Y:S01]  /*64770*/  IMAD.MOV.U32 R24, RZ, RZ, R27 ;  /* 0x000000ffff187224 */ /* 0x002fe200078e001b */
[----:B---3--:R-:W-:-:S05]  /*64780*/  IADD3.X R29, PT, PT, R29, UR10, RZ, P4, !PT ;  /* 0x0000000a1d1d7c10 */ /* 0x008fca000a7fe4ff */
[----:B------:R1:W-:Y:S01]  /*64790*/  STL [R1+0x1614], R29 ;  /* 0x0016141d01007387 */ /* 0x0003e20000100800 */
[----:B------:R-:W-:-:S03]  /*647a0*/  IADD3.X R61, PT, PT, R61, UR10, RZ, P5, !PT ;  /* 0x0000000a3d3d7c10 */ /* 0x000fc6000affe4ff */
[----:B------:R3:W-:Y:S04]  /*647b0*/  STL [R1+0x1620], R57 ;  /* 0x0016203901007387 */ /* 0x0007e80000100800 */
[----:B------:R-:W2:Y:S01]  /*647c0*/  LDL.LU R27, [R1+0x1724] ;  /* 0x00172400011b7983 */ /* 0x000ea20000300800 */
[----:B------:R-:W-:-:S03]  /*647d0*/  MOV R25, R29 ;  /* 0x0000001d00197202 */ /* 0x000fc60000000f00 */
[----:B------:R2:W-:Y:S04]  /*647e0*/  STL [R1+0x161c], R61 ;  /* 0x00161c3d01007387 */ /* 0x0005e80000100800 */
[----:B-1----:R-:W2:Y:S04]  /*647f0*/  LDL.LU R29, [R1+0x172c] ;  /* 0x00172c00011d7983 */ /* 0x002ea80000300800 */
[----:B------:R1:W-:Y:S04]  /*64800*/  LDGSTS.E [R3+0xcc00], desc[UR6][R24.64], P1 ;  /* 0x0cc0000018037fae */ /* 0x0003e800089a1006 */
[----:B------:R-:W2:Y:S01]  /*64810*/  LDL.LU R62, [R1+0x1818] ;  /* 0x00181800013e7983 */ /* 0x000ea20000300800 */
[----:B----4-:R-:W-:Y:S01]  /*64820*/  IADD3 R59, P4, PT, R59, UR15, RZ ;  /* 0x0000000f3b3b7c10 */ /* 0x010fe2000ff9e0ff */
[----:B-1----:R-:W-:Y:S01]  /*64830*/  IMAD.MOV.U32 R24, RZ, RZ, R57 ;  /* 0x000000ffff187224 */ /* 0x002fe200078e0039 */
[----:B------:R-:W-:Y:S01]  /*64840*/  MOV R25, R61 ;  /* 0x0000003d00197202 */ /* 0x000fe20000000f00 */
[----:B---3--:R-:W3:Y:S01]  /*64850*/  LDL.LU R57, [R1+0x1820] ;  /* 0x0018200001397983 */ /* 0x008ee20000300800 */
[----:B------:R-:W-:-:S03]  /*64860*/  IADD3 R56, P5, PT, R56, UR15, RZ ;  /* 0x0000000f38387c10 */ /* 0x000fc6000ffbe0ff */
[----:B------:R-:W-:Y:S04]  /*64870*/  STL [R1+0x1628], R59 ;  /* 0x0016283b01007387 */ /* 0x000fe80000100800 */
[----:B------:R1:W-:Y:S01]  /*64880*/  LDGSTS.E [R3+0xcc80], desc[UR6][R24.64], P2 ;  /* 0x0cc8000018037fae */ /* 0x0003e200091a1006 */
[----:B--2---:R-:W-:-:S05]  /*64890*/  IADD3.X R60, PT, PT, R60, UR10, RZ, P4, !PT ;  /* 0x0000000a3c3c7c10 */ /* 0x004fca000a7fe4ff */
[----:B------:R2:W-:Y:S01]  /*648a0*/  STL [R1+0x1624], R60 ;  /* 0x0016243c01007387 */ /* 0x0005e20000100800 */
[----:B------:R-:W-:-:S03]  /*648b0*/  IADD3.X R58, PT, PT, R58, UR10, RZ, P5, !PT ;  /* 0x0000000a3a3a7c10 */ /* 0x000fc6000affe4ff */
[----:B------:R-:W-:Y:S01]  /*648c0*/  STL [R1+0x1630], R56 ;  /* 0x0016303801007387 */ /* 0x000fe20000100800 */
[----:B-1----:R-:W-:-:S03]  /*648d0*/  IMAD.MOV.U32 R24, RZ, RZ, R59 ;  /* 0x000000ffff187224 */ /* 0x002fc600078e003b */
[----:B------:R-:W4:Y:S01]  /*648e0*/  LDL.LU R63, [R1+0x1814] ;  /* 0x00181400013f7983 */ /* 0x000f220000300800 */
[----:B------:R-:W-:-:S03]  /*648f0*/  MOV R25, R60 ;  /* 0x0000003c00197202 */ /* 0x000fc60000000f00 */
[----:B------:R1:W-:Y:S04]  /*64900*/  STL [R1+0x162c], R58 ;  /* 0x00162c3a01007387 */ /* 0x0003e80000100800 */
[----:B------:R-:W4:Y:S04]  /*64910*/  LDL.LU R61, [R1+0x181c] ;  /* 0x00181c00013d7983 */ /* 0x000f280000300800 */
[----:B------:R1:W-:Y:S04]  /*64920*/  LDGSTS.E [R3+0xcd00], desc[UR6][R24.64], P3 ;  /* 0x0cd0000018037fae */ /* 0x0003e800099a1006 */
[----:B--2---:R-:W2:Y:S04]  /*64930*/  LDL.LU R60, [R1+0x1824] ;  /* 0x00182400013c7983 */ /* 0x004ea80000300800 */
[----:B------:R-:W2:Y:S01]  /*64940*/  LDL.LU R59, [R1+0x1828] ;  /* 0x00182800013b7983 */ /* 0x000ea20000300800 */
[----:B-1----:R-:W-:Y:S01]  /*64950*/  IMAD.MOV.U32 R24, RZ, RZ, R56 ;  /* 0x000000ffff187224 */ /* 0x002fe200078e0038 */
[----:B------:R-:W-:-:S02]  /*64960*/  MOV R25, R58 ;  /* 0x0000003a00197202 */ /* 0x000fc40000000f00 */
        /* <DEDUP_REMOVED lines=29> */
[----:B------:R-:W-:Y:S01]  /*64b40*/  IMAD.MOV.U32 R24, RZ, RZ, R28 ;  /* 0x000000ffff187224 */ /* 0x000fe200078e001c */
[----:B------:R-:W-:-:S02]  /*64b50*/  MOV R25, R29 ;  /* 0x0000001d00197202 */ /* 0x000fc40000000f00 */
[----:B-1----:R-:W2:Y:S04]  /*64b60*/  LDL.LU.64 R28, [R1+0x4c0] ;  /* 0x0004c000011c7983 */ /* 0x002ea80000300a00 */
[----:B------:R-:W2:Y:S04]  /*64b70*/  LDL.LU.64 R30, [R1+0x4b8] ;  /* 0x0004b800011e7983 */ /* 0x000ea80000300a00 */
[----:B------:R-:W2:Y:S01]  /*64b80*/  LDL.LU.64 R66, [R1+0x4b0] ;  /* 0x0004b00001427983 */ /* 0x000ea20000300a00 */
[----:B------:R-:W-:Y:S02]  /*64b90*/  IADD3 R62, P4, PT, R62, UR15, RZ ;  /* 0x0000000f3e3e7c10 */ /* 0x000fe4000ff9e0ff */
[----:B---3--:R-:W-:Y:S01]  /*64ba0*/  IADD3 R57, P5, PT, R57, UR15, RZ ;  /* 0x0000000f39397c10 */ /* 0x008fe2000ffbe0ff */
[----:B------:R1:W-:Y:S01]  /*64bb0*/  LDGSTS.E [R3+0xdd80], desc[UR6][R24.64], P0 ;  /* 0x0dd8000018037fae */ /* 0x0003e200081a1006 */
[----:B----4-:R-:W-:Y:S01]  /*64bc0*/  IADD3.X R63, PT, PT, R63, UR10, RZ, P4, !PT ;  /* 0x0000000a3f3f7c10 */ /* 0x010fe2000a7fe4ff */
[----:B-1----:R-:W-:-:S03]  /*64bd0*/  IMAD.MOV.U32 R24, RZ, RZ, R62 ;  /* 0x000000ffff187224 */ /* 0x002fc600078e003e */
[----:B------:R-:W-:Y:S02]  /*64be0*/  MOV R25, R63 ;  /* 0x0000003f00197202 */ /* 0x000fe40000000f00 */
[----:B------:R-:W-:-:S03]  /*64bf0*/  IADD3.X R61, PT, PT, R61, UR10, RZ, P5, !PT ;  /* 0x0000000a3d3d7c10 */ /* 0x000fc6000affe4ff */
[----:B------:R1:W-:Y:S04]  /*64c00*/  LDGSTS.E [R3+0xec00], desc[UR6][R24.64], P1 ;  /* 0x0ec0000018037fae */ /* 0x0003e800089a1006 */
[----:B------:R3:W-:Y:S01]  /*64c10*/  STL [R1+0x1818], R62 ;  /* 0x0018183e01007387 */ /* 0x0007e20000100800 */
[----:B--2---:R-:W-:Y:S01]  /*64c20*/  IADD3 R59, P4, PT, R59, UR15, RZ ;  /* 0x0000000f3b3b7c10 */ /* 0x004fe2000ff9e0ff */
[----:B-1----:R-:W-:Y:S01]  /*64c30*/  IMAD.MOV.U32 R24, RZ, RZ, R57 ;  /* 0x000000ffff187224 */ /* 0x002fe200078e0039 */
[----:B------:R-:W-:Y:S01]  /*64c40*/  MOV R25, R61 ;  /* 0x0000003d00197202 */ /* 0x000fe20000000f00 */
[----:B------:R-:W-:Y:S01]  /*64c50*/  STL [R1+0x1814], R63 ;  /* 0x0018143f01007387 */ /* 0x000fe20000100800 */
[----:B------:R-:W-:-:S03]  /*64c60*/  IADD3.X R60, PT, PT, R60, UR10, RZ, P4, !PT ;  /* 0x0000000a3c3c7c10 */ /* 0x000fc6000a7fe4ff */
[----:B------:R1:W-:Y:S01]  /*64c70*/  STL [R1+0x1820], R57 ;  /* 0x0018203901007387 */ /* 0x0003e20000100800 */
[----:B------:R-:W-:-:S03]  /*64c80*/  IADD3 R56, P5, PT, R56, UR15, RZ ;  /* 0x0000000f38387c10 */ /* 0x000fc6000ffbe0ff */
[----:B------:R2:W-:Y:S01]  /*64c90*/  STL [R1+0x181c], R61 ;  /* 0x00181c3d01007387 */ /* 0x0005e20000100800 */
[----:B------:R-:W-:-:S03]  /*64ca0*/  IADD3.X R58, PT, PT, R58, UR10, RZ, P5, !PT ;  /* 0x0000000a3a3a7c10 */ /* 0x000fc6000affe4ff */
[----:B---3--:R-:W3:Y:S04]  /*64cb0*/  LDL.LU R62, [R1+0xa38] ;  /* 0x000a3800013e7983 */ /* 0x008ee80000300800 */
[----:B------:R4:W-:Y:S04]  /*64cc0*/  LDGSTS.E [R3+0xec80], desc[UR6][R24.64], P2 ;  /* 0x0ec8000018037fae */ /* 0x0009e800091a1006 */
[----:B-1----:R-:W3:Y:S04]  /*64cd0*/  LDL.LU R57, [R1+0xa40] ;  /* 0x000a400001397983 */ /* 0x002ee80000300800 */
[----:B------:R1:W-:Y:S01]  /*64ce0*/  STL [R1+0x1828], R59 ;  /* 0x0018283b01007387 */ /* 0x0003e20000100800 */
[----:B----4-:R-:W-:Y:S01]  /*64cf0*/  IMAD.MOV.U32 R24, RZ, RZ, R59 ;  /* 0x000000ffff187224 */ /* 0x010fe200078e003b */
[----:B------:R-:W-:-:S02]  /*64d00*/  MOV R25, R60 ;  /* 0x0000003c00197202 */ /* 0x000fc40000000f00 */
[----:B------:R-:W-:Y:S04]  /*64d10*/  STL [R1+0x1824], R60 ;  /* 0x0018243c01007387 */ /* 0x000fe80000100800 */
[----:B------:R4:W-:Y:S04]  /*64d20*/  STL [R1+0x1830], R56 ;  /* 0x0018303801007387 */ /* 0x0009e80000100800 */
[----:B------:R1:W-:Y:S04]  /*64d30*/  STL [R1+0x182c], R58 ;  /* 0x00182c3a01007387 */ /* 0x0003e80000100800 */
[----:B------:R1:W-:Y:S04]  /*64d40*/  LDGSTS.E [R3+0xed00], desc[UR6][R24.64], P3 ;  /* 0x0ed0000018037fae */ /* 0x0003e800099a1006 */
[----:B------:R-:W3:Y:S04]  /*64d50*/  LDL.LU R63, [R1+0xa34] ;  /* 0x000a3400013f7983 */ /* 0x000ee80000300800 */
[----:B--2---:R-:W2:Y:S01]  /*64d60*/  LDL.LU R61, [R1+0xa3c] ;  /* 0x000a3c00013d7983 */ /* 0x004ea20000300800 */
[----:B-1----:R-:W-:Y:S01]  /*64d70*/  IMAD.MOV.U32 R24, RZ, RZ, R56 ;  /* 0x000000ffff187224 */ /* 0x002fe200078e0038 */
[----:B------:R-:W-:-:S02]  /*64d80*/  MOV R25, R58 ;  /* 0x0000003a00197202 */ /* 0x000fc40000000f00 */
[----:B------:R-:W2:Y:S04]  /*64d90*/  LDL.LU R59, [R1+0xa44] ;  /* 0x000a4400013b7983 */ /* 0x000ea80000300800 */
[----:B------:R1:W-:Y:S04]  /*64da0*/  LDGSTS.E [R3+0xed80], desc[UR6][R24.64], P0 ;  /* 0x0ed8000018037fae */ /* 0x0003e800081a1006 */
[----:B----4-:R-:W4:Y:S04]  /*64db0*/  LDL.LU R56, [R1+0xa48] ;  /* 0x000a480001387983 */ /* 0x010f280000300800 */
[----:B------:R-:W4:Y:S04]  /*64dc0*/  LDL.LU R65, [R1+0xa4c] ;  /* 0x000a4c0001417983 */ /* 0x000f280000300800 */
[----:B------:R-:W4:Y:S01]  /*64dd0*/  LDL.LU R64, [R1+0xa50] ;  /* 0x000a500001407983 */ /* 0x000f220000300800 */
[----:B-1----:R-:W-:-:S04]  /*64de0*/  IADD3 R24, P4, PT, R26, UR15, RZ ;  /* 0x0000000f1a187c10 */ /* 0x002fc8000ff9e0ff */
[----:B------:R-:W-:Y:S02]  /*64df0*/  IADD3.X R25, PT, PT, R27, UR10, RZ, P4, !PT ;  /* 0x0000000a1b197c10 */ /* 0x000fe4000a7fe4ff */
[----:B------:R-:W-:-:S03]  /*64e00*/  IADD3 R26, P4, PT, R28, UR15, RZ ;  /* 0x0000000f1c1a7c10 */ /* 0x000fc6000ff9e0ff */
[----:B------:R-:W-:Y:S01]  /*64e10*/  LDGSTS.E [R3+0xfc00], desc[UR6][R24.64], P1 ;  /* 0x0fc0000018037fae */ /* 0x000fe200089a1006 */
[----:B------:R-:W-:Y:S02]  /*64e20*/  IADD3.X R27, PT, PT, R29, UR10, RZ, P4, !PT ;  /* 0x0000000a1d1b7c10 */ /* 0x000fe4000a7fe4ff */
[----:B------:R-:W-:Y:S01]  /*64e30*/  IADD3 R28, P4, PT, R30, UR15, RZ ;  /* 0x0000000f1e1c7c10 */ /* 0x000fe2000ff9e0ff */
[----:B------:R-:W-:Y:S03]  /*64e40*/  STL.64 [R1+0x4c8], R24 ;  /* 0x0004c81801007387 */ /* 0x000fe60000100a00 */
[----:B------:R-:W-:Y:S01]  /*64e50*/  IADD3.X R29, PT, PT, R31, UR10, RZ, P4, !PT ;  /* 0x0000000a1f1d7c10 */ /* 0x000fe2000a7fe4ff */
[----:B------:R-:W-:Y:S01]  /*64e60*/  LDGSTS.E [R3+0xfc80], desc[UR6][R26.64], P2 ;  /* 0x0fc800001a037fae */ /* 0x000fe200091a1006 */
[----:B------:R-:W-:-:S03]  /*64e70*/  IADD3 R30, P4, PT, R66, UR15, RZ ;  /* 0x0000000f421e7c10 */ /* 0x000fc6000ff9e0ff */
[----:B------:R-:W-:Y:S01]  /*64e80*/  STL.64 [R1+0x4c0], R26 ;  /* 0x0004c01a01007387 */ /* 0x000fe20000100a00 */
[----:B------:R-:W-:Y:S01]  /*64e90*/  IADD3.X R31, PT, PT, R67, UR10, RZ, P4, !PT ;  /* 0x0000000a431f7c10 */ /* 0x000fe2000a7fe4ff */
[----:B------:R-:W-:Y:S02]  /*64ea0*/  IMAD.MOV.U32 R66, RZ, RZ, R30 ;  /* 0x000000ffff427224 */ /* 0x000fe400078e001e */
[----:B------:R-:W-:Y:S01]  /*64eb0*/  LDGSTS.E [R3+0xfd00], desc[UR6][R28.64], P3 ;  /* 0x0fd000001c037fae */ /* 0x000fe200099a1006 */
[----:B------:R-:W-:-:S03]  /*64ec0*/  MOV R67, R31 ;  /* 0x0000001f00437202 */ /* 0x000fc60000000f00 */
[----:B------:R1:W-:Y:S04]  /*64ed0*/  STL.64 [R1+0x4b8], R28 ;  /* 0x0004b81c01007387 */ /* 0x0003e80000100a00 */
[----:B------:R-:W-:Y:S04]  /*64ee0*/  STL.64 [R1+0x4b0], R66 ;  /* 0x0004b04201007387 */ /* 0x000fe80000100a00 */
[----:B------:R-:W4:Y:S04]  /*64ef0*/  LDL.LU R60, [R1+0xb34] ;  /* 0x000b3400013c7983 */ /* 0x000f280000300800 */
[----:B------:R-:W4:Y:S04]  /*64f00*/  LDL.LU R58, [R1+0xb38] ;  /* 0x000b3800013a7983 */ /* 0x000f280000300800 */
[----:B-1----:R-:W4:Y:S04]  /*64f10*/  LDL.LU R28, [R1+0xb3c] ;  /* 0x000b3c00011c7983 */ /* 0x002f280000300800 */
[----:B------:R-:W4:Y:S04]  /*64f20*/  LDL.LU R27, [R1+0xb40] ;  /* 0x000b4000011b7983 */ /* 0x000f280000300800 */
[----:B------:R1:W-:Y:S01]  /*64f30*/  LDGSTS.E [R3+0xfd80], desc[UR6][R66.64], P0 ;  /* 0x0fd8000042037fae */ /* 0x0003e200081a1006 */
[----:B---3--:R-:W-:-:S02]  /*64f40*/  IADD3 R62, P4, PT, R62, UR15, RZ ;  /* 0x0000000f3e3e7c10 */ /* 0x008fc4000ff9e0ff */
[----:B-1----:R-:W-:Y:S02]  /*64f50*/  LOP3.LUT R3, R92, 0x70, RZ, 0x3c, !PT ;  /* 0x000000705c037812 */ /* 0x002fe400078e3cff */
[----:B------:R-:W-:Y:S02]  /*64f60*/  MOV R24, R62 ;  /* 0x0000003e00187202 */ /* 0x000fe40000000f00 */
[----:B------:R-:W-:Y:S01]  /*64f70*/  IADD3 R57, P5, PT, R57, UR15, RZ ;  /* 0x0000000f39397c10 */ /* 0x000fe2000ffbe0ff */
[----:B------:R1:W-:Y:S01]  /*64f80*/  STL [R1+0xa38], R62 ;  /* 0x000a383e01007387 */ /* 0x0003e20000100800 */
[----:B------:R-:W-:-:S03]  /*64f90*/  VIADD R3, R3, UR13 ;  /* 0x0000000d03037c36 */ /* 0x000fc60008000000 */
[----:B------:R-:W-:Y:S01]  /*64fa0*/  STL [R1+0xa40], R57 ;  /* 0x000a403901007387 */ /* 0x000fe20000100800 */
[----:B------:R-:W-:Y:S02]  /*64fb0*/  IADD3.X R63, PT, PT, R63, UR10, RZ, P4, !PT ;  /* 0x0000000a3f3f7c10 */ /* 0x000fe4000a7fe4ff */
[----:B--2---:R-:W-:-:S03]  /*64fc0*/  IADD3.X R61, PT, PT, R61, UR10, RZ, P5, !PT ;  /* 0x0000000a3d3d7c10 */ /* 0x004fc6000affe4ff */
[----:B------:R-:W-:Y:S01]  /*64fd0*/  IMAD.MOV.U32 R25, RZ, RZ, R63 ;  /* 0x000000ffff197224 */ /* 0x000fe200078e003f */
[----:B------:R-:W-:Y:S04]  /*64fe0*/  STL [R1+0xa34], R63 ;  /* 0x000a343f01007387 */ /* 0x000fe80000100800 */
[----:B------:R-:W2:Y:S04]  /*64ff0*/  LDL.LU R29, [R1+0xb48] ;  /* 0x000b4800011d7983 */ /* 0x000ea80000300800 */
[----:B-1----:R-:W3:Y:S04]  /*65000*/  LDL.LU R62, [R1+0xb50] ;  /* 0x000b5000013e7983 */ /* 0x002ee80000300800 */
[----:B------:R1:W-:Y:S01]  /*65010*/  LDGSTS.E [R3+0xe00], desc[UR6][R24.64], P1 ;  /* 0x00e0000018037fae */ /* 0x0003e200089a1006 */
[----:B----4-:R-:W-:-:S03]  /*65020*/  IADD3 R56, P4, PT, R56, UR15, RZ ;  /* 0x0000000f38387c10 */ /* 0x010fc6000ff9e0ff */
[----:B------:R4:W-:Y:S01]  /*65030*/  STL [R1+0xa3c], R61 ;  /* 0x000a3c3d01007387 */ /* 0x0009e20000100800 */
[----:B------:R-:W-:Y:S01]  /*65040*/  IADD3.X R59, PT, PT, R59, UR10, RZ, P4, !PT ;  /* 0x0000000a3b3b7c10 */ /* 0x000fe2000a7fe4ff */
[----:B-1----:R-:W-:Y:S02]  /*65050*/  IMAD.MOV.U32 R25, RZ, RZ, R61 ;  /* 0x000000ffff197224 */ /* 0x002fe400078e003d */
[----:B----4-:R-:W4:Y:S01]  /*65060*/  LDL.LU R61, [R1+0xb44] ;  /* 0x000b4400013d7983 */ /* 0x010f220000300800 */
[----:B------:R-:W-:Y:S02]  /*65070*/  MOV R24, R57 ;  /* 0x0000003900187202 */ /* 0x000fe40000000f00 */
[----:B------:R-:W-:Y:S01]  /*65080*/  IADD3 R64, P5, PT, R64, UR15, RZ ;  /* 0x0000000f40407c10 */ /* 0x000fe2000ffbe0ff */
[----:B------:R-:W4:Y:S04]  /*65090*/  LDL.LU R63, [R1+0xb4c] ;  /* 0x000b4c00013f7983 */ /* 0x000f280000300800 */
[----:B------:R-:W4:Y:S01]  /*650a0*/  LDL.LU R30, [R1+0xc38] ;  /* 0x000c3800011e7983 */ /* 0x000f220000300800 */
[----:B------:R-:W-:-:S03]  /*650b0*/  IADD3.X R65, PT, PT, R65, UR10, RZ, P5, !PT ;  /* 0x0000000a41417c10 */ /* 0x000fc6000affe4ff */
[----:B------:R-:W4:Y:S04]  /*650c0*/  LDL.LU R57, [R1+0xc40] ;  /* 0x000c400001397983 */ /* 0x000f280000300800 */
[----:B------:R1:W-:Y:S04]  /*650d0*/  STL [R1+0xa48], R56 ;  /* 0x000a483801007387 */ /* 0x0003e80000100800 */
[----:B------:R1:W-:Y:S04]  /*650e0*/  LDGSTS.E [R3+0xe80], desc[UR6][R24.64], P2 ;  /* 0x00e8000018037fae */ /* 0x0003e800091a1006 */
[----:B------:R1:W-:Y:S04]  /*650f0*/  STL [R1+0xa44], R59 ;  /* 0x000a443b01007387 */ /* 0x0003e80000100800 */
[----:B------:R-:W-:Y:S01]  /*65100*/  STL [R1+0xa50], R64 ;  /* 0x000a504001007387 */ /* 0x000fe20000100800 */
[----:B-1----:R-:W-:-:S03]  /*65110*/  MOV R24, R56 ;  /* 0x0000003800187202 */ /* 0x002fc60000000f00 */
[----:B------:R-:W4:Y:S01]  /*65120*/  LDL.LU R56, [R1+0xc34] ;  /* 0x000c340001387983 */ /* 0x000f220000300800 */
[----:B------:R-:W-:-:S03]  /*65130*/  IMAD.MOV.U32 R25, RZ, RZ, R59 ;  /* 0x000000ffff197224 */ /* 0x000fc600078e003b */
[----:B------:R-:W-:Y:S04]  /*65140*/  STL [R1+0xa4c], R65 ;  /* 0x000a4c4101007387 */ /* 0x000fe80000100800 */
[----:B------:R-:W4:Y:S04]  /*65150*/  LDL.LU R59, [R1+0xc3c] ;  /* 0x000c3c00013b7983 */ /* 0x000f280000300800 */
[----:B------:R1:W-:Y:S04]  /*65160*/  LDGSTS.E [R3+0xf00], desc[UR6][R24.64], P3 ;  /* 0x00f0000018037fae */ /* 0x0003e800099a1006 */
[----:B------:R-:W4:Y:S04]  /*65170*/  LDL.LU R26, [R1+0xc48] ;  /* 0x000c4800011a7983 */ /* 0x000f280000300800 */
[----:B------:R-:W4:Y:S01]  /*65180*/  LDL.LU R31, [R1+0xc50] ;  /* 0x000c5000011f7983 */ /* 0x000f220000300800 */
[----:B-1----:R-:W-:Y:S01]  /*65190*/  MOV R24, R64 ;  /* 0x0000004000187202 */ /* 0x002fe20000000f00 */
[----:B------:R-:W-:-:S05]  /*651a0*/  IMAD.MOV.U32 R25, RZ, RZ, R65 ;  /* 0x000000ffff197224 */ /* 0x000fca00078e0041 */
[----:B------:R1:W-:Y:S01]  /*651b0*/  LDGSTS.E [R3+0xf80], desc[UR6][R24.64], P0 ;  /* 0x00f8000018037fae */ /* 0x0003e200081a1006 */
[----:B------:R-:W-:-:S04]  /*651c0*/  IADD3 R58, P4, PT, R58, UR15, RZ ;  /* 0x0000000f3a3a7c10 */ /* 0x000fc8000ff9e0ff */
[----:B------:R-:W-:Y:S01]  /*651d0*/  IADD3.X R60, PT, PT, R60, UR10, RZ, P4, !PT ;  /* 0x0000000a3c3c7c10 */ /* 0x000fe2000a7fe4ff */
[----:B------:R1:W-:Y:S01]  /*651e0*/  STL [R1+0xb38], R58 ;  /* 0x000b383a01007387 */ /* 0x0003e20000100800 */
[----:B------:R-:W-:-:S03]  /*651f0*/  IADD3 R27, P5, PT, R27, UR15, RZ ;  /* 0x0000000f1b1b7c10 */ /* 0x000fc6000ffbe0ff */
[----:B------:R1:W-:Y:S02]  /*65200*/  STL [R1+0xb34], R60 ;  /* 0x000b343c01007387 */ /* 0x0003e40000100800 */
[----:B-1----:R-:W-:Y:S02]  /*65210*/  MOV R24, R58 ;  /* 0x0000003a00187202 */ /* 0x002fe40000000f00 */
[----:B------:R-:W-:Y:S01]  /*65220*/  IADD3.X R28, PT, PT, R28, UR10, RZ, P5, !PT ;  /* 0x0000000a1c1c7c10 */ /* 0x000fe2000affe4ff */
[----:B------:R-:W-:Y:S04]  /*65230*/  STL [R1+0xb40], R27 ;  /* 0x000b401b01007387 */ /* 0x000fe80000100800 */
[----:B------:R-:W4:Y:S01]  /*65240*/  LDL.LU R58, [R1+0xc44] ;  /* 0x000c4400013a7983 */ /* 0x000f220000300800 */
        /* <DEDUP_REMOVED lines=9> */
[----:B--2---:R-:W-:Y:S02]  /*652e0*/  IADD3 R29, P4, PT, R29, UR15, RZ ;  /* 0x0000000f1d1d7c10 */ /* 0x004fe4000ff9e0ff */
[----:B---3--:R-:W-:-:S03]  /*652f0*/  IADD3 R62, P5, PT, R62, UR15, RZ ;  /* 0x0000000f3e3e7c10 */ /* 0x008fc6000ffbe0ff */
[----:B------:R-:W-:Y:S01]  /*65300*/  STL [R1+0xb48], R29 ;  /* 0x000b481d01007387 */ /* 0x000fe20000100800 */
[----:B-1----:R-:W-:Y:S02]  /*65310*/  MOV R24, R29 ;  /* 0x0000001d00187202 */ /* 0x002fe40000000f00 */
[----:B----4-:R-:W-:Y:S02]  /*65320*/  IADD3.X R61, PT, PT, R61, UR10, RZ, P4, !PT ;  /* 0x0000000a3d3d7c10 */ /* 0x010fe4000a7fe4ff */
[----:B------:R-:W-:-:S03]  /*65330*/  IADD3.X R63, PT, PT, R63, UR10, RZ, P5, !PT ;  /* 0x0000000a3f3f7c10 */ /* 0x000fc6000affe4ff */
[----:B------:R-:W-:Y:S01]  /*65340*/  IMAD.MOV.U32 R25, RZ, RZ, R61 ;  /* 0x000000ffff197224 */ /* 0x000fe200078e003d */
[----:B------:R1:W-:Y:S01]  /*65350*/  STL [R1+0xb44], R61 ;  /* 0x000b443d01007387 */ /* 0x0003e20000100800 */
[----:B------:R-:W-:-:S03]  /*65360*/  IADD3 R30, P4, PT, R30, UR15, RZ ;  /* 0x0000000f1e1e7c10 */ /* 0x000fc6000ff9e0ff */
[----:B------:R-:W-:Y:S04]  /*65370*/  STL [R1+0xb50], R62 ;  /* 0x000b503e01007387 */ /* 0x000fe80000100800 */
[----:B------:R2:W-:Y:S04]  /*65380*/  LDGSTS.E [R3+0x1f00], desc[UR6][R24.64], P3 ;  /* 0x01f0000018037fae */ /* 0x0005e800099a1006 */
[----:B-1----:R-:W3:Y:S01]  /*65390*/  LDL.LU R61, [R1+0xd34] ;  /* 0x000d3400013d7983 */ /* 0x002ee20000300800 */
[----:B------:R-:W-:-:S03]  /*653a0*/  IADD3 R57, P5, PT, R57, UR15, RZ ;  /* 0x0000000f39397c10 */ /* 0x000fc6000ffbe0ff */
[----:B------:R-:W-:Y:S01]  /*653b0*/  STL [R1+0xb4c], R63 ;  /* 0x000b4c3f01007387 */ /* 0x000fe20000100800 */
[----:B--2---:R-:W-:Y:S01]  /*653c0*/  MOV R24, R62 ;  /* 0x0000003e00187202 */ /* 0x004fe20000000f00 */
[----:B------:R-:W-:Y:S02]  /*653d0*/  IMAD.MOV.U32 R25, RZ, RZ, R63 ;  /* 0x000000ffff197224 */ /* 0x000fe400078e003f */
[----:B------:R-:W2:Y:S04]  /*653e0*/  LDL.LU R29, [R1+0xd3c] ;  /* 0x000d3c00011d7983 */ /* 0x000ea80000300800 */
[----:B------:R1:W-:Y:S01]  /*653f0*/  LDGSTS.E [R3+0x1f80], desc[UR6][R24.64], P0 ;  /* 0x01f8000018037fae */ /* 0x0003e200081a1006 */
[----:B------:R-:W-:-:S03]  /*65400*/  IADD3.X R56, PT, PT, R56, UR10, RZ, P4, !PT ;  /* 0x0000000a38387c10 */ /* 0x000fc6000a7fe4ff */
[----:B------:R-:W-:Y:S04]  /*65410*/  STL [R1+0xc38], R30 ;  /* 0x000c381e01007387 */ /* 0x000fe80000100800 */
[----:B------:R4:W-:Y:S01]  /*65420*/  STL [R1+0xc34], R56 ;  /* 0x000c343801007387 */ /* 0x0009e20000100800 */
[----:B------:R-:W-:Y:S02]  /*65430*/  IADD3.X R59, PT, PT, R59, UR10, RZ, P5, !PT ;  /* 0x0000000a3b3b7c10 */ /* 0x000fe4000affe4ff */
[----:B-1----:R-:W-:Y:S01]  /*65440*/  MOV R24, R30 ;  /* 0x0000001e00187202 */ /* 0x002fe20000000f00 */
[----:B------:R-:W-:Y:S01]  /*65450*/  IMAD.MOV.U32 R25, RZ, RZ, R56 ;  /* 0x000000ffff197224 */ /* 0x000fe200078e0038 */
[----:B------:R1:W-:Y:S04]  /*65460*/  STL [R1+0xc40], R57 ;  /* 0x000c403901007387 */ /* 0x0003e80000100800 */
[----:B----4-:R-:W4:Y:S04]  /*65470*/  LDL.LU R56, [R1+0xd48] ;  /* 0x000d480001387983 */ /* 0x010f280000300800 */
[----:B------:R1:W-:Y:S04]  /*65480*/  STL [R1+0xc3c], R59 ;  /* 0x000c3c3b01007387 */ /* 0x0003e80000100800 */
[----:B------:R1:W-:Y:S04]  /*65490*/  LDGSTS.E [R3+0x2e00], desc[UR6][R24.64], P1 ;  /* 0x02e0000018037fae */ /* 0x0003e800089a1006 */
[----:B------:R-:W4:Y:S01]  /*654a0*/  LDL.LU R30, [R1+0xd50] ;  /* 0x000d5000011e7983 */ /* 0x000f220000300800 */
[----:B-1----:R-:W-:-:S03]  /*654b0*/  MOV R24, R57 ;  /* 0x0000003900187202 */ /* 0x002fc60000000f00 */
[----:B------:R-:W4:Y:S01]  /*654c0*/  LDL.LU R57, [R1+0xd44] ;  /* 0x000d440001397983 */ /* 0x000f220000300800 */
[----:B------:R-:W-:Y:S01]  /*654d0*/  IMAD.MOV.U32 R25, RZ, RZ, R59 ;  /* 0x000000ffff197224 */ /* 0x000fe200078e003b */
[----:B------:R-:W-:Y:S02]  /*654e0*/  IADD3 R26, P4, PT, R26, UR15, RZ ;  /* 0x0000000f1a1a7c10 */ /* 0x000fe4000ff9e0ff */
[----:B------:R-:W4:Y:S01]  /*654f0*/  LDL.LU R59, [R1+0xd4c] ;  /* 0x000d4c00013b7983 */ /* 0x000f220000300800 */
[----:B------:R-:W-:-:S03]  /*65500*/  IADD3 R31, P5, PT, R31, UR15, RZ ;  /* 0x0000000f1f1f7c10 */ /* 0x000fc6000ffbe0ff */
        /* <DEDUP_REMOVED lines=12> */
[----:B------:R-:W-:-:S03]  /*655d0*/  IMAD.MOV.U32 R25, RZ, RZ, R60 ;  /* 0x000000ffff197224 */ /* 0x000fc600078e003c */
        /* <DEDUP_REMOVED lines=10> */
[----:B--2---:R-:W-:-:S03]  /*65680*/  IADD3.X R29, PT, PT, R29, UR10, RZ, P5, !PT ;  /* 0x0000000a1d1d7c10 */ /* 0x004fc6000affe4ff */
[----:B------:R2:W-:Y:S01]  /*65690*/  STL [R1+0xd40], R27 ;  /* 0x000d401b01007387 */ /* 0x0005e20000100800 */
[----:B------:R-:W-:-:S03]  /*656a0*/  IMAD.MOV.U32 R25, RZ, RZ, R61 ;  /* 0x000000ffff197224 */ /* 0x000fc600078e003d */
[----:B------:R-:W3:Y:S04]  /*656b0*/  LDL.LU R28, [R1+0xe48] ;  /* 0x000e4800011c7983 */ /* 0x000ee80000300800 */
[----:B------:R2:W-:Y:S04]  /*656c0*/  STL [R1+0xd3c], R29 ;  /* 0x000d3c1d01007387 */ /* 0x0005e80000100800 */
[----:B------:R-:W3:Y:S04]  /*656d0*/  LDL.LU R62, [R1+0xe50] ;  /* 0x000e5000013e7983 */ /* 0x000ee80000300800 */
[----:B-1----:R-:W3:Y:S04]  /*656e0*/  LDL.LU R61, [R1+0xe44] ;  /* 0x000e4400013d7983 */ /* 0x002ee80000300800 */
[----:B------:R1:W-:Y:S01]  /*656f0*/  LDGSTS.E [R3+0x3e00], desc[UR6][R24.64], P1 ;  /* 0x03e0000018037fae */ /* 0x0003e200089a1006 */
[----:B----4-:R-:W-:-:S03]  /*65700*/  IADD3 R56, P4, PT, R56, UR15, RZ ;  /* 0x0000000f38387c10 */ /* 0x010fc6000ff9e0ff */
[----:B------:R-:W4:Y:S01]  /*65710*/  LDL.LU R63, [R1+0xe4c] ;  /* 0x000e4c00013f7983 */ /* 0x000f220000300800 */
[----:B-1----:R-:W-:Y:S01]  /*65720*/  MOV R24, R27 ;  /* 0x0000001b00187202 */ /* 0x002fe20000000f00 */
[----:B------:R-:W-:Y:S01]  /*65730*/  IMAD.MOV.U32 R25, RZ, RZ, R29 ;  /* 0x000000ffff197224 */ /* 0x000fe200078e001d */
[----:B------:R-:W-:Y:S01]  /*65740*/  IADD3 R30, P5, PT, R30, UR15, RZ ;  /* 0x0000000f1e1e7c10 */ /* 0x000fe2000ffbe0ff */
[----:B--2---:R-:W2:Y:S04]  /*65750*/  LDL.LU R27, [R1+0xf38] ;  /* 0x000f3800011b7983 */ /* 0x004ea80000300800 */
[----:B------:R-:W2:Y:S01]  /*65760*/  LDL.LU R29, [R1+0xf40] ;  /* 0x000f4000011d7983 */ /* 0x000ea20000300800 */
[----:B------:R-:W-:-:S03]  /*65770*/  IADD3.X R57, PT, PT, R57, UR10, RZ, P4, !PT ;  /* 0x0000000a39397c10 */ /* 0x000fc6000a7fe4ff */
[----:B------:R1:W-:Y:S01]  /*65780*/  STL [R1+0xd48], R56 ;  /* 0x000d483801007387 */ /* 0x0003e20000100800 */
[----:B------:R-:W-:-:S03]  /*65790*/  IADD3.X R59, PT, PT, R59, UR10, RZ, P5, !PT ;  /* 0x0000000a3b3b7c10 */ /* 0x000fc6000affe4ff */
[----:B------:R1:W-:Y:S04]  /*657a0*/  LDGSTS.E [R3+0x3e80], desc[UR6][R24.64], P2 ;  /* 0x03e8000018037fae */ /* 0x0003e800091a1006 */
[----:B------:R1:W-:Y:S04]  /*657b0*/  STL [R1+0xd44], R57 ;  /* 0x000d443901007387 */ /* 0x0003e80000100800 */
[----:B------:R1:W-:Y:S02]  /*657c0*/  STL [R1+0xd50], R30 ;  /* 0x000d501e01007387 */ /* 0x0003e40000100800 */
[----:B-1----:R-:W-:-:S02]  /*657d0*/  MOV R24, R56 ;  /* 0x0000003800187202 */ /* 0x002fc40000000f00 */
[----:B------:R-:W2:Y:S01]  /*657e0*/  LDL.LU R56, [R1+0xf34] ;  /* 0x000f340001387983 */ /* 0x000ea20000300800 */
[----:B------:R-:W-:-:S03]  /*657f0*/  IMAD.MOV.U32 R25, RZ, RZ, R57 ;  /* 0x000000ffff197224 */ /* 0x000fc600078e0039 */
[----:B------:R1:W-:Y:S04]  /*65800*/  STL [R1+0xd4c], R59 ;  /* 0x000d4c3b01007387 */ /* 0x0003e80000100800 */
[----:B------:R-:W2:Y:S04]  /*65810*/  LDL.LU R57, [R1+0xf3c] ;  /* 0x000f3c0001397983 */ /* 0x000ea80000300800 */
[----:B------:R1:W-:Y:S02]  /*65820*/  LDGSTS.E [R3+0x3f00], desc[UR6][R24.64], P3 ;  /* 0x03f0000018037fae */ /* 0x0003e400099a1006 */
[----:B-1----:R-:W-:Y:S01]  /*65830*/  MOV R24, R30 ;  /* 0x0000001e00187202 */ /* 0x002fe20000000f00 */
[----:B------:R-:W-:Y:S01]  /*65840*/  IMAD.MOV.U32 R25, RZ, RZ, R59 ;  /* 0x000000ffff197224 */ /* 0x000fe200078e003b */
[----:B------:R-:W2:Y:S04]  /*65850*/  LDL.LU R30, [R1+0xf48] ;  /* 0x000f4800011e7983 */ /* 0x000ea80000300800 */
[----:B------:R-:W2:Y:S04]  /*65860*/  LDL.LU R59, [R1+0xf50] ;  /* 0x000f5000013b7983 */ /* 0x000ea80000300800 */
[----:B------:R1:W-:Y:S01]  /*65870*/  LDGSTS.E [R3+0x3f80], desc[UR6][R24.64], P0 ;  /* 0x03f8000018037fae */ /* 0x0003e200081a1006 */
[----:B------:R-:W-:-:S05]  /*65880*/  IADD3 R58, P4, PT, R58, UR15, RZ ;  /* 0x0000000f3a3a7c10 */ /* 0x000fca000ff9e0ff */
[----:B------:R1:W-:Y:S01]  /*65890*/  STL [R1+0xe38], R58 ;  /* 0x000e383a01007387 */ /* 0x0003e20000100800 */
[----:B------:R-:W-:Y:S02]  /*658a0*/  IADD3 R26, P5, PT, R26, UR15, RZ ;  /* 0x0000000f1a1a7c10 */ /* 0x000fe4000ffbe0ff */
[----:B------:R-:W-:Y:S02]  /*658b0*/  IADD3.X R60, PT, PT, R60, UR10, RZ, P4, !PT ;  /* 0x0000000a3c3c7c10 */ /* 0x000fe4000a7fe4ff */
        /* <DEDUP_REMOVED lines=14> */
[----:B---3--:R-:W-:-:S04]  /*659a0*/  IADD3 R28, P4, PT, R28, UR15, RZ ;  /* 0x0000000f1c1c7c10 */ /* 0x008fc8000ff9e0ff */
[----:B-1----:R-:W-:Y:S01]  /*659b0*/  MOV R24, R28 ;  /* 0x0000001c00187202 */ /* 0x002fe20000000f00 */
[----:B------:R-:W-:Y:S01]  /*659c0*/  STL [R1+0xe48], R28 ;  /* 0x000e481c01007387 */ /* 0x000fe20000100800 */
[----:B------:R-:W-:Y:S02]  /*659d0*/  IADD3 R62, P5, PT, R62, UR15, RZ ;  /* 0x0000000f3e3e7c10 */ /* 0x000fe4000ffbe0ff */
[----:B------:R-:W-:-:S05]  /*659e0*/  IADD3.X R61, PT, PT, R61, UR10, RZ, P4, !PT ;  /* 0x0000000a3d3d7c10 */ /* 0x000fca000a7fe4ff */
[----:B------:R-:W-:Y:S01]  /*659f0*/  IMAD.MOV.U32 R25, RZ, RZ, R61 ;  /* 0x000000ffff197224 */ /* 0x000fe200078e003d */
[----:B------:R1:W-:Y:S01]  /*65a00*/  STL [R1+0xe44], R61 ;  /* 0x000e443d01007387 */ /* 0x0003e20000100800 */
[----:B----4-:R-:W-:-:S03]  /*65a10*/  IADD3.X R63, PT, PT, R63, UR10, RZ, P5, !PT ;  /* 0x0000000a3f3f7c10 */ /* 0x010fc6000affe4ff */
[----:B------:R-:W-:Y:S04]  /*65a20*/  STL [R1+0xe50], R62 ;  /* 0x000e503e01007387 */ /* 0x000fe80000100800 */
[----:B------:R3:W-:Y:S04]  /*65a30*/  LDGSTS.E [R3+0x4f00], desc[UR6][R24.64], P3 ;  /* 0x04f0000018037fae */ /* 0x0007e800099a1006 */
[----:B-1----:R-:W4:Y:S01]  /*65a40*/  LDL.LU R61, [R1+0x1034] ;  /* 0x00103400013d7983 */ /* 0x002f220000300800 */
[----:B--2---:R-:W-:-:S03]  /*65a50*/  IADD3 R27, P4, PT, R27, UR15, RZ ;  /* 0x0000000f1b1b7c10 */ /* 0x004fc6000ff9e0ff */
[----:B------:R-:W-:Y:S01]  /*65a60*/  STL [R1+0xe4c], R63 ;  /* 0x000e4c3f01007387 */ /* 0x000fe20000100800 */
[----:B------:R-:W-:Y:S02]  /*65a70*/  IADD3 R29, P5, PT, R29, UR15, RZ ;  /* 0x0000000f1d1d7c10 */ /* 0x000fe4000ffbe0ff */
[----:B---3--:R-:W-:Y:S01]  /*65a80*/  MOV R24, R62 ;  /* 0x0000003e00187202 */ /* 0x008fe20000000f00 */
        /* <DEDUP_REMOVED lines=32> */
[----:B------:R-:W-:-:S03]  /*65c90*/  IMAD.MOV.U32 R25, RZ, RZ, R60 ;  /* 0x000000ffff197224 */ /* 0x000fc600078e003c */
        /* <DEDUP_REMOVED lines=10> */
[----:B--2---:R-:W-:-:S03]  /*65d40*/  IADD3.X R28, PT, PT, R28, UR10, RZ, P5, !PT ;  /* 0x0000000a1c1c7c10 */ /* 0x004fc6000affe4ff */
[----:B------:R2:W-:Y:S01]  /*65d50*/  STL [R1+0x1040], R26 ;  /* 0x0010401a01007387 */ /* 0x0005e20000100800 */
[----:B------:R-:W-:-:S03]  /*65d60*/  IMAD.MOV.U32 R25, RZ, RZ, R61 ;  /* 0x000000ffff197224 */ /* 0x000fc600078e003d */
[----:B------:R-:W4:Y:S04]  /*65d70*/  LDL.LU R31, [R1+0x1148] ;  /* 0x00114800011f7983 */ /* 0x000f280000300800 */
[----:B------:R2:W-:Y:S04]  /*65d80*/  STL [R1+0x103c], R28 ;  /* 0x00103c1c01007387 */ /* 0x0005e80000100800 */
[----:B------:R-:W4:Y:S04]  /*65d90*/  LDL.LU R62, [R1+0x1150] ;  /* 0x00115000013e7983 */ /* 0x000f280000300800 */
[----:B-1----:R-:W4:Y:S04]  /*65da0*/  LDL.LU R61, [R1+0x1144] ;  /* 0x00114400013d7983 */ /* 0x002f280000300800 */
[----:B------:R1:W-:Y:S04]  /*65db0*/  LDGSTS.E [R3+0x6e00], desc[UR6][R24.64], P1 ;  /* 0x06e0000018037fae */ /* 0x0003e800089a1006 */
[----:B------:R-:W4:Y:S01]  /*65dc0*/  LDL.LU R63, [R1+0x114c] ;  /* 0x00114c00013f7983 */ /* 0x000f220000300800 */
        /* <DEDUP_REMOVED lines=31> */
[----:B------:R-:W3:Y:S01]  /*65fc0*/  LDL.LU R58, [R1+0x1244] ;  /* 0x00124400013a7983 */ /* 0x000ee20000300800 */
[----:B------:R-:W-:-:S03]  /*65fd0*/  IMAD.MOV.U32 R25, RZ, RZ, R60 ;  /* 0x000000ffff197224 */ /* 0x000fc600078e003c */
[----:B------:R1:W-:Y:S04]  /*65fe0*/  STL [R1+0x113c], R59 ;  /* 0x00113c3b01007387 */ /* 0x0003e80000100800 */
[----:B-1----:R-:W3:Y:S04]  /*65ff0*/  LDL.LU R60, [R1+0x124c] ;  /* 0x00124c00013c7983 */ /* 0x002ee80000300800 */
        /* <DEDUP_REMOVED lines=16> */
[----:B-1----:R-:W3:Y:S04]  /*66100*/  LDL.LU R61, [R1+0x1334] ;  /* 0x00133400013d7983 */ /* 0x002ee80000300800 */
[----:B------:R-:W-:Y:S01]  /*66110*/  STL [R1+0x114c], R63 ;  /* 0x00114c3f01007387 */ /* 0x000fe20000100800 */
[----:B--2---:R-:W-:-:S03]  /*66120*/  IADD3 R26, P4, PT, R26, UR15, RZ ;  /* 0x0000000f1a1a7c10 */ /* 0x004fc6000ff9e0ff */
[----:B------:R-:W2:Y:S01]  /*66130*/  LDL.LU R31, [R1+0x133c] ;  /* 0x00133c00011f7983 */ /* 0x000ea20000300800 */
[----:B----4-:R-:W-:Y:S01]  /*66140*/  MOV R24, R62 ;  /* 0x0000003e00187202 */ /* 0x010fe20000000f00 */
[----:B------:R-:W-:Y:S01]  /*66150*/  IMAD.MOV.U32 R25, RZ, RZ, R63 ;  /* 0x000000ffff197224 */ /* 0x000fe200078e003f */
[----:B------:R-:W-:Y:S01]  /*66160*/  IADD3 R28, P5, PT, R28, UR15, RZ ;  /* 0x0000000f1c1c7c10 */ /* 0x000fe2000ffbe0ff */
[----:B------:R-:W-:Y:S04]  /*66170*/  STL [R1+0x1238], R26 ;  /* 0x0012381a01007387 */ /* 0x000fe80000100800 */
[----:B------:R1:W-:Y:S02]  /*66180*/  LDGSTS.E [R3+0x7f80], desc[UR6][R24.64], P0 ;  /* 0x07f8000018037fae */ /* 0x0003e400081a1006 */
[----:B-1----:R-:W-:-:S02]  /*66190*/  MOV R24, R26 ;  /* 0x0000001a00187202 */ /* 0x002fc40000000f00 */
[----:B---3--:R-:W-:-:S05]  /*661a0*/  IADD3.X R56, PT, PT, R56, UR10, RZ, P4, !PT ;  /* 0x0000000a38387c10 */ /* 0x008fca000a7fe4ff */
        /* <DEDUP_REMOVED lines=8> */
[----:B---3--:R-:W-:-:S03]  /*66230*/  IMAD.MOV.U32 R25, RZ, RZ, R57 ;  /* 0x000000ffff197224 */ /* 0x008fc600078e0039 */
[----:B-1----:R-:W3:Y:S01]  /*66240*/  LDL.LU R57, [R1+0x1344] ;  /* 0x0013440001397983 */ /* 0x002ee20000300800 */
[----:B------:R-:W-:-:S03]  /*66250*/  MOV R24, R28 ;  /* 0x0000001c00187202 */ /* 0x000fc60000000f00 */
[----:B------:R-:W3:Y:S01]  /*66260*/  LDL.LU R28, [R1+0x134c] ;  /* 0x00134c00011c7983 */ /* 0x000ee20000300800 */
[----:B------:R-:W-:Y:S02]  /*66270*/  IADD3 R27, P4, PT, R27, UR15, RZ ;  /* 0x0000000f1b1b7c10 */ /* 0x000fe4000ff9e0ff */
[----:B------:R-:W-:Y:S01]  /*66280*/  IADD3 R29, P5, PT, R29, UR15, RZ ;  /* 0x0000000f1d1d7c10 */ /* 0x000fe2000ffbe0ff */
[----:B------:R1:W-:Y:S04]  /*66290*/  LDGSTS.E [R3+0x8e80], desc[UR6][R24.64], P2 ;  /* 0x08e8000018037fae */ /* 0x0003e800091a1006 */
[----:B------:R1:W-:Y:S02]  /*662a0*/  STL [R1+0x1248], R27 ;  /* 0x0012481b01007387 */ /* 0x0003e40000100800 */
[----:B-1----:R-:W-:-:S02]  /*662b0*/  MOV R24, R27 ;  /* 0x0000001b00187202 */ /* 0x002fc40000000f00 */
[----:B------:R-:W-:-:S05]  /*662c0*/  IADD3.X R58, PT, PT, R58, UR10, RZ, P4, !PT ;  /* 0x0000000a3a3a7c10 */ /* 0x000fca000a7fe4ff */
[----:B------:R-:W-:Y:S01]  /*662d0*/  IMAD.MOV.U32 R25, RZ, RZ, R58 ;  /* 0x000000ffff197224 */ /* 0x000fe200078e003a */
[----:B------:R1:W-:Y:S01]  /*662e0*/  STL [R1+0x1244], R58 ;  /* 0x0012443a01007387 */ /* 0x0003e20000100800 */
[----:B------:R-:W-:-:S03]  /*662f0*/  IADD3.X R60, PT, PT, R60, UR10, RZ, P5, !PT ;  /* 0x0000000a3c3c7c10 */ /* 0x000fc6000affe4ff */
[----:B------:R1:W-:Y:S04]  /*66300*/  STL [R1+0x1250], R29 ;  /* 0x0012501d01007387 */ /* 0x0003e80000100800 */
[----:B------:R-:W3:Y:S04]  /*66310*/  LDL.LU R27, [R1+0x1438] ;  /* 0x00143800011b7983 */ /* 0x000ee80000300800 */
[----:B------:R1:W-:Y:S04]  /*66320*/  STL [R1+0x124c], R60 ;  /* 0x00124c3c01007387 */ /* 0x0003e80000100800 */
[----:B------:R1:W-:Y:S04]  /*66330*/  LDGSTS.E [R3+0x8f00], desc[UR6][R24.64], P3 ;  /* 0x08f0000018037fae */ /* 0x0003e800099a1006 */
[----:B-1----:R-:W3:Y:S01]  /*66340*/  LDL.LU R58, [R1+0x1440] ;  /* 0x00144000013a7983 */ /* 0x002ee20000300800 */
[----:B------:R-:W-:-:S03]  /*66350*/  MOV R24, R29 ;  /* 0x0000001d00187202 */ /* 0x000fc60000000f00 */
[----:B------:R-:W3:Y:S01]  /*66360*/  LDL.LU R29, [R1+0x1434] ;  /* 0x00143400011d7983 */ /* 0x000ee20000300800 */
[----:B------:R-:W-:-:S03]  /*66370*/  IMAD.MOV.U32 R25, RZ, RZ, R60 ;  /* 0x000000ffff197224 */ /* 0x000fc600078e003c */
[----:B------:R-:W3:Y:S01]  /*66380*/  LDL.LU R60, [R1+0x143c] ;  /* 0x00143c00013c7983 */ /* 0x000ee20000300800 */
[----:B------:R-:W-:Y:S02]  /*66390*/  IADD3 R59, P4, PT, R59, UR15, RZ ;  /* 0x0000000f3b3b7c10 */ /* 0x000fe4000ff9e0ff */
[----:B------:R-:W-:Y:S01]  /*663a0*/  IADD3 R30, P5, PT, R30, UR15, RZ ;  /* 0x0000000f1e1e7c10 */ /* 0x000fe2000ffbe0ff */
[----:B------:R1:W-:Y:S04]  /*663b0*/  LDGSTS.E [R3+0x8f80], desc[UR6][R24.64], P0 ;  /* 0x08f8000018037fae */ /* 0x0003e800081a1006 */
[----:B------:R2:W-:Y:S01]  /*663c0*/  STL [R1+0x1338], R59 ;  /* 0x0013383b01007387 */ /* 0x0005e20000100800 */
[----:B-1----:R-:W-:Y:S02]  /*663d0*/  MOV R24, R59 ;  /* 0x0000003b00187202 */ /* 0x002fe40000000f00 */
[----:B------:R-:W-:-:S05]  /*663e0*/  IADD3.X R61, PT, PT, R61, UR10, RZ, P4, !PT ;  /* 0x0000000a3d3d7c10 */ /* 0x000fca000a7fe4ff */
        /* <DEDUP_REMOVED lines=12> */
[----:B--2---:R-:W2:Y:S04]  /*664b0*/  LDL.LU R30, [R1+0x1538] ;  /* 0x00153800011e7983 */ /* 0x004ea80000300800 */
[----:B------:R-:W2:Y:S01]  /*664c0*/  LDL.LU R31, [R1+0x1540] ;  /* 0x00154000011f7983 */ /* 0x000ea20000300800 */
[----:B----4-:R-:W-:-:S03]  /*664d0*/  IADD3 R56, P4, PT, R56, UR15, RZ ;  /* 0x0000000f38387c10 */ /* 0x010fc6000ff9e0ff */
[----:B------:R1:W-:Y:S01]  /*664e0*/  LDGSTS.E [R3+0x9e80], desc[UR6][R24.64], P2 ;  /* 0x09e8000018037fae */ /* 0x0003e200091a1006 */
[----:B------:R-:W-:-:S03]  /*664f0*/  IADD3 R26, P5, PT, R26, UR15, RZ ;  /* 0x0000000f1a1a7c10 */ /* 0x000fc6000ffbe0ff */
[----:B------:R4:W-:Y:S01]  /*66500*/  STL [R1+0x1348], R56 ;  /* 0x0013483801007387 */ /* 0x0009e20000100800 */
[----:B---3--:R-:W-:Y:S02]  /*66510*/  IADD3.X R57, PT, PT, R57, UR10, RZ, P4, !PT ;  /* 0x0000000a39397c10 */ /* 0x008fe4000a7fe4ff */
[----:B-1----:R-:W-:Y:S02]  /*66520*/  MOV R24, R56 ;  /* 0x0000003800187202 */ /* 0x002fe40000000f00 */
[----:B------:R-:W-:Y:S01]  /*66530*/  IADD3.X R28, PT, PT, R28, UR10, RZ, P5, !PT ;  /* 0x0000000a1c1c7c10 */ /* 0x000fe2000affe4ff */
[----:B------:R1:W-:Y:S04]  /*66540*/  STL [R1+0x1344], R57 ;  /* 0x0013443901007387 */ /* 0x0003e80000100800 */
[----:B------:R-:W-:Y:S04]  /*66550*/  STL [R1+0x1350], R26 ;  /* 0x0013501a01007387 */ /* 0x000fe80000100800 */
[----:B----4-:R-:W3:Y:S01]  /*66560*/  LDL.LU R56, [R1+0x1534] ;  /* 0x0015340001387983 */ /* 0x010ee20000300800 */
[----:B------:R-:W-:-:S03]  /*66570*/  IMAD.MOV.U32 R25, RZ, RZ, R57 ;  /* 0x000000ffff197224 */ /* 0x000fc600078e0039 */
[----:B------:R4:W-:Y:S04]  /*66580*/  STL [R1+0x134c], R28 ;  /* 0x00134c1c01007387 */ /* 0x0009e80000100800 */
[----:B-1----:R-:W3:Y:S04]  /*66590*/  LDL.LU R57, [R1+0x153c] ;  /* 0x00153c0001397983 */ /* 0x002ee80000300800 */
[----:B------:R1:W-:Y:S02]  /*665a0*/  LDGSTS.E [R3+0x9f00], desc[UR6][R24.64], P3 ;  /* 0x09f0000018037fae */ /* 0x0003e400099a1006 */
[----:B-1----:R-:W-:Y:S01]  /*665b0*/  MOV R24, R26 ;  /* 0x0000001a00187202 */ /* 0x002fe20000000f00 */
[----:B------:R-:W-:-:S02]  /*665c0*/  IMAD.MOV.U32 R25, RZ, RZ, R28 ;  /* 0x000000ffff197224 */ /* 0x000fc400078e001c */
[----:B----4-:R-:W4:Y:S04]  /*665d0*/  LDL.LU R28, [R1+0x1548] ;  /* 0x00154800011c7983 */ /* 0x010f280000300800 */
[----:B------:R-:W4:Y:S04]  /*665e0*/  LDL.LU R26, [R1+0x1550] ;  /* 0x00155000011a7983 */ /* 0x000f280000300800 */
[----:B------:R1:W-:Y:S01]  /*665f0*/  LDGSTS.E [R3+0x9f80], desc[UR6][R24.64], P0 ;  /* 0x09f8000018037fae */ /* 0x0003e200081a1006 */
[----:B------:R-:W-:-:S05]  /*66600*/  IADD3 R27, P4, PT, R27, UR15, RZ ;  /* 0x0000000f1b1b7c10 */ /* 0x000fca000ff9e0ff */
[----:B------:R-:W-:Y:S01]  /*66610*/  STL [R1+0x1438], R27 ;  /* 0x0014381b01007387 */ /* 0x000fe20000100800 */
[----:B------:R-:W-:Y:S02]  /*66620*/  IADD3 R58, P5, PT, R58, UR15, RZ ;  /* 0x0000000f3a3a7c10 */ /* 0x000fe4000ffbe0ff */
[----:B------:R-:W-:-:S05]  /*66630*/  IADD3.X R29, PT, PT, R29, UR10, RZ, P4, !PT ;  /* 0x0000000a1d1d7c10 */ /* 0x000fca000a7fe4ff */
[----:B------:R1:W-:Y:S02]  /*66640*/  STL [R1+0x1434], R29 ;  /* 0x0014341d01007387 */ /* 0x0003e40000100800 */
[----:B-1----:R-:W-:Y:S01]  /*66650*/  IMAD.MOV.U32 R25, RZ, RZ, R29 ;  /* 0x000000ffff197224 */ /* 0x002fe200078e001d */
[----:B------:R-:W-:Y:S01]  /*66660*/  IADD3.X R60, PT, PT, R60, UR10, RZ, P5, !PT ;  /* 0x0000000a3c3c7c10 */ /* 0x000fe2000affe4ff */
[----:B------:R-:W-:Y:S01]  /*66670*/  STL [R1+0x1440], R58 ;  /* 0x0014403a01007387 */ /* 0x000fe20000100800 */
[----:B------:R-:W-:-:S03]  /*66680*/  MOV R24, R27 ;  /* 0x0000001b00187202 */ /* 0x000fc60000000f00 */
        /* <DEDUP_REMOVED lines=40> */
[----:B------:R-:W-:Y:S02]  /*66910*/  MOV R24, R31 ;  /* 0x0000001f00187202 */ /* 0x000fe40000000f00 */
[----:B----4-:R-:W-:Y:S01]  /*66920*/  IADD3 R28, P4, PT, R28, UR15, RZ ;  /* 0x0000000f1c1c7c10 */ /* 0x010fe2000ff9e0ff */
[----:B------:R-:W4:Y:S01]  /*66930*/  LDL.LU R31, [R1+0x164c] ;  /* 0x00164c00011f7983 */ /* 0x000f220000300800 */
[----:B------:R-:W-:-:S03]  /*66940*/  IADD3 R26, P5, PT, R26, UR15, RZ ;  /* 0x0000000f1a1a7c10 */ /* 0x000fc6000ffbe0ff */
[----:B------:R1:W-:Y:S04]  /*66950*/  LDGSTS.E [R3+0xbe80], desc[UR6][R24.64], P2 ;  /* 0x0be8000018037fae */ /* 0x0003e800091a1006 */
[----:B------:R-:W-:Y:S01]  /*66960*/  STL [R1+0x1548], R28 ;  /* 0x0015481c01007387 */ /* 0x000fe20000100800 */
[----:B-1----:R-:W-:Y:S02]  /*66970*/  MOV R24, R28 ;  /* 0x0000001c00187202 */ /* 0x002fe40000000f00 */
[----:B------:R-:W-:-:S05]  /*66980*/  IADD3.X R29, PT, PT, R29, UR10, RZ, P4, !PT ;  /* 0x0000000a1d1d7c10 */ /* 0x000fca000a7fe4ff */
[----:B------:R-:W-:Y:S01]  /*66990*/  IMAD.MOV.U32 R25, RZ, RZ, R29 ;  /* 0x000000ffff197224 */ /* 0x000fe200078e001d */
[----:B------:R-:W-:Y:S01]  /*669a0*/  IADD3.X R27, PT, PT, R27, UR10, RZ, P5, !PT ;  /* 0x0000000a1b1b7c10 */ /* 0x000fe2000affe4ff */
[----:B------:R-:W-:Y:S04]  /*669b0*/  STL [R1+0x1544], R29 ;  /* 0x0015441d01007387 */ /* 0x000fe80000100800 */
[----:B------:R-:W-:Y:S04]  /*669c0*/  STL [R1+0x1550], R26 ;  /* 0x0015501a01007387 */ /* 0x000fe80000100800 */
[----:B------:R1:W-:Y:S04]  /*669d0*/  LDGSTS.E [R3+0xbf00], desc[UR6][R24.64], P3 ;  /* 0x0bf0000018037fae */ /* 0x0003e800099a1006 */
[----:B------:R1:W-:Y:S02]  /*669e0*/  STL [R1+0x154c], R27 ;  /* 0x00154c1b01007387 */ /* 0x0003e40000100800 */
[----:B-1----:R-:W-:Y:S01]  /*669f0*/  IMAD.MOV.U32 R25, RZ, RZ, R27 ;  /* 0x000000ffff197224 */ /* 0x002fe200078e001b */
[----:B------:R-:W-:Y:S01]  /*66a00*/  MOV R24, R26 ;  /* 0x0000001a00187202 */ /* 0x000fe20000000f00 */
[----:B------:R-:W4:Y:S04]  /*66a10*/  LDL.LU R27, [R1+0x1734] ;  /* 0x00173400011b7983 */ /* 0x000f280000300800 */
[----:B------:R-:W4:Y:S04]  /*66a20*/  LDL.LU R26, [R1+0x1738] ;  /* 0x00173800011a7983 */ /* 0x000f280000300800 */
[----:B------:R-:W4:Y:S04]  /*66a30*/  LDL.LU R29, [R1+0x173c] ;  /* 0x00173c00011d7983 */ /* 0x000f280000300800 */
[----:B------:R-:W4:Y:S01]  /*66a40*/  LDL.LU R28, [R1+0x1740] ;  /* 0x00174000011c7983 */ /* 0x000f220000300800 */
[----:B------:R-:W-:-:S02]  /*66a50*/  IADD3 R60, P4, PT, R60, UR15, RZ ;  /* 0x0000000f3c3c7c10 */ /* 0x000fc4000ff9e0ff */
[----:B------:R-:W-:Y:S01]  /*66a60*/  IADD3 R58, P5, PT, R58, UR15, RZ ;  /* 0x0000000f3a3a7c10 */ /* 0x000fe2000ffbe0ff */
[----:B------:R1:W-:Y:S04]  /*66a70*/  LDGSTS.E [R3+0xbf80], desc[UR6][R24.64], P0 ;  /* 0x0bf8000018037fae */ /* 0x0003e800081a1006 */
[----:B------:R-:W-:Y:S01]  /*66a80*/  STL [R1+0x1638], R60 ;  /* 0x0016383c01007387 */ /* 0x000fe20000100800 */
[----:B--2---:R-:W-:-:S05]  /*66a90*/  IADD3.X R61, PT, PT, R61, UR10, RZ, P4, !PT ;  /* 0x0000000a3d3d7c10 */ /* 0x004fca000a7fe4ff */
[----:B------:R2:W-:Y:S01]  /*66aa0*/  STL [R1+0x1634], R61 ;  /* 0x0016343d01007387 */ /* 0x0005e20000100800 */
[----:B------:R-:W-:-:S03]  /*66ab0*/  IADD3.X R59, PT, PT, R59, UR10, RZ, P5, !PT ;  /* 0x0000000a3b3b7c10 */ /* 0x000fc6000affe4ff */
[----:B------:R-:W-:Y:S04]  /*66ac0*/  STL [R1+0x1640], R58 ;  /* 0x0016403a01007387 */ /* 0x000fe80000100800 */
[----:B------:R1:W-:Y:S04]  /*66ad0*/  STL [R1+0x163c], R59 ;  /* 0x00163c3b01007387 */ /* 0x0003e80000100800 */
[----:B------:R-:W4:Y:S04]  /*66ae0*/  LDL.LU R89, [R1+0x1744] ;  /* 0x0017440001597983 */ /* 0x000f280000300800 */
[----:B------:R-:W4:Y:S04]  /*66af0*/  LDL.LU R88, [R1+0x1748] ;  /* 0x0017480001587983 */ /* 0x000f280000300800 */
[----:B------:R-:W4:Y:S04]  /*66b00*/  LDL.LU R67, [R1+0x174c] ;  /* 0x00174c0001437983 */ /* 0x000f280000300800 */
[----:B------:R-:W4:Y:S04]  /*66b10*/  LDL.LU R66, [R1+0x1750] ;  /* 0x0017500001427983 */ /* 0x000f280000300800 */
[----:B------:R-:W4:Y:S04]  /*66b20*/  LDL.LU R64, [R1+0x1838] ;  /* 0x0018380001407983 */ /* 0x000f280000300800 */
[----:B------:R-:W4:Y:S01]  /*66b30*/  LDL.LU R62, [R1+0x1840] ;  /* 0x00184000013e7983 */ /* 0x000f220000300800 */
[----:B-1----:R-:W-:Y:S01]  /*66b40*/  MOV R24, R60 ;  /* 0x0000003c00187202 */ /* 0x002fe20000000f00 */
[----:B------:R-:W-:-:S05]  /*66b50*/  IMAD.MOV.U32 R25, RZ, RZ, R61 ;  /* 0x000000ffff197224 */ /* 0x000fca00078e003d */
[----:B------:R1:W-:Y:S01]  /*66b60*/  LDGSTS.E [R3+0xce00], desc[UR6][R24.64], P1 ;  /* 0x0ce0000018037fae */ /* 0x0003e200089a1006 */
[----:B------:R-:W-:-:S05]  /*66b70*/  IADD3 R56, P4, PT, R56, UR15, RZ ;  /* 0x0000000f38387c10 */ /* 0x000fca000ff9e0ff */
[----:B------:R-:W-:Y:S01]  /*66b80*/  STL [R1+0x1648], R56 ;  /* 0x0016483801007387 */ /* 0x000fe20000100800 */
[----:B------:R-:W-:Y:S02]  /*66b90*/  IADD3 R30, P5, PT, R30, UR15, RZ ;  /* 0x0000000f1e1e7c10 */ /* 0x000fe4000ffbe0ff */
[----:B---3--:R-:W-:-:S05]  /*66ba0*/  IADD3.X R57, PT, PT, R57, UR10, RZ, P4, !PT ;  /* 0x0000000a39397c10 */ /* 0x008fca000a7fe4ff */
[----:B------:R-:W-:Y:S01]  /*66bb0*/  STL [R1+0x1644], R57 ;  /* 0x0016443901007387 */ /* 0x000fe20000100800 */
[----:B----4-:R-:W-:-:S03]  /*66bc0*/  IADD3.X R31, PT, PT, R31, UR10, RZ, P5, !PT ;  /* 0x0000000a1f1f7c10 */ /* 0x010fc6000affe4ff */
[----:B------:R-:W-:Y:S04]  /*66bd0*/  STL [R1+0x1650], R30 ;  /* 0x0016501e01007387 */ /* 0x000fe80000100800 */
[----:B------:R-:W3:Y:S04]  /*66be0*/  LDL.LU R65, [R1+0x1834] ;  /* 0x0018340001417983 */ /* 0x000ee80000300800 */
[----:B------:R-:W-:Y:S01]  /*66bf0*/  STL [R1+0x164c], R31 ;  /* 0x00164c1f01007387 */ /* 0x000fe20000100800 */
[----:B-1----:R-:W-:-:S03]  /*66c00*/  MOV R24, R58 ;  /* 0x0000003a00187202 */ /* 0x002fc60000000f00 */
[----:B------:R-:W4:Y:S01]  /*66c10*/  LDL.LU R63, [R1+0x183c] ;  /* 0x00183c00013f7983 */ /* 0x000f220000300800 */
[----:B------:R-:W-:-:S03]  /*66c20*/  IMAD.MOV.U32 R25, RZ, RZ, R59 ;  /* 0x000000ffff197224 */ /* 0x000fc600078e003b */
[----:B--2---:R-:W2:Y:S04]  /*66c30*/  LDL.LU R61, [R1+0x1844] ;  /* 0x00184400013d7983 */ /* 0x004ea80000300800 */
[----:B------:R-:W2:Y:S04]  /*66c40*/  LDL.LU R60, [R1+0x1848] ;  /* 0x00184800013c7983 */ /* 0x000ea80000300800 */
[----:B------:R-:W2:Y:S04]  /*66c50*/  LDL.LU R59, [R1+0x184c] ;  /* 0x00184c00013b7983 */ /* 0x000ea80000300800 */
[----:B------:R1:W-:Y:S04]  /*66c60*/  LDGSTS.E [R3+0xce80], desc[UR6][R24.64], P2 ;  /* 0x0ce8000018037fae */ /* 0x0003e800091a1006 */
[----:B------:R-:W2:Y:S01]  /*66c70*/  LDL.LU R58, [R1+0x1850] ;  /* 0x00185000013a7983 */ /* 0x000ea20000300800 */
[----:B-1----:R-:W-:Y:S01]  /*66c80*/  MOV R24, R56 ;  /* 0x0000003800187202 */ /* 0x002fe20000000f00 */
[----:B------:R-:W-:-:S05]  /*66c90*/  IMAD.MOV.U32 R25, RZ, RZ, R57 ;  /* 0x000000ffff197224 */ /* 0x000fca00078e0039 */
[----:B------:R1:W-:Y:S02]  /*66ca0*/  LDGSTS.E [R3+0xcf00], desc[UR6][R24.64], P3 ;  /* 0x0cf0000018037fae */ /* 0x0003e400099a1006 */
[----:B-1----:R-:W-:Y:S01]  /*66cb0*/  MOV R24, R30 ;  /* 0x0000001e00187202 */ /* 0x002fe20000000f00 */
[----:B------:R-:W-:-:S05]  /*66cc0*/  IMAD.MOV.U32 R25, RZ, RZ, R31 ;  /* 0x000000ffff197224 */ /* 0x000fca00078e001f */
[----:B------:R1:W-:Y:S01]  /*66cd0*/  LDGSTS.E [R3+0xcf80], desc[UR6][R24.64], P0 ;  /* 0x0cf8000018037fae */ /* 0x0003e200081a1006 */
[----:B------:R-:W-:-:S04]  /*66ce0*/  IADD3 R26, P4, PT, R26, UR15, RZ ;  /* 0x0000000f1a1a7c10 */ /* 0x000fc8000ff9e0ff */
[----:B------:R-:W-:Y:S01]  /*66cf0*/  IADD3.X R27, PT, PT, R27, UR10, RZ, P4, !PT ;  /* 0x0000000a1b1b7c10 */ /* 0x000fe2000a7fe4ff */
[----:B------:R-:W-:Y:S01]  /*66d00*/  STL [R1+0x1738], R26 ;  /* 0x0017381a01007387 */ /* 0x000fe20000100800 */
[----:B------:R-:W-:-:S03]  /*66d10*/  IADD3 R28, P5, PT, R28, UR15, RZ ;  /* 0x0000000f1c1c7c10 */ /* 0x000fc6000ffbe0ff */
[----:B------:R1:W-:Y:S02]  /*66d20*/  STL [R1+0x1734], R27 ;  /* 0x0017341b01007387 */ /* 0x0003e40000100800 */
[----:B-1----:R-:W-:Y:S01]  /*66d30*/  MOV R24, R26 ;  /* 0x0000001a00187202 */ /* 0x002fe20000000f00 */
[----:B------:R-:W-:Y:S01]  /*66d40*/  IMAD.MOV.U32 R25, RZ, RZ, R27 ;  /* 0x000000ffff197224 */ /* 0x000fe200078e001b */
[----:B------:R-:W-:Y:S01]  /*66d50*/  IADD3.X R29, PT, PT, R29, UR10, RZ, P5, !PT ;  /* 0x0000000a1d1d7c10 */ /* 0x000fe2000affe4ff */
[----:B------:R-:W-:Y:S04]  /*66d60*/  STL [R1+0x1740], R28 ;  /* 0x0017401c01007387 */ /* 0x000fe80000100800 */
[----:B------:R1:W-:Y:S04]  /*66d70*/  LDGSTS.E [R3+0xde00], desc[UR6][R24.64], P1 ;  /* 0x0de0000018037fae */ /* 0x0003e800089a1006 */
[----:B------:R-:W2:Y:S04]  /*66d80*/  LDL.LU.64 R26, [R1+0x4a8] ;  /* 0x0004a800011a7983 */ /* 0x000ea80000300a00 */
[----:B------:R1:W-:Y:S02]  /*66d90*/  STL [R1+0x173c], R29 ;  /* 0x00173c1d01007387 */ /* 0x0003e40000100800 */
[----:B-1----:R-:W-:Y:S01]  /*66da0*/  MOV R24, R28 ;  /* 0x0000001c00187202 */ /* 0x002fe20000000f00 */
[----:B------:R-:W-:-:S02]  /*66db0*/  IMAD.MOV.U32 R25, RZ, RZ, R29 ;  /* 0x000000ffff197224 */ /* 0x000fc400078e001d */
[----:B------:R-:W2:Y:S04]  /*66dc0*/  LDL.LU.64 R28, [R1+0x4a0] ;  /* 0x0004a000011c7983 */ /* 0x000ea80000300a00 */
[----:B------:R-:W2:Y:S04]  /*66dd0*/  LDL.LU.64 R30, [R1+0x498] ;  /* 0x00049800011e7983 */ /* 0x000ea80000300a00 */
[----:B------:R-:W2:Y:S04]  /*66de0*/  LDL.LU.64 R56, [R1+0x490] ;  /* 0x0004900001387983 */ /* 0x000ea80000300a00 */
[----:B------:R1:W-:Y:S01]  /*66df0*/  LDGSTS.E [R3+0xde80], desc[UR6][R24.64], P2 ;  /* 0x0de8000018037fae */ /* 0x0003e200091a1006 */
[----:B------:R-:W-:-:S04]  /*66e00*/  IADD3 R88, P4, PT, R88, UR15, RZ ;  /* 0x0000000f58587c10 */ /* 0x000fc8000ff9e0ff */
[----:B------:R-:W-:Y:S02]  /*66e10*/  IADD3.X R89, PT, PT, R89, UR10, RZ, P4, !PT ;  /* 0x0000000a59597c10 */ /* 0x000fe4000a7fe4ff */
[----:B------:R-:W-:-:S03]  /*66e20*/  IADD3 R66, P5, PT, R66, UR15, RZ ;  /* 0x0000000f42427c10 */ /* 0x000fc6000ffbe0ff */
[----:B-1----:R-:W-:Y:S01]  /*66e30*/  IMAD.MOV.U32 R25, RZ, RZ, R89 ;  /* 0x000000ffff197224 */ /* 0x002fe200078e0059 */
[----:B------:R-:W-:Y:S02]  /*66e40*/  MOV R24, R88 ;  /* 0x0000005800187202 */ /* 0x000fe40000000f00 */
[----:B------:R-:W-:Y:S02]  /*66e50*/  IADD3.X R67, PT, PT, R67, UR10, RZ, P5, !PT ;  /* 0x0000000a43437c10 */ /* 0x000fe4000affe4ff */
[----:B------:R-:W-:Y:S01]  /*66e60*/  IADD3 R64, P4, PT, R64, UR15, RZ ;  /* 0x0000000f40407c10 */ /* 0x000fe2000ff9e0ff */
[----:B------:R1:W-:Y:S01]  /*66e70*/  LDGSTS.E [R3+0xdf00], desc[UR6][R24.64], P3 ;  /* 0x0df0000018037fae */ /* 0x0003e200099a1006 */
[----:B------:R-:W-:Y:S02]  /*66e80*/  IADD3 R62, P5, PT, R62, UR15, RZ ;  /* 0x0000000f3e3e7c10 */ /* 0x000fe4000ffbe0ff */
[----:B-1----:R-:W-:Y:S01]  /*66e90*/  MOV R24, R66 ;  /* 0x0000004200187202 */ /* 0x002fe20000000f00 */
[----:B------:R-:W-:-:S05]  /*66ea0*/  IMAD.MOV.U32 R25, RZ, RZ, R67 ;  /* 0x000000ffff197224 */ /* 0x000fca00078e0043 */
[----:B------:R1:W-:Y:S02]  /*66eb0*/  LDGSTS.E [R3+0xdf80], desc[UR6][R24.64], P0 ;  /* 0x0df8000018037fae */ /* 0x0003e400081a1006 */
[----:B-1----:R-:W-:Y:S02]  /*66ec0*/  MOV R24, R64 ;  /* 0x0000004000187202 */ /* 0x002fe40000000f00 */
[----:B---3--:R-:W-:-:S05]  /*66ed0*/  IADD3.X R65, PT, PT, R65, UR10, RZ, P4, !PT ;  /* 0x0000000a41417c10 */ /* 0x008fca000a7fe4ff */
[----:B------:R-:W-:Y:S01]  /*66ee0*/  IMAD.MOV.U32 R25, RZ, RZ, R65 ;  /* 0x000000ffff197224 */ /* 0x000fe200078e0041 */
[----:B----4-:R-:W-:-:S04]  /*66ef0*/  IADD3.X R63, PT, PT, R63, UR10, RZ, P5, !PT ;  /* 0x0000000a3f3f7c10 */ /* 0x010fc8000affe4ff */
[----:B------:R1:W-:Y:S01]  /*66f00*/  LDGSTS.E [R3+0xee00], desc[UR6][R24.64], P1 ;  /* 0x0ee0000018037fae */ /* 0x0003e200089a1006 */
[----:B--2---:R-:W-:-:S04]  /*66f10*/  IADD3 R60, P4, PT, R60, UR15, RZ ;  /* 0x0000000f3c3c7c10 */ /* 0x004fc8000ff9e0ff */
[----:B------:R-:W-:Y:S02]  /*66f20*/  IADD3.X R61, PT, PT, R61, UR10, RZ, P4, !PT ;  /* 0x0000000a3d3d7c10 */ /* 0x000fe4000a7fe4ff */
[----:B-1----:R-:W-:Y:S01]  /*66f30*/  MOV R24, R62 ;  /* 0x0000003e00187202 */ /* 0x002fe20000000f00 */
[----:B------:R-:W-:Y:S01]  /*66f40*/  IMAD.MOV.U32 R25, RZ, RZ, R63 ;  /* 0x000000ffff197224 */ /* 0x000fe200078e003f */
[----:B------:R-:W-:-:S04]  /*66f50*/  IADD3 R58, P5, PT, R58, UR15, RZ ;  /* 0x0000000f3a3a7c10 */ /* 0x000fc8000ffbe0ff */
[----:B------:R1:W-:Y:S01]  /*66f60*/  LDGSTS.E [R3+0xee80], desc[UR6][R24.64], P2 ;  /* 0x0ee8000018037fae */ /* 0x0003e200091a1006 */
[----:B------:R-:W-:Y:S02]  /*66f70*/  IADD3.X R59, PT, PT, R59, UR10, RZ, P5, !PT ;  /* 0x0000000a3b3b7c10 */ /* 0x000fe4000affe4ff */
[----:B-1----:R-:W-:Y:S01]  /*66f80*/  MOV R24, R60 ;  /* 0x0000003c00187202 */ /* 0x002fe20000000f00 */
[----:B------:R-:W-:-:S05]  /*66f90*/  IMAD.MOV.U32 R25, RZ, RZ, R61 ;  /* 0x000000ffff197224 */ /* 0x000fca00078e003d */
[----:B------:R1:W-:Y:S02]  /*66fa0*/  LDGSTS.E [R3+0xef00], desc[UR6][R24.64], P3 ;  /* 0x0ef0000018037fae */ /* 0x0003e400099a1006 */
[----:B-1----:R-:W-:Y:S01]  /*66fb0*/  MOV R24, R58 ;  /* 0x0000003a00187202 */ /* 0x002fe20000000f00 */
[----:B------:R-:W-:-:S05]  /*66fc0*/  IMAD.MOV.U32 R25, RZ, RZ, R59 ;  /* 0x000000ffff197224 */ /* 0x000fca00078e003b */
[----:B------:R1:W-:Y:S04]  /*66fd0*/  LDGSTS.E [R3+0xef80], desc[UR6][R24.64], P0 ;  /* 0x0ef8000018037fae */ /* 0x0003e800081a1006 */
[----:B------:R3:W-:Y:S04]  /*66fe0*/  STL [R1+0x1748], R88 ;  /* 0x0017485801007387 */ /* 0x0007e80000100800 */
        /* <DEDUP_REMOVED lines=10> */
[----:B------:R3:W-:Y:S01]  /*67090*/  STL [R1+0x184c], R59 ;  /* 0x00184c3b01007387 */ /* 0x0007e20000100800 */
[----:B-1----:R-:W-:-:S04]  /*670a0*/  IADD3 R24, P4, PT, R26, UR15, RZ ;  /* 0x0000000f1a187c10 */ /* 0x002fc8000ff9e0ff */
[----:B------:R-:W-:Y:S02]  /*670b0*/  IADD3.X R25, PT, PT, R27, UR10, RZ, P4, !PT ;  /* 0x0000000a1b197c10 */ /* 0x000fe4000a7fe4ff */
[----:B------:R-:W-:-:S03]  /*670c0*/  IADD3 R26, P4, PT, R28, UR15, RZ ;  /* 0x0000000f1c1a7c10 */ /* 0x000fc6000ff9e0ff */
[----:B------:R3:W-:Y:S01]  /*670d0*/  LDGSTS.E [R3+0xfe00], desc[UR6][R24.64], P1 ;  /* 0x0fe0000018037fae */ /* 0x0007e200089a1006 */
[----:B------:R-:W-:Y:S02]  /*670e0*/  IADD3.X R27, PT, PT, R29, UR10, RZ, P4, !PT ;  /* 0x0000000a1d1b7c10 */ /* 0x000fe4000a7fe4ff */
[----:B------:R-:W-:Y:S01]  /*670f0*/  IADD3 R28, P4, PT, R30, UR15, RZ ;  /* 0x0000000f1e1c7c10 */ /* 0x000fe2000ff9e0ff */
[----:B------:R3:W-:Y:S03]  /*67100*/  STL.64 [R1+0x4a8], R24 ;  /* 0x0004a81801007387 */ /* 0x0007e60000100a00 */
[----:B------:R-:W-:Y:S01]  /*67110*/  IADD3.X R29, PT, PT, R31, UR10, RZ, P4, !PT ;  /* 0x0000000a1f1d7c10 */ /* 0x000fe2000a7fe4ff */
[----:B------:R3:W-:Y:S01]  /*67120*/  LDGSTS.E [R3+0xfe80], desc[UR6][R26.64], P2 ;  /* 0x0fe800001a037fae */ /* 0x0007e200091a1006 */
[----:B------:R-:W-:-:S03]  /*67130*/  IADD3 R30, P4, PT, R56, UR15, RZ ;  /* 0x0000000f381e7c10 */ /* 0x000fc6000ff9e0ff */
[----:B------:R3:W-:Y:S01]  /*67140*/  STL.64 [R1+0x4a0], R26 ;  /* 0x0004a01a01007387 */ /* 0x0007e20000100a00 */
[----:B------:R-:W-:Y:S02]  /*67150*/  IADD3.X R31, PT, PT, R57, UR10, RZ, P4, !PT ;  /* 0x0000000a391f7c10 */ /* 0x000fe4000a7fe4ff */
[----:B------:R-:W-:Y:S01]  /*67160*/  MOV R56, R30 ;  /* 0x0000001e00387202 */ /* 0x000fe20000000f00 */
[----:B------:R3:W-:Y:S02]  /*67170*/  LDGSTS.E [R3+0xff00], desc[UR6][R28.64], P3 ;  /* 0x0ff000001c037fae */ /* 0x0007e400099a1006 */
[----:B------:R-:W-:Y:S02]  /*67180*/  IMAD.MOV.U32 R57, RZ, RZ, R31 ;  /* 0x000000ffff397224 */ /* 0x000fe400078e001f */
[----:B------:R3:W-:Y:S04]  /*67190*/  STL.64 [R1+0x498], R28 ;  /* 0x0004981c01007387 */ /* 0x0007e80000100a00 */
[----:B------:R3:W-:Y:S04]  /*671a0*/  STL.64 [R1+0x490], R56 ;  /* 0x0004903801007387 */ /* 0x0007e80000100a00 */
[----:B------:R3:W-:Y:S04]  /*671b0*/  LDGSTS.E [R3+0xff80], desc[UR6][R56.64], P0 ;  /* 0x0ff8000038037fae */ /* 0x0007e800081a1006 */
[----:B------:R-:W0:Y:S01]  /*671c0*/  LDGDEPBAR ;  /* 0x00000000000079af */ /* 0x000e220000000000 */
[----:B------:R-:W-:-:S04]  /*671d0*/  UIADD3 UR5, UPT, UPT, UR5, 0x1, URZ ;  /* 0x0000000105057890 */ /* 0x000fc8000fffe0ff */
[----:B------:R-:W-:-:S09]  /*671e0*/  UISETP.NE.U32.AND UP0, UPT, UR5, UR11, UPT ;  /* 0x0000000b0500728c */ /* 0x000fd2000bf05070 */
[----:B---3--:R-:W-:Y:S05]  /*671f0*/  BRA.U UP0, `(.L_x_1) ;  /* 0xfffffca9001c7547 */ /* 0x008fea000b83ffff */
.L_x_0:
[----:B-----5:R-:W2:Y:S01]  /*67200*/  LDL.LU R26, [R1+0xc0] ;  /* 0x0000c000011a7983 */ /* 0x020ea20000300800 */
[----:B------:R-:W-:-:S04]  /*67210*/  DEPBAR.LE SB0, 0x0 ;  /* 0x000080000000791a */ /* 0x000fc80000000000 */
[----:B------:R-:W3:Y:S01]  /*67220*/  LDL.LU R25, [R1+0xc8] ;  /* 0x0000c80001197983 */ /* 0x000ee20000300800 */
[----:B------:R-:W1:Y:S01]  /*67230*/  S2R R65, SR_TID.X ;  /* 0x0000000000417919 */ /* 0x000e620000002100 */
[----:B------:R-:W-:Y:S01]  /*67240*/  IMAD.MOV.U32 R170, RZ, RZ, R20 ;  /* 0x000000ffffaa7224 */ /* 0x000fe200078e0014 */
[----:B------:R-:W-:Y:S01]  /*67250*/  MOV R171, R22 ;  /* 0x0000001600ab7202 */ /* 0x000fe20000000f00 */
[----:B------:R-:W4:Y:S01]  /*67260*/  LDCU.64 UR26, c[0x0][0x398] ;  /* 0x00007300ff1a77ac */ /* 0x000f220008000a00 */
[----:B------:R-:W2:Y:S01]  /*67270*/  LDL.LU R24, [R1+0xc4] ;  /* 0x0000c40001187983 */ /* 0x000ea20000300800 */
[----:B------:R-:W-:Y:S01]  /*67280*/  MOV R165, R214 ;  /* 0x000000d600a57202 */ /* 0x000fe20000000f00 */
[----:B------:R-:W-:Y:S01]  /*67290*/  IMAD.MOV.U32 R180, RZ, RZ, R213 ;  /* 0x000000ffffb47224 */ /* 0x000fe200078e00d5 */
[----:B------:R-:W-:Y:S01]  /*672a0*/  MOV R181, R215 ;  /* 0x000000d700b57202 */ /* 0x000fe20000000f00 */
[----:B------:R-:W2:Y:S01]  /*672b0*/  LDL.LU R28, [R1+0x90] ;  /* 0x00009000011c7983 */ /* 0x000ea20000300800 */
[----:B------:R-:W-:Y:S01]  /*672c0*/  IMAD.MOV.U32 R186, RZ, RZ, R48 ;  /* 0x000000ffffba7224 */ /* 0x000fe200078e0030 */
[----:B------:R-:W-:Y:S01]  /*672d0*/  MOV R187, R50 ;  /* 0x0000003200bb7202 */ /* 0x000fe20000000f00 */
[----:B------:R-:W-:Y:S01]  /*672e0*/  IMAD.MOV.U32 R189, RZ, RZ, R218 ;  /* 0x000000ffffbd7224 */ /* 0x000fe200078e00da */
[----:B------:R-:W2:Y:S01]  /*672f0*/  LDL.LU R3, [R1+0x98] ;  /* 0x0000980001037983 */ /* 0x000ea20000300800 */
[----:B------:R-:W-:Y:S01]  /*67300*/  MOV R188, R216 ;  /* 0x000000d800bc7202 */ /* 0x000fe20000000f00 */
[----:B------:R-:W-:Y:S01]  /*67310*/  IMAD.MOV.U32 R235, RZ, RZ, R78 ;  /* 0x000000ffffeb7224 */ /* 0x000fe200078e004e */
[----:B------:R-:W-:Y:S01]  /*67320*/  MOV R234, R76 ;  /* 0x0000004c00ea7202 */ /* 0x000fe20000000f00 */
[----:B------:R-:W2:Y:S01]  /*67330*/  LDL.LU R64, [R1+0xd4] ;  /* 0x0000d40001407983 */ /* 0x000ea20000300800 */
[----:B------:R-:W-:Y:S01]  /*67340*/  MOV R236, R205 ;  /* 0x000000cd00ec7202 */ /* 0x000fe20000000f00 */
[----:B------:R-:W-:Y:S01]  /*67350*/  IMAD.MOV.U32 R237, RZ, RZ, R207 ;  /* 0x000000ffffed7224 */ /* 0x000fe200078e00cf */
[----:B------:R-:W-:Y:S01]  /*67360*/  MOV R238, R157 ;  /* 0x0000009d00ee7202 */ /* 0x000fe20000000f00 */
[----:B------:R-:W3:Y:S01]  /*67370*/  LDL.LU R63, [R1+0xdc] ;  /* 0x0000dc00013f7983 */ /* 0x000ee20000300800 */
[----:B------:R-:W-:Y:S01]  /*67380*/  IMAD.MOV.U32 R239, RZ, RZ, R159 ;  /* 0x000000ffffef7224 */ /* 0x000fe200078e009f */
[----:B------:R-:W1:Y:S02]  /*67390*/  LDCU UR4, c[0x0][0x3b4] ;  /* 0x00007680ff0477ac */ /* 0x000e640008000800 */
[----:B------:R-:W4:Y:S01]  /*673a0*/  LDL.LU R62, [R1+0xd0] ;  /* 0x0000d000013e7983 */ /* 0x000f220000300800 */
[----:B------:R-:W1:Y:S03]  /*673b0*/  LDCU.64 UR14, c[0x0][0x398] ;  /* 0x00007300ff0e77ac */ /* 0x000e660008000a00 */
[----:B------:R-:W4:Y:S01]  /*673c0*/  LDL.LU R61, [R1+0xd8] ;  /* 0x0000d800013d7983 */ /* 0x000f220000300800 */
[----:B------:R-:W1:Y:S03]  /*673d0*/  LDCU.64 UR8, c[0x0][0x390] ;  /* 0x00007200ff0877ac */ /* 0x000e660008000a00 */
[----:B------:R-:W4:Y:S01]  /*673e0*/  LDL.LU R60, [R1+0xac] ;  /* 0x0000ac00013c7983 */ /* 0x000f220000300800 */
[----:B------:R-:W1:Y:S03]  /*673f0*/  LDCU.64 UR28, c[0x0][0x398] ;  /* 0x00007300ff1c77ac */ /* 0x000e660008000a00 */
[----:B------:R-:W4:Y:S01]  /*67400*/  LDL.LU R59, [R1+0xa0] ;  /* 0x0000a000013b7983 */ /* 0x000f220000300800 */
[----:B------:R-:W1:Y:S03]  /*67410*/  LDCU UR24, c[0x0][0x3b8] ;  /* 0x00007700ff1877ac */ /* 0x000e660008000800 */
[----:B------:R-:W4:Y:S01]  /*67420*/  LDL.LU R58, [R1+0xa8] ;  /* 0x0000a800013a7983 */ /* 0x000f220000300800 */
[----:B------:R-:W-:Y:S01]  /*67430*/  IADD3 R0, PT, PT, R252, 0x7f, RZ ;  /* 0x0000007ffc007810 */ /* 0x000fe20007ffe0ff */
[----:B------:R-:W1:Y:S02]  /*67440*/  LDCU.64 UR10, c[0x0][0x398] ;  /* 0x00007300ff0a77ac */ /* 0x000e640008000a00 */
[----:B------:R-:W4:Y:S01]  /*67450*/  LDL.LU R57, [R1+0xa4] ;  /* 0x0000a40001397983 */ /* 0x000f220000300800 */
[----:B------:R-:W1:Y:S03]  /*67460*/  LDCU.64 UR30, c[0x0][0x398] ;  /* 0x00007300ff1e77ac */ /* 0x000e660008000a00 */
[----:B------:R-:W4:Y:S01]  /*67470*/  LDL.LU R56, [R1+0xbc] ;  /* 0x0000bc0001387983 */ /* 0x000f220000300800 */
[----:B------:R-:W2:Y:S03]  /*67480*/  LDCU.64 UR12, c[0x0][0x398] ;  /* 0x00007300ff0c77ac */ /* 0x000ea60008000a00 */
[----:B------:R-:W4:Y:S01]  /*67490*/  LDL.LU R31, [R1+0xb0] ;  /* 0x0000b000011f7983 */ /* 0x000f220000300800 */
[----:B------:R-:W2:Y:S03]  /*674a0*/  LDCU.64 UR18, c[0x0][0x398] ;  /* 0x00007300ff1277ac */ /* 0x000ea60008000a00 */
[----:B------:R-:W4:Y:S01]  /*674b0*/  LDL.LU R30, [R1+0xb8] ;  /* 0x0000b800011e7983 */ /* 0x000f220000300800 */
[----:B------:R-:W2:Y:S03]  /*674c0*/  LDCU.64 UR22, c[0x0][0x398] ;  /* 0x00007300ff1677ac */ /* 0x000ea60008000a00 */
[----:B------:R-:W4:Y:S01]  /*674d0*/  LDL.LU R29, [R1+0xb4] ;  /* 0x0000b400011d7983 */ /* 0x000f220000300800 */
[----:B------:R-:W2:Y:S03]  /*674e0*/  LDCU.64 UR20, c[0x0][0x398] ;  /* 0x00007300ff1477ac */ /* 0x000ea60008000a00 */
[----:B------:R-:W4:Y:S01]  /*674f0*/  LDL.LU R27, [R1+0xcc] ;  /* 0x0000cc00011b7983 */ /* 0x000f220000300800 */
[----:B-1----:R-:W-:Y:S01]  /*67500*/  LOP3.LUT R65, R65, 0x1f, RZ, 0xc0, !PT ;  /* 0x0000001f41417812 */ /* 0x002fe200078ec0ff */
[----:B------:R-:W1:Y:S01]  /*67510*/  LDCU.64 UR16, c[0x0][0x398] ;  /* 0x00007300ff1077ac */ /* 0x000e620008000a00 */
[----:B------:R-:W1:Y:S02]  /*67520*/  LDCU UR61, c[0x0][0x398] ;  /* 0x00007300ff3d77ac */ /* 0x000e640008000800 */
[----:B------:R-:W-:Y:S01]  /*67530*/  LEA R2, R65, UR77, 0x4 ;  /* 0x0000004d41027c11 */ /* 0x000fe2000f8e20ff */
[----:B------:R-:W-:Y:S06]  /*67540*/  BAR.SYNC.DEFER_BLOCKING 0x0 ;  /* 0x0000000000007b1d */ /* 0x000fec0000010000 */
[----:B------:R-:W1:Y:S01]  /*67550*/  LDCU UR33, c[0x0][0x39c] ;  /* 0x00007380ff2177ac */ /* 0x000e620008000800 */
[----:B------:R-:W1:Y:S01]  /*67560*/  LDCU UR57, c[0x0][0x398] ;  /* 0x00007300ff3977ac */ /* 0x000e620008000800 */
[----:B------:R-:W-:Y:S01]  /*67570*/  STL [R1+0x40], R2 ;  /* 0x0000400201007387 */ /* 0x000fe20000100800 */
[----:B------:R-:W1:Y:S01]  /*67580*/  LDCU UR55, c[0x0][0x39c] ;  /* 0x00007380ff3777ac */ /* 0x000e620008000800 */
        /* <DEDUP_REMOVED lines=42> */
[----:B--2---:R-:W-:-:S02]  /*67830*/  IMAD.MOV.U32 R88, RZ, RZ, R64 ;  /* 0x000000ffff587224 */ /* 0x004fc400078e0040 */
[----:B------:R-:W-:Y:S02]  /*67840*/  IMAD.MOV.U32 R179, RZ, RZ, R3 ;  /* 0x000000ffffb37224 */ /* 0x000fe400078e0003 */
[----:B------:R-:W-:Y:S01]  /*67850*/  IMAD.MOV.U32 R213, RZ, RZ, R219 ;  /* 0x000000ffffd57224 */ /* 0x000fe200078e00db */
[----:B---3--:R-:W-:Y:S01]  /*67860*/  MOV R67, R63 ;  /* 0x0000003f00437202 */ /* 0x008fe20000000f00 */
[----:B------:R-:W-:Y:S01]  /*67870*/  IMAD.MOV.U32 R90, RZ, RZ, R88 ;  /* 0x000000ffff5a7224 */ /* 0x000fe200078e0058 */
[----:B------:R-:W-:Y:S01]  /*67880*/  MOV R216, R120 ;  /* 0x0000007800d87202 */ /* 0x000fe20000000f00 */
[----:B----4-:R-:W-:Y:S01]  /*67890*/  IMAD.MOV.U32 R66, RZ, RZ, R62 ;  /* 0x000000ffff427224 */ /* 0x010fe200078e003e */
[----:B------:R-:W-:Y:S02]  /*678a0*/  MOV R89, R67 ;  /* 0x0000004300597202 */ /* 0x000fe40000000f00 */
[----:B------:R-:W-:Y:S01]  /*678b0*/  MOV R218, R52 ;  /* 0x0000003400da7202 */ /* 0x000fe20000000f00 */
[----:B------:R-:W-:Y:S01]  /*678c0*/  IMAD.MOV.U32 R88, RZ, RZ, R66 ;  /* 0x000000ffff587224 */ /* 0x000fe200078e0042 */
[----:B------:R-:W-:Y:S01]  /*678d0*/  MOV R65, R61 ;  /* 0x0000003d00417202 */ /* 0x000fe20000000f00 */
[----:B------:R-:W-:Y:S01]  /*678e0*/  IMAD.MOV.U32 R157, RZ, RZ, R142 ;  /* 0x000000ffff9d7224 */ /* 0x000fe200078e008e */
[----:B------:R-:W-:Y:S01]  /*678f0*/  ISETP.GE.AND P0, PT, R0, UR27, PT ;  /* 0x0000001b00007c0c */ /* 0x000fe2000bf06270 */
[----:B------:R-:W-:Y:S01]  /*67900*/  IMAD.MOV.U32 R64, RZ, RZ, R60 ;  /* 0x000000ffff407224 */ /* 0x000fe200078e003c */
[----:B------:R-:W-:Y:S01]  /*67910*/  MOV R91, R65 ;  /* 0x00000041005b7202 */ /* 0x000fe20000000f00 */
[----:B------:R-:W-:Y:S01]  /*67920*/  IMAD.MOV.U32 R159, RZ, RZ, R46 ;  /* 0x000000ffff9f7224 */ /* 0x000fe200078e002e */
[----:B------:R-:W2:Y:S01]  /*67930*/  LDCU UR77, c[0x0][0x39c] ;  /* 0x00007380ff4d77ac */ /* 0x000ea20008000800 */
        /* <DEDUP_REMOVED lines=29> */
[----:B------:R3:W-:Y:S01]  /*67b10*/  STSM.16.M88.4 [R2], R24 ;  /* 0x0000001802007844 */ /* 0x0007e20000000200 */
[----:B------:R-:W-:-:S03]  /*67b20*/  NOP ;  /* 0x0000000000007918 */ /* 0x000fc60000000000 */
[----:B------:R-:W4:Y:S01]  /*67b30*/  LDS.128 R92, [R2] ;  /* 0x00000000025c7984 */ /* 0x000f220000000c00 */
[----:B------:R-:W-:Y:S01]  /*67b40*/  IMAD.MOV.U32 R107, RZ, RZ, R56 ;  /* 0x000000ffff6b7224 */ /* 0x000fe200078e0038 */
[----:B------:R-:W-:Y:S01]  /*67b50*/  MOV R105, R57 ;  /* 0x0000003900697202 */ /* 0x000fe20000000f00 */
[----:B------:R-:W-:Y:S01]  /*67b60*/  IMAD.MOV.U32 R110, RZ, RZ, R30 ;  /* 0x000000ffff6e7224 */ /* 0x000fe200078e001e */
[----:B------:R-:W-:Y:S01]  /*67b70*/  MOV R108, R29 ;  /* 0x0000001d006c7202 */ /* 0x000fe20000000f00 */
[----:B------:R-:W-:Y:S01]  /*67b80*/  IMAD.MOV.U32 R109, RZ, RZ, R58 ;  /* 0x000000ffff6d7224 */ /* 0x000fe200078e003a */
[----:B------:R-:W-:Y:S01]  /*67b90*/  MOV R120, R121 ;  /* 0x0000007900787202 */ /* 0x000fe20000000f00 */
[----:B------:R-:W1:Y:S01]  /*67ba0*/  LDCU UR27, c[0x0][0x39c] ;  /* 0x00007380ff1b77ac */ /* 0x000e620008000800 */
[----:B---3--:R-:W-:Y:S01]  /*67bb0*/  IMAD.MOV.U32 R24, RZ, RZ, R84 ;  /* 0x000000ffff187224 */ /* 0x008fe200078e0054 */
[----:B------:R-:W-:Y:S01]  /*67bc0*/  MOV R25, R86 ;  /* 0x0000005600197202 */ /* 0x000fe20000000f00 */
[----:B------:R-:W-:Y:S01]  /*67bd0*/  IMAD.MOV.U32 R26, RZ, RZ, R72 ;  /* 0x000000ffff1a7224 */ /* 0x000fe200078e0048 */
[----:B------:R-:W-:Y:S01]  /*67be0*/  MOV R27, R74 ;  /* 0x0000004a001b7202 */ /* 0x000fe20000000f00 */
[----:B------:R-:W-:-:S04]  /*67bf0*/  NOP ;  /* 0x0000000000007918 */ /* 0x000fc80000000000 */
[----:B------:R-:W-:Y:S01]  /*67c00*/  STSM.16.M88.4 [R2], R24 ;  /* 0x0000001802007844 */ /* 0x000fe20000000200 */
[----:B------:R-:W-:-:S03]  /*67c10*/  NOP ;  /* 0x0000000000007918 */ /* 0x000fc60000000000 */
[----:B------:R-:W3:Y:S01]  /*67c20*/  LDS.128 R24, [R2] ;  /* 0x0000000002187984 */ /* 0x000ee20000000c00 */
[----:B------:R-:W-:-:S03]  /*67c30*/  NOP ;  /* 0x0000000000007918 */ /* 0x000fc60000000000 */
[----:B------:R1:W-:Y:S04]  /*67c40*/  STSM.16.M88.4 [R2], R4 ;  /* 0x0000000402007844 */ /* 0x0003e80000000200 */
[----:B----4-:R4:W-:Y:S04]  /*67c50*/  STL.64 [R1+0x20], R92 ;  /* 0x0000205c01007387 */ /* 0x0109e80000100a00 */
[----:B------:R2:W-:Y:S01]  /*67c60*/  STL.64 [R1+0x28], R94 ;  /* 0x0000285e01007387 */ /* 0x0005e20000100a00 */
[----:B-1----:R-:W-:Y:S01]  /*67c70*/  IMAD.MOV.U32 R4, RZ, RZ, R85 ;  /* 0x000000ffff047224 */ /* 0x002fe200078e0055 */
[----:B------:R-:W-:Y:S01]  /*67c80*/  MOV R5, R87 ;  /* 0x0000005700057202 */ /* 0x000fe20000000f00 */
[----:B------:R-:W-:Y:S01]  /*67c90*/  IMAD.MOV.U32 R6, RZ, RZ, R73 ;  /* 0x000000ffff067224 */ /* 0x000fe200078e0049 */
[----:B------:R-:W-:Y:S01]  /*67ca0*/  MOV R7, R75 ;  /* 0x0000004b00077202 */ /* 0x000fe20000000f00 */
[----:B------:R-:W-:Y:S01]  /*67cb0*/  NOP ;  /* 0x0000000000007918 */ /* 0x000fe20000000000 */
[----:B----4-:R-:W-:Y:S01]  /*67cc0*/  MOV R93, R63 ;  /* 0x0000003f005d7202 */ /* 0x010fe20000000f00 */
[----:B------:R-:W-:Y:S01]  /*67cd0*/  IMAD.MOV.U32 R92, RZ, RZ, R62 ;  /* 0x000000ffff5c7224 */ /* 0x000fe200078e003e */
[----:B------:R-:W-:Y:S01]  /*67ce0*/  MOV R62, R69 ;  /* 0x00000045003e7202 */ /* 0x000fe20000000f00 */
[----:B------:R-:W-:Y:S01]  /*67cf0*/  IMAD.MOV.U32 R63, RZ, RZ, R71 ;  /* 0x000000ffff3f7224 */ /* 0x000fe200078e0047 */
[----:B--2---:R-:W-:Y:S01]  /*67d00*/  MOV R95, R59 ;  /* 0x0000003b005f7202 */ /* 0x004fe20000000f00 */
[----:B------:R-:W-:Y:S01]  /*67d10*/  IMAD.MOV.U32 R94, RZ, RZ, R28 ;  /* 0x000000ffff5e7224 */ /* 0x000fe200078e001c */
[----:B---3--:R-:W-:Y:S04]  /*67d20*/  STL.64 [R1+0x10], R24 ;  /* 0x0000101801007387 */ /* 0x008fe80000100a00 */
[----:B------:R-:W-:Y:S04]  /*67d30*/  STL.64 [R1+0x18], R26 ;  /* 0x0000181a01007387 */ /* 0x000fe80000100a00 */
[----:B------:R-:W1:Y:S01]  /*67d40*/  LDS.128 R24, [R2] ;  /* 0x0000000002187984 */ /* 0x000e620000000c00 */
[----:B------:R-:W-:-:S03]  /*67d50*/  NOP ;  /* 0x0000000000007918 */ /* 0x000fc60000000000 */
[----:B------:R2:W-:Y:S01]  /*67d60*/  STSM.16.M88.4 [R2], R4 ;  /* 0x0000000402007844 */ /* 0x0005e20000000200 */
[----:B------:R-:W-:-:S03]  /*67d70*/  NOP ;  /* 0x0000000000007918 */ /* 0x000fc60000000000 */
[----:B------:R-:W3:Y:S01]  /*67d80*/  LDS.128 R248, [R2] ;  /* 0x0000000002f87984 */ /* 0x000ee20000000c00 */
[----:B--2---:R-:W-:Y:S01]  /*67d90*/  MOV R4, R136 ;  /* 0x0000008800047202 */ /* 0x004fe20000000f00 */
[----:B------:R-:W-:Y:S01]  /*67da0*/  IMAD.MOV.U32 R5, RZ, RZ, R138 ;  /* 0x000000ffff057224 */ /* 0x000fe200078e008a */
[----:B------:R-:W-:Y:S01]  /*67db0*/  MOV R6, R68 ;  /* 0x0000004400067202 */ /* 0x000fe20000000f00 */
[----:B------:R-:W-:Y:S01]  /*67dc0*/  IMAD.MOV.U32 R7, RZ, RZ, R70 ;  /* 0x000000ffff077224 */ /* 0x000fe200078e0046 */
[----:B------:R-:W-:Y:S01]  /*67dd0*/  NOP ;  /* 0x0000000000007918 */ /* 0x000fe20000000000 */
[----:B-1----:R1:W-:Y:S04]  /*67de0*/  STL.64 [R1], R24 ;  /* 0x0000001801007387 */ /* 0x0023e80000100a00 */
[----:B------:R2:W-:Y:S01]  /*67df0*/  STL.64 [R1+0x8], R26 ;  /* 0x0000081a01007387 */ /* 0x0005e20000100a00 */
[----:B-1----:R-:W-:Y:S01]  /*67e00*/  MOV R24, R8 ;  /* 0x0000000800187202 */ /* 0x002fe20000000f00 */
[----:B------:R-:W-:-:S02]  /*67e10*/  IMAD.MOV.U32 R25, RZ, RZ, R10 ;  /* 0x000000ffff197224 */ /* 0x000fc400078e000a */
[----:B---3--:R-:W-:Y:S01]  /*67e20*/  STL [R1+0x1e78], R248 ;  /* 0x001e78f801007387 */ /* 0x008fe20000100800 */
[----:B--2---:R-:W-:Y:S01]  /*67e30*/  MOV R26, R96 ;  /* 0x00000060001a7202 */ /* 0x004fe20000000f00 */
[----:B------:R-:W-:Y:S02]  /*67e40*/  IMAD.MOV.U32 R27, RZ, RZ, R98 ;  /* 0x000000ffff1b7224 */ /* 0x000fe400078e0062 */
[----:B------:R-:W-:Y:S04]  /*67e50*/  STL [R1+0x1e74], R249 ;  /* 0x001e74f901007387 */ /* 0x000fe80000100800 */
[----:B------:R-:W-:Y:S04]  /*67e60*/  STL [R1+0x1e70], R250 ;  /* 0x001e70fa01007387 */ /* 0x000fe80000100800 */
[----:B------:R-:W-:Y:S04]  /*67e70*/  STL [R1+0x1e6c], R251 ;  /* 0x001e6cfb01007387 */ /* 0x000fe80000100800 */
[----:B------:R-:W2:Y:S04]  /*67e80*/  LDL.LU R64, [R1+0x180] ;  /* 0x0001800001407983 */ /* 0x000ea80000300800 */
[----:B------:R-:W2:Y:S04]  /*67e90*/  LDL.LU R65, [R1+0x188] ;  /* 0x0001880001417983 */ /* 0x000ea80000300800 */
[----:B------:R-:W3:Y:S04]  /*67ea0*/  LDL.LU R56, [R1+0x2c0] ;  /* 0x0002c00001387983 */ /* 0x000ee80000300800 */
[----:B------:R-:W3:Y:S04]  /*67eb0*/  LDL.LU R57, [R1+0x2c8] ;  /* 0x0002c80001397983 */ /* 0x000ee80000300800 */
[----:B------:R-:W-:Y:S01]  /*67ec0*/  STSM.16.M88.4 [R2], R24 ;  /* 0x0000001802007844 */ /* 0x000fe20000000200 */
[----:B------:R-:W-:-:S03]  /*67ed0*/  NOP ;  /* 0x0000000000007918 */ /* 0x000fc60000000000 */
[----:B------:R-:W-:Y:S01]  /*67ee0*/  LDS.128 R240, [R2] ;  /* 0x0000000002f07984 */ /* 0x000fe20000000c00 */
[----:B------:R-:W-:-:S03]  /*67ef0*/  NOP ;  /* 0x0000000000007918 */ /* 0x000fc60000000000 */
[----:B------:R1:W-:Y:S01]  /*67f00*/  STSM.16.M88.4 [R2], R4 ;  /* 0x0000000402007844 */ /* 0x0003e20000000200 */
[----:B------:R-:W-:Y:S01]  /*67f10*/  MOV R58, R224 ;  /* 0x000000e0003a7202 */ /* 0x000fe20000000f00 */
[----:B------:R-:W-:Y:S01]  /*67f20*/  IMAD.MOV.U32 R59, RZ, RZ, R226 ;  /* 0x000000ffff3b7224 */ /* 0x000fe200078e00e2 */
[----:B------:R-:W-:Y:S01]  /*67f30*/  NOP ;  /* 0x0000000000007918 */ /* 0x000fe20000000000 */
[----:B-1----:R-:W-:Y:S01]  /*67f40*/  MOV R4, R9 ;  /* 0x0000000900047202 */ /* 0x002fe20000000f00 */
[----:B------:R-:W-:Y:S01]  /*67f50*/  IMAD.MOV.U32 R5, RZ, RZ, R11 ;  /* 0x000000ffff057224 */ /* 0x000fe200078e000b */
[----:B------:R-:W-:Y:S01]  /*67f60*/  MOV R6, R97 ;  /* 0x0000006100067202 */ /* 0x000fe20000000f00 */
[----:B------:R-:W-:Y:S01]  /*67f70*/  IMAD.MOV.U32 R7, RZ, RZ, R99 ;  /* 0x000000ffff077224 */ /* 0x000fe200078e0063 */
[----:B------:R-:W-:Y:S01]  /*67f80*/  LDS.128 R8, [R2] ;  /* 0x0000000002087984 */ /* 0x000fe20000000c00 */
[----:B------:R-:W-:-:S03]  /*67f90*/  NOP ;  /* 0x0000000000007918 */ /* 0x000fc60000000000 */
[----:B------:R-:W-:Y:S01]  /*67fa0*/  STSM.16.M88.4 [R2], R4 ;  /* 0x0000000402007844 */ /* 0x000fe20000000200 */
[----:B------:R-:W-:-:S03]  /*67fb0*/  NOP ;  /* 0x0000000000007918 */ /* 0x000fc60000000000 */
[----:B------:R-:W-:Y:S01]  /*67fc0*/  LDS.128 R24, [R2] ;  /* 0x0000000002187984 */ /* 0x000fe20000000c00 */
[----:B------:R-:W-:-:S03]  /*67fd0*/  NOP ;  /* 0x0000000000007918 */ /* 0x000fc60000000000 */
[----:B------:R-:W-:Y:S01]  /*67fe0*/  STSM.16.M88.4 [R2], R60 ;  /* 0x0000003c02007844 */ /* 0x000fe20000000200 */
[----:B------:R-:W-:-:S03]  /*67ff0*/  NOP ;  /* 0x0000000000007918 */ /* 0x000fc60000000000 */
[----:B------:R-:W-:Y:S01]  /*68000*/  LDS.128 R28, [R2] ;  /* 0x00000000021c7984 */ /* 0x000fe20000000c00 */
[----:B------:R-:W-:Y:S01]  /*68010*/  NOP ;  /* 0x0000000000007918 */ /* 0x000fe20000000000 */
[----:B------:R-:W-:Y:S01]  /*68020*/  IMAD.MOV.U32 R114, RZ, RZ, R92 ;  /* 0x000000ffff727224 */ /* 0x000fe200078e005c */
[----:B------:R-:W-:Y:S01]  /*68030*/  MOV R92, R89 ;  /* 0x00000059005c7202 */ /* 0x000fe20000000f00 */
[----:B--2---:R-:W-:Y:S01]  /*68040*/  STSM.16.M88.4 [R2], R64 ;  /* 0x0000004002007844 */ /* 0x004fe20000000200 */
[----:B------:R-:W-:-:S03]  /*68050*/  NOP ;  /* 0x0000000000007918 */ /* 0x000fc60000000000 */
[----:B------:R-:W-:Y:S01]  /*68060*/  LDS.128 R4, [R2] ;  /* 0x0000000002047984 */ /* 0x000fe20000000c00 */
[----:B------:R-:W-:-:S03]  /*68070*/  NOP ;  /* 0x0000000000007918 */ /* 0x000fc60000000000 */
[----:B---3--:R1:W-:Y:S01]  /*68080*/  STSM.16.M88.4 [R2], R56 ;  /* 0x0000003802007844 */ /* 0x0083e20000000200 */
[----:B------:R-:W-:-:S03]  /*68090*/  NOP ;  /* 0x0000000000007918 */ /* 0x000fc60000000000 */
[----:B------:R-:W-:Y:S04]  /*680a0*/  LDS.128 R60, [R2] ;  /* 0x00000000023c7984 */ /* 0x000fe80000000c00 */
[----:B-1----:R-:W2:Y:S04]  /*680b0*/  LDL.LU R56, [R1+0x184] ;  /* 0x0001840001387983 */ /* 0x002ea80000300800 */
[----:B------:R-:W2:Y:S04]  /*680c0*/  LDL.LU R57, [R1+0x18c] ;  /* 0x00018c0001397983 */ /* 0x000ea80000300800 */
[----:B------:R-:W3:Y:S04]  /*680d0*/  LDL.LU R84, [R1+0x2c4] ;  /* 0x0002c40001547983 */ /* 0x000ee80000300800 */
[----:B------:R-:W3:Y:S04]  /*680e0*/  LDL.LU R85, [R1+0x2cc] ;  /* 0x0002cc0001557983 */ /* 0x000ee80000300800 */
[----:B------:R-:W4:Y:S04]  /*680f0*/  LDL.LU R88, [R1+0x170] ;  /* 0x0001700001587983 */ /* 0x000f280000300800 */
[----:B------:R-:W4:Y:S04]  /*68100*/  LDL.LU R89, [R1+0x178] ;  /* 0x0001780001597983 */ /* 0x000f280000300800 */
[----:B------:R-:W4:Y:S04]  /*68110*/  LDL.LU R72, [R1+0x2b0] ;  /* 0x0002b00001487983 */ /* 0x000f280000300800 */
[----:B------:R-:W4:Y:S01]  /*68120*/  LDL.LU R73, [R1+0x2b8] ;  /* 0x0002b80001497983 */ /* 0x000f220000300800 */
[----:B------:R-:W-:Y:S01]  /*68130*/  MOV R58, R193 ;  /* 0x000000c1003a7202 */ /* 0x000fe20000000f00 */
[----:B------:R-:W-:Y:S01]  /*68140*/  IMAD.MOV.U32 R59, RZ, RZ, R195 ;  /* 0x000000ffff3b7224 */ /* 0x000fe200078e00c3 */
[----:B------:R-:W-:Y:S01]  /*68150*/  NOP ;  /* 0x0000000000007918 */ /* 0x000fe20000000000 */
        /* <DEDUP_REMOVED lines=16> */
[----:B--2---:R-:W-:Y:S01]  /*68260*/  STSM.16.M88.4 [R2], R56 ;  /* 0x0000003802007844 */ /* 0x004fe20000000200 */
[----:B------:R-:W-:-:S03]  /*68270*/  NOP ;  /* 0x0000000000007918 */ /* 0x000fc60000000000 */
[----:B------:R-:W-:Y:S01]  /*68280*/  LDS.128 R68, [R2] ;  /* 0x0000000002447984 */ /* 0x000fe20000000c00 */
[----:B------:R-:W-:-:S03]  /*68290*/  NOP ;  /* 0x0000000000007918 */ /* 0x000fc60000000000 */
[----:B---3--:R-:W-:Y:S01]  /*682a0*/  STSM.16.M88.4 [R2], R84 ;  /* 0x0000005402007844 */ /* 0x008fe20000000200 */
[----:B------:R-:W-:-:S03]  /*682b0*/  NOP ;  /* 0x0000000000007918 */ /* 0x000fc60000000000 */
[----:B------:R-:W-:Y:S01]  /*682c0*/  LDS.128 R64, [R2] ;  /* 0x0000000002407984 */ /* 0x000fe20000000c00 */
[----:B------:R-:W-:-:S03]  /*682d0*/  NOP ;  /* 0x0000000000007918 */ /* 0x000fc60000000000 */
[----:B----4-:R-:W-:Y:S01]  /*682e0*/  STSM.16.M88.4 [R2], R88 ;  /* 0x0000005802007844 */ /* 0x010fe20000000200 */
[----:B------:R-:W-:-:S03]  /*682f0*/  NOP ;  /* 0x0000000000007918 */ /* 0x000fc60000000000 */
[----:B------:R-:W-:Y:S01]  /*68300*/  LDS.128 R56, [R2] ;  /* 0x0000000002387984 */ /* 0x000fe20000000c00 */
[----:B------:R-:W-:-:S03]  /*68310*/  NOP ;  /* 0x0000000000007918 */ /* 0x000fc60000000000 */
[----:B------:R1:W-:Y:S01]  /*68320*/  STSM.16.M88.4 [R2], R72 ;  /* 0x0000004802007844 */ /* 0x0003e20000000200 */
        /* <DEDUP_REMOVED lines=22> */
[----:B------:R-:W-:-:S02]  /*68490*/  MOV R124, R94 ;  /* 0x0000005e007c7202 */ /* 0x000fc40000000f00 */
[----:B------:R-:W-:Y:S02]  /*684a0*/  MOV R125, R92 ;  /* 0x0000005c007d7202 */ /* 0x000fe40000000f00 */
[----:B------:R-:W-:Y:S01]  /*684b0*/  MOV R114, R106 ;  /* 0x0000006a00727202 */ /* 0x000fe20000000f00 */
[----:B------:R-:W-:Y:S01]  /*684c0*/  IMAD.MOV.U32 R106, RZ, RZ, R200 ;  /* 0x000000ffff6a7224 */ /* 0x000fe200078e00c8 */
[----:B------:R-:W-:Y:S01]  /*684d0*/  MOV R107, R202 ;  /* 0x000000ca006b7202 */ /* 0x000fe20000000f00 */
[----:B------:R-:W-:Y:S01]  /*684e0*/  IMAD.MOV.U32 R98, RZ, RZ, R128 ;  /* 0x000000ffff627224 */ /* 0x000fe200078e0080 */
[----:B------:R-:W-:Y:S01]  /*684f0*/  MOV R99, R127 ;  /* 0x0000007f00637202 */ /* 0x000fe20000000f00 */
        /* <DEDUP_REMOVED lines=16> */
[----:B------:R-:W2:Y:S01]  /*68600*/  LDL.LU R97, [R1+0x16c] ;  /* 0x00016c0001617983 */ /* 0x000ea20000300800 */
[----:B------:R-:W-:Y:S01]  /*68610*/  IMAD.MOV.U32 R98, RZ, RZ, R201 ;  /* 0x000000ffff627224 */ /* 0x000fe200078e00c9 */
[----:B------:R-:W-:Y:S01]  /*68620*/  MOV R99, R203 ;  /* 0x000000cb00637202 */ /* 0x000fe20000000f00 */
[----:B------:R-:W-:Y:S01]  /*68630*/  NOP ;  /* 0x0000000000007918 */ /* 0x000fe20000000000 */
[----:B------:R-:W-:Y:S01]  /*68640*/  IMAD.MOV.U32 R128, RZ, RZ, R116 ;  /* 0x000000ffff807224 */ /* 0x000fe200078e0074 */
[----:B------:R-:W-:Y:S01]  /*68650*/  MOV R129, R117 ;  /* 0x0000007500817202 */ /* 0x000fe20000000f00 */
[----:B------:R-:W-:Y:S01]  /*68660*/  IMAD.MOV.U32 R160, RZ, RZ, R112 ;  /* 0x000000ffffa07224 */ /* 0x000fe200078e0070 */
[----:B------:R-:W-:Y:S01]  /*68670*/  MOV R127, R113 ;  /* 0x00000071007f7202 */ /* 0x000fe20000000f00 */
[----:B--2---:R1:W-:Y:S04]  /*68680*/  STSM.16.M88.4 [R2], R96 ;  /* 0x0000006002007844 */ /* 0x0043e80000000200 */
[----:B-1----:R-:W2:Y:S04]  /*68690*/  LDL.LU R96, [R1+0x224] ;  /* 0x0002240001607983 */ /* 0x002ea80000300800 */
[----:B------:R-:W2:Y:S04]  /*686a0*/  LDL.LU R97, [R1+0x22c] ;  /* 0x00022c0001617983 */ /* 0x000ea80000300800 */
[----:B------:R-:W3:Y:S04]  /*686b0*/  LDL.LU R116, [R1+0x150] ;  /* 0x0001500001747983 */ /* 0x000ee80000300800 */
[----:B------:R-:W3:Y:S04]  /*686c0*/  LDL.LU R117, [R1+0x158] ;  /* 0x0001580001757983 */ /* 0x000ee80000300800 */
[----:B------:R-:W4:Y:S04]  /*686d0*/  LDL.LU R112, [R1+0x210] ;  /* 0x0002100001707983 */ /* 0x000f280000300800 */
[----:B------:R-:W4:Y:S01]  /*686e0*/  LDL.LU R113, [R1+0x218] ;  /* 0x0002180001717983 */ /* 0x000f220000300800 */
[----:B------:R-:W-:Y:S01]  /*686f0*/  IMAD.MOV.U32 R98, RZ, RZ, R126 ;  /* 0x000000ffff627224 */ /* 0x000fe200078e007e */
[----:B------:R-:W-:Y:S01]  /*68700*/  MOV R99, R125 ;  /* 0x0000007d00637202 */ /* 0x000fe20000000f00 */
[----:B------:R-:W-:Y:S01]  /*68710*/  IMAD.MOV.U32 R126, RZ, RZ, R124 ;  /* 0x000000ffff7e7224 */ /* 0x000fe200078e007c */
[----:B------:R-:W-:Y:S01]  /*68720*/  MOV R162, R111 ;  /* 0x0000006f00a27202 */ /* 0x000fe20000000f00 */
[----:B------:R-:W-:Y:S01]  /*68730*/  IMAD.MOV.U32 R161, RZ, RZ, R110 ;  /* 0x000000ffffa17224 */ /* 0x000fe200078e006e */
[----:B------:R-:W-:Y:S01]  /*68740*/  MOV R125, R109 ;  /* 0x0000006d007d7202 */ /* 0x000fe20000000f00 */
[----:B------:R-:W-:Y:S01]  /*68750*/  IMAD.MOV.U32 R124, RZ, RZ, R108 ;  /* 0x000000ffff7c7224 */ /* 0x000fe200078e006c */
[----:B------:R-:W-:Y:S01]  /*68760*/  NOP ;  /* 0x0000000000007918 */ /* 0x000fe20000000000 */
[----:B------:R-:W-:Y:S01]  /*68770*/  MOV R130, R119 ;  /* 0x0000007700827202 */ /* 0x000fe20000000f00 */
[----:B------:R-:W-:Y:S01]  /*68780*/  IMAD.MOV.U32 R131, RZ, RZ, R118 ;  /* 0x000000ffff837224 */ /* 0x000fe200078e0076 */
[----:B------:R-:W-:Y:S01]  /*68790*/  LDS.128 R108, [R2] ;  /* 0x00000000026c7984 */ /* 0x000fe20000000c00 */
[----:B------:R-:W-:Y:S01]  /*687a0*/  NOP ;  /* 0x0000000000007918 */ /* 0x000fe20000000000 */
        /* <DEDUP_REMOVED lines=10> */
[----:B----4-:R1:W-:Y:S04]  /*68850*/  STSM.16.M88.4 [R2], R112 ;  /* 0x0000007002007844 */ /* 0x0103e80000000200 */
[----:B-1----:R-:W2:Y:S04]  /*68860*/  LDL.LU R112, [R1+0x154] ;  /* 0x0001540001707983 */ /* 0x002ea80000300800 */
[----:B------:R-:W2:Y:S01]  /*68870*/  LDL.LU R113, [R1+0x15c] ;  /* 0x00015c0001717983 */ /* 0x000ea20000300800 */
[----:B------:R-:W-:Y:S01]  /*68880*/  MOV R114, R17 ;  /* 0x0000001100727202 */ /* 0x000fe20000000f00 */
[----:B------:R-:W-:Y:S01]  /*68890*/  IMAD.MOV.U32 R115, RZ, RZ, R19 ;  /* 0x000000ffff737224 */ /* 0x000fe200078e0013 */
[----:B------:R-:W-:Y:S01]  /*688a0*/  NOP ;  /* 0x0000000000007918 */ /* 0x000fe20000000000 */
[----:B------:R-:W-:Y:S01]  /*688b0*/  LDS.128 R16, [R2] ;  /* 0x0000000002107984 */ /* 0x000fe20000000c00 */
[----:B------:R-:W-:Y:S01]  /*688c0*/  NOP ;  /* 0x0000000000007918 */ /* 0x000fe20000000000 */
        /* <DEDUP_REMOVED lines=9> */
[----:B------:R-:W-:Y:S01]  /*68960*/  MOV R114, R162 ;  /* 0x000000a200727202 */ /* 0x000fe20000000f00 */
[----:B------:R-:W-:Y:S01]  /*68970*/  IMAD.MOV.U32 R115, RZ, RZ, R161 ;  /* 0x000000ffff737224 */ /* 0x000fe200078e00a1 */
[----:B------:R-:W-:Y:S01]  /*68980*/  MOV R161, R127 ;  /* 0x0000007f00a17202 */ /* 0x000fe20000000f00 */
[----:B------:R-:W-:Y:S01]  /*68990*/  IMAD.MOV.U32 R162, RZ, RZ, R126 ;  /* 0x000000ffffa27224 */ /* 0x000fe200078e007e */
[----:B------:R-:W-:Y:S01]  /*689a0*/  MOV R164, R125 ;  /* 0x0000007d00a47202 */ /* 0x000fe20000000f00 */
[----:B------:R-:W-:Y:S01]  /*689b0*/  IMAD.MOV.U32 R163, RZ, RZ, R124 ;  /* 0x000000ffffa37224 */ /* 0x000fe200078e007c */
[----:B------:R-:W-:Y:S01]  /*689c0*/  NOP ;  /* 0x0000000000007918 */ /* 0x000fe20000000000 */
        /* <DEDUP_REMOVED lines=19> */
[----:B------:R-:W-:-:S03]  /*68b00*/  NOP ;  /* 0x0000000000007918 */ /* 0x000fc60000000000 */
[----:B--2---:R1:W-:Y:S04]  /*68b10*/  STSM.16.M88.4 [R2], R128 ;  /* 0x0000008002007844 */ /* 0x0043e80000000200 */
[----:B-1----:R-:W2:Y:S04]  /*68b20*/  LDL.LU R128, [R1+0x204] ;  /* 0x0002040001807983 */ /* 0x002ea80000300800 */
[----:B------:R-:W2:Y:S04]  /*68b30*/  LDL.LU R129, [R1+0x20c] ;  /* 0x00020c0001817983 */ /* 0x000ea80000300800 */
[----:B------:R-:W3:Y:S04]  /*68b40*/  LDL.LU R168, [R1+0x130] ;  /* 0x0001300001a87983 */ /* 0x000ee80000300800 */
[----:B------:R-:W3:Y:S01]  /*68b50*/  LDL.LU R169, [R1+0x138] ;  /* 0x0001380001a97983 */ /* 0x000ee20000300800 */
[----:B------:R-:W-:Y:S01]  /*68b60*/  MOV R130, R164 ;  /* 0x000000a400827202 */ /* 0x000fe20000000f00 */
[----:B------:R-:W-:Y:S01]  /*68b70*/  IMAD.MOV.U32 R131, RZ, RZ, R163 ;  /* 0x000000ffff837224 */ /* 0x000fe200078e00a3 */
[----:B------:R-:W-:Y:S01]  /*68b80*/  MOV R178, R162 ;  /* 0x000000a200b27202 */ /* 0x000fe20000000f00 */
[----:B------:R-:W-:Y:S01]  /*68b90*/  IMAD.MOV.U32 R173, RZ, RZ, R161 ;  /* 0x000000ffffad7224 */ /* 0x000fe200078e00a1 */
[----:B------:R-:W-:Y:S01]  /*68ba0*/  MOV R172, R160 ;  /* 0x000000a000ac7202 */ /* 0x000fe20000000f00 */
[----:B------:R-:W-:Y:S01]  /*68bb0*/  NOP ;  /* 0x0000000000007918 */ /* 0x000fe20000000000 */
[----:B------:R-:W-:Y:S01]  /*68bc0*/  LDS.128 R160, [R2] ;  /* 0x0000000002a07984 */ /* 0x000fe20000000c00 */
[----:B------:R-:W-:Y:S01]  /*68bd0*/  NOP ;  /* 0x0000000000007918 */ /* 0x000fe20000000000 */
[----:B------:R-:W-:-:S02]  /*68be0*/  IMAD.MOV.U32 R164, RZ, RZ, R212 ;  /* 0x000000ffffa47224 */ /* 0x000fc400078e00d4 */
        /* <DEDUP_REMOVED lines=8> */
[----:B------:R1:W-:Y:S04]  /*68c70*/  STSM.16.M88.4 [R2], R164 ;  /* 0x000000a402007844 */ /* 0x0003e80000000200 */
[----:B-1----:R-:W2:Y:S04]  /*68c80*/  LDL.LU R164, [R1+0x134] ;  /* 0x0001340001a47983 */ /* 0x002ea80000300800 */
[----:B------:R-:W2:Y:S04]  /*68c90*/  LDL.LU R165, [R1+0x13c] ;  /* 0x00013c0001a57983 */ /* 0x000ea80000300800 */
[----:B------:R-:W3:Y:S04]  /*68ca0*/  LDL.LU R184, [R1+0x120] ;  /* 0x0001200001b87983 */ /* 0x000ee80000300800 */
[----:B------:R-:W3:Y:S01]  /*68cb0*/  LDL.LU R185, [R1+0x128] ;  /* 0x0001280001b97983 */ /* 0x000ee20000300800 */
[----:B------:R-:W-:Y:S01]  /*68cc0*/  IMAD.MOV.U32 R166, RZ, RZ, R21 ;  /* 0x000000ffffa67224 */ /* 0x000fe200078e0015 */
[----:B------:R-:W-:Y:S01]  /*68cd0*/  MOV R167, R23 ;  /* 0x0000001700a77202 */ /* 0x000fe20000000f00 */
[----:B------:R-:W-:Y:S01]  /*68ce0*/  NOP ;  /* 0x0000000000007918 */ /* 0x000fe20000000000 */
[----:B------:R-:W4:Y:S04]  /*68cf0*/  LDL.LU R176, [R1+0x1f0] ;  /* 0x0001f00001b07983 */ /* 0x000f280000300800 */
[----:B------:R-:W4:Y:S01]  /*68d00*/  LDL.LU R177, [R1+0x1f8] ;  /* 0x0001f80001b17983 */ /* 0x000f220000300800 */
[----:B------:R-:W-:Y:S01]  /*68d10*/  IMAD.MOV.U32 R182, RZ, RZ, R173 ;  /* 0x000000ffffb67224 */ /* 0x000fe200078e00ad */
[----:B------:R-:W-:-:S02]  /*68d20*/  MOV R183, R172 ;  /* 0x000000ac00b77202 */ /* 0x000fc40000000f00 */
[----:B------:R-:W-:Y:S01]  /*68d30*/  LDS.128 R20, [R2] ;  /* 0x0000000002147984 */ /* 0x000fe20000000c00 */
[----:B------:R-:W-:-:S03]  /*68d40*/  NOP ;  /* 0x0000000000007918 */ /* 0x000fc60000000000 */
[----:B--2---:R-:W-:Y:S01]  /*68d50*/  STSM.16.M88.4 [R2], R164 ;  /* 0x000000a402007844 */ /* 0x004fe20000000200 */
[----:B------:R-:W-:-:S03]  /*68d60*/  NOP ;  /* 0x0000000000007918 */ /* 0x000fc60000000000 */
[----:B------:R-:W-:Y:S01]  /*68d70*/  LDS.128 R172, [R2] ;  /* 0x0000000002ac7984 */ /* 0x000fe20000000c00 */
[----:B------:R-:W-:-:S03]  /*68d80*/  NOP ;  /* 0x0000000000007918 */ /* 0x000fc60000000000 */
[----:B------:R-:W-:Y:S01]  /*68d90*/  STSM.16.M88.4 [R2], R180 ;  /* 0x000000b402007844 */ /* 0x000fe20000000200 */
        /* <DEDUP_REMOVED lines=15> */
[----:B--2---:R1:W-:Y:S01]  /*68e90*/  STSM.16.M88.4 [R2], R176 ;  /* 0x000000b002007844 */ /* 0x0043e20000000200 */
[----:B------:R-:W-:-:S03]  /*68ea0*/  NOP ;  /* 0x0000000000007918 */ /* 0x000fc60000000000 */
[----:B------:R-:W-:Y:S04]  /*68eb0*/  LDS.128 R184, [R2] ;  /* 0x0000000002b87984 */ /* 0x000fe80000000c00 */
[----:B-1----:R-:W2:Y:S04]  /*68ec0*/  LDL.LU R176, [R1+0x1f4] ;  /* 0x0001f40001b07983 */ /* 0x002ea80000300800 */
[----:B------:R-:W2:Y:S04]  /*68ed0*/  LDL.LU R177, [R1+0x1fc] ;  /* 0x0001fc0001b17983 */ /* 0x000ea80000300800 */
[----:B------:R-:W2:Y:S04]  /*68ee0*/  LDL.LU R178, [R1+0x94] ;  /* 0x0000940001b27983 */ /* 0x000ea80000300800 */
[----:B------:R-:W2:Y:S01]  /*68ef0*/  LDL.LU R179, [R1+0x9c] ;  /* 0x00009c0001b37983 */ /* 0x000ea20000300800 */
[----:B------:R-:W-:-:S03]  /*68f00*/  NOP ;  /* 0x0000000000007918 */ /* 0x000fc60000000000 */
[----:B------:R-:W3:Y:S04]  /*68f10*/  LDL.LU R192, [R1+0x110] ;  /* 0x0001100001c07983 */ /* 0x000ee80000300800 */
[----:B------:R-:W3:Y:S04]  /*68f20*/  LDL.LU R193, [R1+0x118] ;  /* 0x0001180001c17983 */ /* 0x000ee80000300800 */
[----:B------:R-:W4:Y:S04]  /*68f30*/  LDL.LU R190, [R1+0x50] ;  /* 0x0000500001be7983 */ /* 0x000f280000300800 */
[----:B------:R-:W4:Y:S01]  /*68f40*/  LDL.LU R191, [R1+0x58] ;  /* 0x0000580001bf7983 */ /* 0x000f220000300800 */
[----:B------:R-:W-:Y:S01]  /*68f50*/  MOV R194, R40 ;  /* 0x0000002800c27202 */ /* 0x000fe20000000f00 */
        /* <DEDUP_REMOVED lines=21> */
[----:B------:R-:W-:Y:S01]  /*690b0*/  LDS.128 R40, [R2] ;  /* 0x0000000002287984 */ /* 0x000fe20000000c00 */
[----:B------:R-:W-:Y:S01]  /*690c0*/  NOP ;  /* 0x0000000000007918 */ /* 0x000fe20000000000 */
[----:B------:R-:W-:Y:S01]  /*690d0*/  MOV R212, R217 ;  /* 0x000000d900d47202 */ /* 0x000fe20000000f00 */
[----:B------:R-:W-:Y:S01]  /*690e0*/  IMAD.MOV.U32 R217, RZ, RZ, R122 ;  /* 0x000000ffffd97224 */ /* 0x000fe200078e007a */
[----:B------:R-:W-:Y:S01]  /*690f0*/  MOV R122, R53 ;  /* 0x00000035007a7202 */ /* 0x000fe20000000f00 */
[----:B------:R-:W-:-:S02]  /*69100*/  IMAD.MOV.U32 R121, RZ, RZ, R123 ;  /* 0x000000ffff797224 */ /* 0x000fc400078e007b */
        /* <DEDUP_REMOVED lines=9> */
[----:B------:R-:W-:Y:S01]  /*691a0*/  STSM.16.M88.4 [R2], R216 ;  /* 0x000000d802007844 */ /* 0x000fe20000000200 */
        /* <DEDUP_REMOVED lines=16> */
[----:B------:R-:W3:Y:S01]  /*692b0*/  LDL.LU R225, [R1+0x108] ;  /* 0x0001080001e17983 */ /* 0x000ee20000300800 */
        /* <DEDUP_REMOVED lines=19> */
[----:B------:R-:W-:Y:S01]  /*693f0*/  MOV R218, R33 ;  /* 0x0000002100da7202 */ /* 0x000fe20000000f00 */
[----:B------:R-:W-:Y:S01]  /*69400*/  IMAD.MOV.U32 R219, RZ, RZ, R35 ;  /* 0x000000ffffdb7224 */ /* 0x000fe200078e0023 */
[----:B------:R-:W-:Y:S01]  /*69410*/  NOP ;  /* 0x0000000000007918 */ /* 0x000fe20000000000 */
[----:B------:R-:W-:Y:S01]  /*69420*/  MOV R208, R209 ;  /* 0x000000d100d07202 */ /* 0x000fe20000000f00 */
[----:B------:R-:W-:Y:S01]  /*69430*/  LDS.128 R32, [R2] ;  /* 0x0000000002207984 */ /* 0x000fe20000000c00 */
        /* <DEDUP_REMOVED lines=22> */
[----:B------:R-:W2:Y:S01]  /*695a0*/  LDL.LU R229, [R1+0xfc] ;  /* 0x0000fc0001e57983 */ /* 0x000ea20000300800 */
[----:B------:R-:W-:Y:S01]  /*695b0*/  MOV R230, R77 ;  /* 0x0000004d00e67202 */ /* 0x000fe20000000f00 */
[----:B------:R-:W-:Y:S01]  /*695c0*/  IMAD.MOV.U32 R231, RZ, RZ, R79 ;  /* 0x000000ffffe77224 */ /* 0x000fe200078e004f */
[----:B------:R-:W-:Y:S01]  /*695d0*/  NOP ;  /* 0x0000000000007918 */ /* 0x000fe20000000000 */
[----:B------:R-:W-:Y:S01]  /*695e0*/  LDS.128 R76, [R2] ;  /* 0x00000000024c7984 */ /* 0x000fe20000000c00 */
[----:B------:R-:W-:Y:S01]  /*695f0*/  NOP ;  /* 0x0000000000007918 */ /* 0x000fe20000000000 */
[----:B------:R-:W-:-:S02]  /*69600*/  MOV R156, R140 ;  /* 0x0000008c009c7202 */ /* 0x000fc40000000f00 */
        /* <DEDUP_REMOVED lines=22> */
[----:B------:R-:W-:Y:S01]  /*69770*/  MOV R142, R45 ;  /* 0x0000002d008e7202 */ /* 0x000fe20000000f00 */
[----:B------:R-:W-:Y:S01]  /*69780*/  IMAD.MOV.U32 R143, RZ, RZ, R47 ;  /* 0x000000ffff8f7224 */ /* 0x000fe200078e002f */
[----:B------:R-:W-:Y:S01]  /*69790*/  NOP ;  /* 0x0000000000007918 */ /* 0x000fe20000000000 */
[----:B------:R-:W-:Y:S01]  /*697a0*/  LDS.128 R44, [R2] ;  /* 0x00000000022c7984 */ /* 0x000fe20000000c00 */
[----:B------:R-:W-:-:S03]  /*697b0*/  NOP ;  /* 0x0000000000007918 */ /* 0x000fc60000000000 */
[----:B------:R1:W-:Y:S01]  /*697c0*/  STSM.16.M88.4 [R2], R140 ;  /* 0x0000008c02007844 */ /* 0x0003e20000000200 */
[----:B------:R-:W-:Y:S01]  /*697d0*/  MOV R236, R132 ;  /* 0x0000008400ec7202 */ /* 0x000fe20000000f00 */
[----:B------:R-:W-:Y:S01]  /*697e0*/  IMAD.MOV.U32 R237, RZ, RZ, R134 ;  /* 0x000000ffffed7224 */ /* 0x000fe200078e0086 */
[----:B------:R-:W-:Y:S01]  /*697f0*/  MOV R238, R80 ;  /* 0x0000005000ee7202 */ /* 0x000fe20000000f00 */
[----:B------:R-:W-:Y:S01]  /*69800*/  IMAD.MOV.U32 R239, RZ, RZ, R82 ;  /* 0x000000ffffef7224 */ /* 0x000fe200078e0052 */
[----:B------:R-:W-:Y:S01]  /*69810*/  NOP ;  /* 0x0000000000007918 */ /* 0x000fe20000000000 */
[----:B-1----:R-:W-:Y:S01]  /*69820*/  MOV R140, R221 ;  /* 0x000000dd008c7202 */ /* 0x002fe20000000f00 */
[----:B------:R-:W-:Y:S01]  /*69830*/  IMAD.MOV.U32 R141, RZ, RZ, R223 ;  /* 0x000000ffff8d7224 */ /* 0x000fe200078e00df */
[----:B------:R-:W-:Y:S01]  /*69840*/  MOV R142, R153 ;  /* 0x00000099008e7202 */ /* 0x000fe20000000f00 */
[----:B------:R-:W-:Y:S02]  /*69850*/  IMAD.MOV.U32 R143, RZ, RZ, R155 ;  /* 0x000000ffff8f7224 */ /* 0x000fe400078e009b */
[----:B------:R-:W-:Y:S01]  /*69860*/  LDS.128 R152, [R2] ;  /* 0x0000000002987984 */ /* 0x000fe20000000c00 */
[----:B------:R-:W-:-:S03]  /*69870*/  NOP ;  /* 0x0000000000007918 */ /* 0x000fc60000000000 */
[----:B------:R-:W-:Y:S01]  /*69880*/  STSM.16.M88.4 [R2], R140 ;  /* 0x0000008c02007844 */ /* 0x000fe20000000200 */
[----:B------:R-:W-:-:S03]  /*69890*/  NOP ;  /* 0x0000000000007918 */ /* 0x000fc60000000000 */
[----:B------:R-:W-:Y:S01]  /*698a0*/  LDS.128 R220, [R2] ;  /* 0x0000000002dc7984 */ /* 0x000fe20000000c00 */
[----:B------:R-:W-:Y:S01]  /*698b0*/  NOP ;  /* 0x0000000000007918 */ /* 0x000fe20000000000 */
[----:B------:R-:W-:Y:S01]  /*698c0*/  MOV R234, R148 ;  /* 0x0000009400ea7202 */ /* 0x000fe20000000f00 */
[----:B------:R-:W-:Y:S01]  /*698d0*/  IMAD.MOV.U32 R235, RZ, RZ, R150 ;  /* 0x000000ffffeb7224 */ /* 0x000fe200078e0096 */
[----:B------:R-:W-:Y:S01]  /*698e0*/  STSM.16.M88.4 [R2], R236 ;  /* 0x000000ec02007844 */ /* 0x000fe20000000200 */
[----:B------:R-:W-:Y:S01]  /*698f0*/  NOP ;  /* 0x0000000000007918 */ /* 0x000fe20000000000 */
[----:B------:R-:W-:Y:S02]  /*69900*/  MOV R132, R133 ;  /* 0x0000008500847202 */ /* 0x000fe40000000f00 */
[----:B------:R-:W-:Y:S01]  /*69910*/  LDS.128 R140, [R2] ;  /* 0x00000000028c7984 */ /* 0x000fe20000000c00 */
[----:B------:R-:W-:Y:S01]  /*69920*/  IMAD.MOV.U32 R133, RZ, RZ, R135 ;  /* 0x000000ffff857224 */ /* 0x000fe200078e0087 */
[----:B------:R-:W-:Y:S01]  /*69930*/  NOP ;  /* 0x0000000000007918 */ /* 0x000fe20000000000 */
[----:B------:R-:W-:Y:S01]  /*69940*/  MOV R134, R81 ;  /* 0x0000005100867202 */ /* 0x000fe20000000f00 */
[----:B------:R-:W-:Y:S01]  /*69950*/  IMAD.MOV.U32 R135, RZ, RZ, R83 ;  /* 0x000000ffff877224 */ /* 0x000fe200078e0053 */
[----:B--2---:R1:W-:Y:S01]  /*69960*/  STSM.16.M88.4 [R2], R232 ;  /* 0x000000e802007844 */ /* 0x0043e20000000200 */
[----:B------:R-:W-:-:S03]  /*69970*/  NOP ;  /* 0x0000000000007918 */ /* 0x000fc60000000000 */
[----:B------:R-:W-:Y:S01]  /*69980*/  LDS.128 R80, [R2] ;  /* 0x0000000002507984 */ /* 0x000fe20000000c00 */
[----:B------:R-:W-:-:S03]  /*69990*/  NOP ;  /* 0x0000000000007918 */ /* 0x000fc60000000000 */
[----:B------:R-:W-:Y:S01]  /*699a0*/  STSM.16.M88.4 [R2], R132 ;  /* 0x0000008402007844 */ /* 0x000fe20000000200 */
[----:B------:R-:W-:-:S03]  /*699b0*/  NOP ;  /* 0x0000000000007918 */ /* 0x000fc60000000000 */
[----:B------:R-:W2:Y:S04]  /*699c0*/  LDS.128 R132, [R2] ;  /* 0x0000000002847984 */ /* 0x000ea80000000c00 */
[----:B-1----:R-:W3:Y:S04]  /*699d0*/  LDL.LU R232, [R1+0x1d4] ;  /* 0x0001d40001e87983 */ /* 0x002ee80000300800 */
[----:B------:R-:W3:Y:S04]  /*699e0*/  LDL.LU R233, [R1+0x1dc] ;  /* 0x0001dc0001e97983 */ /* 0x000ee80000300800 */
[----:B--2---:R1:W-:Y:S04]  /*699f0*/  STL [R1+0x1e68], R135 ;  /* 0x001e688701007387 */ /* 0x0043e80000100800 */
[----:B-1----:R-:W3:Y:S01]  /*69a00*/  LDL.LU R135, [R1+0x40] ;  /* 0x0000400001877983 */ /* 0x002ee20000300800 */
[----:B------:R-:W-:Y:S01]  /*69a10*/  MOV R234, R149 ;  /* 0x0000009500ea7202 */ /* 0x000fe20000000f00 */
[----:B------:R-:W-:Y:S01]  /*69a20*/  IMAD.MOV.U32 R235, RZ, RZ, R151 ;  /* 0x000000ffffeb7224 */ /* 0x000fe200078e0097 */
[----:B------:R-:W-:Y:S01]  /*69a30*/  NOP ;  /* 0x0000000000007918 */ /* 0x000fe20000000000 */
[----:B------:R-:W2:Y:S04]  /*69a40*/  LDL.LU R244, [R1+0xe0] ;  /* 0x0000e00001f47983 */ /* 0x000ea80000300800 */
[----:B------:R-:W2:Y:S01]  /*69a50*/  LDL.LU R245, [R1+0xe8] ;  /* 0x0000e80001f57983 */ /* 0x000ea20000300800 */
[----:B------:R-:W-:Y:S01]  /*69a60*/  MOV R246, R12 ;  /* 0x0000000c00f67202 */ /* 0x000fe20000000f00 */
[----:B------:R-:W-:-:S02]  /*69a70*/  IMAD.MOV.U32 R247, RZ, RZ, R14 ;  /* 0x000000fffff77224 */ /* 0x000fc400078e000e */
[----:B---3--:R1:W-:Y:S01]  /*69a80*/  STSM.16.M88.4 [R135], R232 ;  /* 0x000000e887007844 */ /* 0x0083e20000000200 */
[----:B------:R-:W-:-:S03]  /*69a90*/  NOP ;  /* 0x0000000000007918 */ /* 0x000fc60000000000 */
[----:B------:R-:W-:Y:S01]  /*69aa0*/  LDS.128 R148, [R135] ;  /* 0x0000000087947984 */ /* 0x000fe20000000c00 */
[----:B------:R-:W-:-:S03]  /*69ab0*/  NOP ;  /* 0x0000000000007918 */ /* 0x000fc60000000000 */
[----:B-1----:R-:W3:Y:S04]  /*69ac0*/  LDL.LU R232, [R1+0x1c0] ;  /* 0x0001c00001e87983 */ /* 0x002ee80000300800 */
[----:B------:R-:W3:Y:S04]  /*69ad0*/  LDL.LU R233, [R1+0x1c8] ;  /* 0x0001c80001e97983 */ /* 0x000ee80000300800 */
[----:B--2---:R-:W-:Y:S01]  /*69ae0*/  STSM.16.M88.4 [R135], R244 ;  /* 0x000000f487007844 */ /* 0x004fe20000000200 */
[----:B------:R-:W-:-:S03]  /*69af0*/  NOP ;  /* 0x0000000000007918 */ /* 0x000fc60000000000 */
[----:B------:R-:W1:Y:S01]  /*69b00*/  LDS.128 R236, [R135] ;  /* 0x0000000087ec7984 */ /* 0x000e620000000c00 */
[----:B------:R-:W-:Y:S01]  /*69b10*/  MOV R234, R144 ;  /* 0x0000009000ea7202 */ /* 0x000fe20000000f00 */
[----:B------:R-:W-:Y:S01]  /*69b20*/  IMAD.MOV.U32 R235, RZ, RZ, R146 ;  /* 0x000000ffffeb7224 */ /* 0x000fe200078e0092 */
[----:B------:R-:W-:Y:S01]  /*69b30*/  NOP ;  /* 0x0000000000007918 */ /* 0x000fe20000000000 */
[----:B-1----:R-:W-:Y:S04]  /*69b40*/  STL [R1+0x1e60], R239 ;  /* 0x001e60ef01007387 */ /* 0x002fe80000100800 */
[----:B---3--:R1:W-:Y:S04]  /*69b50*/  STSM.16.M88.4 [R135], R232 ;  /* 0x000000e887007844 */ /* 0x0083e80000000200 */
[----:B-1----:R-:W2:Y:S04]  /*69b60*/  LDL.LU R232, [R1+0xe4] ;  /* 0x0000e40001e87983 */ /* 0x002ea80000300800 */
[----:B------:R-:W2:Y:S01]  /*69b70*/  LDL.LU R233, [R1+0xec] ;  /* 0x0000ec0001e97983 */ /* 0x000ea20000300800 */
[----:B------:R-:W-:Y:S01]  /*69b80*/  MOV R234, R13 ;  /* 0x0000000d00ea7202 */ /* 0x000fe20000000f00 */
[----:B------:R-:W-:Y:S01]  /*69b90*/  IMAD.MOV.U32 R235, RZ, RZ, R15 ;  /* 0x000000ffffeb7224 */ /* 0x000fe200078e000f */
[----:B------:R-:W-:Y:S01]  /*69ba0*/  NOP ;  /* 0x0000000000007918 */ /* 0x000fe20000000000 */
[----:B------:R-:W1:Y:S01]  /*69bb0*/  LDS.128 R12, [R135] ;  /* 0x00000000870c7984 */ /* 0x000e620000000c00 */
[----:B------:R-:W-:-:S03]  /*69bc0*/  NOP ;  /* 0x0000000000007918 */ /* 0x000fc60000000000 */
[----:B-1----:R1:W-:Y:S04]  /*69bd0*/  STL [R1+0x1e64], R15 ;  /* 0x001e640f01007387 */ /* 0x0023e80000100800 */
[----:B-1----:R-:W3:Y:S04]  /*69be0*/  LDL.LU R15, [R1+0x550] ;  /* 0x00055000010f7983 */ /* 0x002ee80000300800 */
[----:B--2---:R1:W-:Y:S04]  /*69bf0*/  STSM.16.M88.4 [R135], R232 ;  /* 0x000000e887007844 */ /* 0x0043e80000000200 */
[----:B-1----:R-:W2:Y:S04]  /*69c00*/  LDL.LU R235, [R1+0x20] ;  /* 0x0000200001eb7983 */ /* 0x002ea80000300800 */
[----:B------:R-:W4:Y:S04]  /*69c10*/  LDL.LU R244, [R1+0x1c4] ;  /* 0x0001c40001f47983 */ /* 0x000f280000300800 */
[----:B------:R-:W4:Y:S04]  /*69c20*/  LDL.LU R245, [R1+0x1cc] ;  /* 0x0001cc0001f57983 */ /* 0x000f280000300800 */
[----:B------:R-:W2:Y:S04]  /*69c30*/  LDL.LU R248, [R1] ;  /* 0x0000000001f87983 */ /* 0x000ea80000300800 */
[----:B------:R-:W2:Y:S04]  /*69c40*/  LDL.LU R249, [R1+0x24] ;  /* 0x0000240001f97983 */ /* 0x000ea80000300800 */
[----:B------:R-:W2:Y:S04]  /*69c50*/  LDL.LU R250, [R1+0x14] ;  /* 0x0000140001fa7983 */ /* 0x000ea80000300800 */
[----:B------:R-:W2:Y:S04]  /*69c60*/  LDL.LU R251, [R1+0x4] ;  /* 0x0000040001fb7983 */ /* 0x000ea80000300800 */
[----:B------:R-:W2:Y:S01]  /*69c70*/  LDL.LU R239, [R1+0x554] ;  /* 0x0005540001ef7983 */ /* 0x000ea20000300800 */
[----:B------:R-:W-:Y:S01]  /*69c80*/  MOV R246, R145 ;  /* 0x0000009100f67202 */ /* 0x000fe20000000f00 */
[----:B------:R-:W-:Y:S01]  /*69c90*/  IMAD.MOV.U32 R247, RZ, RZ, R147 ;  /* 0x000000fffff77224 */ /* 0x000fe200078e0093 */
[----:B------:R-:W-:Y:S01]  /*69ca0*/  NOP ;  /* 0x0000000000007918 */ /* 0x000fe20000000000 */
[----:B------:R-:W1:Y:S01]  /*69cb0*/  LDS.128 R144, [R135] ;  /* 0x0000000087907984 */ /* 0x000e620000000c00 */
[----:B------:R-:W-:Y:S01]  /*69cc0*/  NOP ;  /* 0x0000000000007918 */ /* 0x000fe20000000000 */
[C---:B---3--:R-:W-:Y:S01]  /*69cd0*/  IMAD R0, R15.reuse, UR4, RZ ;  /* 0x000000040f007c24 */ /* 0x048fe2000f8e02ff */
[----:B------:R-:W-:-:S04]  /*69ce0*/  ISETP.GE.AND P1, PT, R15, UR14, PT ;  /* 0x0000000e0f007c0c */ /* 0x000fc8000bf26270 */
[----:B------:R-:W-:Y:S02]  /*69cf0*/  LEA R2, P2, R0, UR8, 0x2 ;  /* 0x0000000800027c11 */ /* 0x000fe4000f8410ff */
[----:B------:R-:W-:Y:S01]  /*69d00*/  ISETP.LT.AND P1, PT, R252, UR29, !P1 ;  /* 0x0000001dfc007c0c */ /* 0x000fe2000cf21270 */
[----:B------:R-:W3:Y:S01]  /*69d10*/  LDCU UR29, c[0x0][0x398] ;  /* 0x00007300ff1d77ac */ /* 0x000ee20008000800 */
[----:B------:R-:W-:Y:S01]  /*69d20*/  LEA.HI.X.SX32 R3, R0, UR9, 0x2, P2 ;  /* 0x0000000900037c11 */ /* 0x000fe200090f16ff */
[----:B----4-:R4:W-:Y:S02]  /*69d30*/  STSM.16.M88.4 [R135], R244 ;  /* 0x000000f487007844 */ /* 0x0109e40000000200 */
[----:B----4-:R-:W-:Y:S02]  /*69d40*/  IMAD R244, R252, UR24, RZ ;  /* 0x00000018fcf47c24 */ /* 0x010fe4000f8e02ff */
[----:B------:R-:W4:Y:S02]  /*69d50*/  LDL.LU R245, [R1+0x2c] ;  /* 0x00002c0001f57983 */ /* 0x000f240000300800 */
[----:B------:R-:W-:Y:S01]  /*69d60*/  IMAD.WIDE R232, R244, 0x4, R2 ;  /* 0x00000004f4e87825 */ /* 0x000fe200078e0202 */
[----:B------:R-:W-:-:S03]  /*69d70*/  NOP ;  /* 0x0000000000007918 */ /* 0x000fc60000000000 */
[----:B--2---:R-:W-:Y:S01]  /*69d80*/  IMAD R0, R239, UR4, RZ ;  /* 0x00000004ef007c24 */ /* 0x004fe2000f8e02ff */
[----:B------:R2:W-:Y:S01]  /*69d90*/  @P1 STG.E desc[UR6][R232.64], R235 ;  /* 0x000000ebe8001986 */ /* 0x0005e2000c101906 */
[----:B------:R-:W1:Y:S03]  /*69da0*/  LDCU UR4, c[0x0][0x39c] ;  /* 0x00007380ff0477ac */ /* 0x000e660008000800 */
[----:B------:R-:W3:Y:S04]  /*69db0*/  LDL.LU R246, [R1+0x1c] ;  /* 0x00001c0001f67983 */ /* 0x000ee80000300800 */
[----:B------:R-:W3:Y:S01]  /*69dc0*/  LDL.LU R247, [R1+0xc] ;  /* 0x00000c0001f77983 */ /* 0x000ee20000300800 */
[----:B--2---:R-:W-:-:S04]  /*69dd0*/  LEA R232, P2, R0, UR8, 0x2 ;  /* 0x0000000800e87c11 */ /* 0x004fc8000f8410ff */
[----:B------:R-:W-:Y:S01]  /*69de0*/  LEA.HI.X.SX32 R233, R0, UR9, 0x2, P2 ;  /* 0x0000000900e97c11 */ /* 0x000fe200090f16ff */
[----:B------:R-:W2:Y:S01]  /*69df0*/  LDCU.64 UR8, c[0x0][0x398] ;  /* 0x00007300ff0877ac */ /* 0x000ea20008000a00 */
[----:B------:R-:W2:Y:S01]  /*69e00*/  LDL.LU R0, [R1+0x10] ;  /* 0x0000100001007983 */ /* 0x000ea20000300800 */
[----:B------:R-:W-:-:S04]  /*69e10*/  ISETP.GE.AND P1, PT, R239, UR10, PT ;  /* 0x0000000aef007c0c */ /* 0x000fc8000bf26270 */
[----:B------:R-:W-:Y:S01]  /*69e20*/  ISETP.LT.AND P1, PT, R252, UR31, !P1 ;  /* 0x0000001ffc007c0c */ /* 0x000fe2000cf21270 */
[----:B------:R-:W-:Y:S01]  /*69e30*/  IMAD.WIDE R234, R244, 0x4, R232 ;  /* 0x00000004f4ea7825 */ /* 0x000fe200078e02e8 */
[----:B------:R-:W1:Y:S11]  /*69e40*/  LDCU UR31, c[0x0][0x398] ;  /* 0x00007300ff1f77ac */ /* 0x000e760008000800 */
[----:B--2---:R2:W-:Y:S02]  /*69e50*/  @P1 STG.E desc[UR6][R234.64], R0 ;  /* 0x00000000ea001986 */ /* 0x0045e4000c101906 */
[----:B--2---:R-:W-:-:S04]  /*69e60*/  IADD3 R0, PT, PT, R252, 0x1, RZ ;  /* 0x00000001fc007810 */ /* 0x004fc80007ffe0ff */
[----:B------:R-:W-:Y:S01]  /*69e70*/  ISETP.GE.AND P1, PT, R0, UR15, PT ;  /* 0x0000000f00007c0c */ /* 0x000fe2000bf26270 */
[----:B------:R-:W-:Y:S01]  /*69e80*/  VIADD R0, R244, UR24 ;  /* 0x00000018f4007c36 */ /* 0x000fe20008000000 */
[----:B------:R-:W2:Y:S01]  /*69e90*/  LDCU.64 UR14, c[0x0][0x398] ;  /* 0x00007300ff0e77ac */ /* 0x000ea20008000a00 */
[----:B------:R-:W2:Y:S01]  /*69ea0*/  LDL.LU R244, [R1+0x18] ;  /* 0x0000180001f47983 */ /* 0x000ea20000300800 */
[----:B------:R-:W-:Y:S01]  /*69eb0*/  ISETP.LT.AND P2, PT, R15, UR12, !P1 ;  /* 0x0000000c0f007c0c */ /* 0x000fe2000cf41270 */
[C---:B------:R-:W-:Y:S01]  /*69ec0*/  IMAD.WIDE R234, R0.reuse, 0x4, R2 ;  /* 0x0000000400ea7825 */ /* 0x040fe200078e0202 */
[----:B------:R-:W1:Y:S11]  /*69ed0*/  LDCU UR12, c[0x0][0x3b8] ;  /* 0x00007700ff0c77ac */ /* 0x000e760008000800 */
[----:B------:R1:W-:Y:S04]  /*69ee0*/  @P2 STG.E desc[UR6][R234.64], R248 ;  /* 0x000000f8ea002986 */ /* 0x0003e8000c101906 */
[----:B-1----:R-:W2:Y:S01]  /*69ef0*/  LDL.LU R248, [R1+0x1e78] ;  /* 0x001e780001f87983 */ /* 0x002ea20000300800 */
[----:B------:R-:W-:Y:S01]  /*69f00*/  ISETP.LT.AND P1, PT, R239, UR18, !P1 ;  /* 0x00000012ef007c0c */ /* 0x000fe2000cf21270 */
[C---:B------:R-:W-:Y:S01]  /*69f10*/  IMAD.WIDE R234, R0.reuse, 0x4, R232 ;  /* 0x0000000400ea7825 */ /* 0x040fe200078e02e8 */
[----:B------:R-:W1:Y:S03]  /*69f20*/  LDCU UR18, c[0x0][0x39c] ;  /* 0x00007380ff1277ac */ /* 0x000e660008000800 */
[----:B------:R-:W-:-:S08]  /*69f30*/  VIADD R0, R0, UR24 ;  /* 0x0000001800007c36 */ /* 0x000fd00008000000 */
[----:B--2---:R2:W-:Y:S02]  /*69f40*/  @P1 STG.E desc[UR6][R234.64], R248 ;  /* 0x000000f8ea001986 */ /* 0x0045e4000c101906 */
[----:B--2---:R-:W-:Y:S02]  /*69f50*/  IADD3 R234, PT, PT, R252, 0x2, RZ ;  /* 0x00000002fcea7810 */ /* 0x004fe40007ffe0ff */
[----:B------:R-:W2:Y:S02]  /*69f60*/  LDL.LU R248, [R1+0x8] ;  /* 0x0000080001f87983 */ /* 0x000ea40000300800 */
[----:B------:R-:W-:Y:S01]  /*69f70*/  ISETP.GE.AND P1, PT, R234, UR11, PT ;  /* 0x0000000bea007c0c */ /* 0x000fe2000bf26270 */
[----:B------:R-:W-:Y:S01]  /*69f80*/  IMAD.WIDE R234, R0, 0x4, R2 ;  /* 0x0000000400ea7825 */ /* 0x000fe200078e0202 */
[----:B------:R-:W1:Y:S02]  /*69f90*/  LDCU.64 UR10, c[0x0][0x398] ;  /* 0x00007300ff0a77ac */ /* 0x000e640008000a00 */
[----:B------:R-:W-:Y:S01]  /*69fa0*/  ISETP.LT.AND P2, PT, R15, UR22, !P1 ;  /* 0x000000160f007c0c */ /* 0x000fe2000cf41270 */
[----:B------:R-:W1:-:S12]  /*69fb0*/  LDCU UR22, c[0x0][0x398] ;  /* 0x00007300ff1677ac */ /* 0x000e580008000800 */
[----:B------:R1:W-:Y:S04]  /*69fc0*/  @P2 STG.E desc[UR6][R234.64], R249 ;  /* 0x000000f9ea002986 */ /* 0x0003e8000c101906 */
[----:B-1----:R-:W2:Y:S01]  /*69fd0*/  LDL.LU R249, [R1+0x1e74] ;  /* 0x001e740001f97983 */ /* 0x002ea20000300800 */
[----:B------:R-:W-:Y:S01]  /*69fe0*/  ISETP.LT.AND P1, PT, R239, UR10, !P1 ;  /* 0x0000000aef007c0c */ /* 0x000fe2000cf21270 */
[----:B------:R-:W-:Y:S01]  /*69ff0*/  IMAD.WIDE R234, R0, 0x4, R232 ;  /* 0x0000000400ea7825 */ /* 0x000fe200078e02e8 */
[----:B------:R-:W1:Y:S11]  /*6a000*/  LDCU UR10, c[0x0][0x39c] ;  /* 0x00007380ff0a77ac */ /* 0x000e760008000800 */
[----:B------:R1:W-:Y:S02]  /*6a010*/  @P1 STG.E desc[UR6][R234.64], R250 ;  /* 0x000000faea001986 */ /* 0x0003e4000c101906 */
[----:B-1----:R-:W-:Y:S01]  /*6a020*/  IADD3 R234, PT, PT, R252, 0x3, RZ ;  /* 0x00000003fcea7810 */ /* 0x002fe20007ffe0ff */
[----:B------:R-:W-:Y:S01]  /*6a030*/  VIADD R0, R0, UR24 ;  /* 0x0000001800007c36 */ /* 0x000fe20008000000 */
[----:B------:R-:W3:Y:S02]  /*6a040*/  LDL.LU R250, [R1+0x1e70] ;  /* 0x001e700001fa7983 */ /* 0x000ee40000300800 */
[----:B------:R-:W-:Y:S01]  /*6a050*/  ISETP.GE.AND P1, PT, R234, UR4, PT ;  /* 0x00000004ea007c0c */ /* 0x000fe2000bf26270 */
[----:B------:R-:W-:Y:S01]  /*6a060*/  IMAD.WIDE R234, R0, 0x4, R2 ;  /* 0x0000000400ea7825 */ /* 0x000fe200078e0202 */
[----:B------:R-:W1:Y:S02]  /*6a070*/  LDCU UR4, c[0x0][0x39c] ;  /* 0x00007380ff0477ac */ /* 0x000e640008000800 */
[----:B------:R-:W-:-:S02]  /*6a080*/  ISETP.LT.AND P2, PT, R15, UR20, !P1 ;  /* 0x000000140f007c0c */ /* 0x000fc4000cf41270 */
[----:B------:R-:W-:Y:S01]  /*6a090*/  ISETP.LT.AND P1, PT, R239, UR16, !P1 ;  /* 0x00000010ef007c0c */ /* 0x000fe2000cf21270 */
[----:B------:R-:W1:Y:S01]  /*6a0a0*/  LDCU UR20, c[0x0][0x398] ;  /* 0x00007300ff1477ac */ /* 0x000e620008000800 */
[----:B------:R-:W1:Y:S09]  /*6a0b0*/  LDCU UR16, c[0x0][0x398] ;  /* 0x00007300ff1077ac */ /* 0x000e720008000800 */
[----:B------:R1:W-:Y:S02]  /*6a0c0*/  @P2 STG.E desc[UR6][R234.64], R251 ;  /* 0x000000fbea002986 */ /* 0x0003e4000c101906 */
[----:B-1----:R-:W-:-:S02]  /*6a0d0*/  IMAD.WIDE R234, R0, 0x4, R232 ;  /* 0x0000000400ea7825 */ /* 0x002fc400078e02e8 */
[----:B------:R-:W3:Y:S04]  /*6a0e0*/  LDL.LU R251, [R1+0x1e6c] ;  /* 0x001e6c0001fb7983 */ /* 0x000ee80000300800 */
[----:B--2---:R1:W-:Y:S04]  /*6a0f0*/  @P1 STG.E desc[UR6][R234.64], R249 ;  /* 0x000000f9ea001986 */ /* 0x0043e8000c101906 */
[----:B-1----:R-:W2:Y:S01]  /*6a100*/  LDL.LU R249, [R1+0x28] ;  /* 0x0000280001f97983 */ /* 0x002ea20000300800 */
[----:B------:R-:W-:-:S04]  /*6a110*/  IADD3 R234, PT, PT, R252, 0x4, RZ ;  /* 0x00000004fcea7810 */ /* 0x000fc80007ffe0ff */
[----:B------:R-:W-:Y:S01]  /*6a120*/  ISETP.GE.AND P1, PT, R234, UR4, PT ;  /* 0x00000004ea007c0c */ /* 0x000fe2000bf26270 */
[----:B------:R-:W-:Y:S01]  /*6a130*/  VIADD R0, R0, UR24 ;  /* 0x0000001800007c36 */ /* 0x000fe20008000000 */
[----:B------:R-:W1:Y:S02]  /*6a140*/  LDCU.64 UR4, c[0x0][0x398] ;  /* 0x00007300ff0477ac */ /* 0x000e640008000a00 */
[----:B------:R-:W-:Y:S02]  /*6a150*/  ISETP.LT.AND P2, PT, R15, UR14, !P1 ;  /* 0x0000000e0f007c0c */ /* 0x000fe4000cf41270 */
[----:B------:R-:W-:Y:S01]  /*6a160*/  ISETP.LT.AND P1, PT, R239, UR8, !P1 ;  /* 0x00000008ef007c0c */ /* 0x000fe2000cf21270 */
[C---:B------:R-:W-:Y:S01]  /*6a170*/  IMAD.WIDE R234, R0.reuse, 0x4, R2 ;  /* 0x0000000400ea7825 */ /* 0x040fe200078e0202 */
[----:B------:R-:W1:Y:S01]  /*6a180*/  LDCU UR8, c[0x0][0x398] ;  /* 0x00007300ff0877ac */ /* 0x000e620008000800 */
[----:B------:R-:W1:Y:S08]  /*6a190*/  LDCU UR14, c[0x0][0x398] ;  /* 0x00007300ff0e77ac */ /* 0x000e700008000800 */
[----:B--2---:R2:W-:Y:S02]  /*6a1a0*/  @P2 STG.E desc[UR6][R234.64], R249 ;  /* 0x000000f9ea002986 */ /* 0x0045e4000c101906 */
[----:B--2---:R-:W-:-:S05]  /*6a1b0*/  IMAD.WIDE R234, R0, 0x4, R232 ;  /* 0x0000000400ea7825 */ /* 0x004fca00078e02e8 */
[----:B------:R2:W-:Y:S02]  /*6a1c0*/  @P1 STG.E desc[UR6][R234.64], R244 ;  /* 0x000000f4ea001986 */ /* 0x0005e4000c101906 */
[----:B--2---:R-:W-:-:S04]  /*6a1d0*/  IADD3 R244, PT, PT, R252, 0x5, RZ ;  /* 0x00000005fcf47810 */ /* 0x004fc80007ffe0ff */
[----:B------:R-:W-:Y:S01]  /*6a1e0*/  ISETP.GE.AND P1, PT, R244, UR10, PT ;  /* 0x0000000af4007c0c */ /* 0x000fe2000bf26270 */
[----:B------:R-:W-:Y:S01]  /*6a1f0*/  VIADD R0, R0, UR24 ;  /* 0x0000001800007c36 */ /* 0x000fe20008000000 */
[----:B------:R-:W-:Y:S01]  /*6a200*/  IADD3 R244, PT, PT, R252, 0x6, RZ ;  /* 0x00000006fcf47810 */ /* 0x000fe20007ffe0ff */
[----:B------:R-:W2:Y:S01]  /*6a210*/  LDCU UR10, c[0x0][0x398] ;  /* 0x00007300ff0a77ac */ /* 0x000ea20008000800 */
[----:B-1----:R-:W-:Y:S01]  /*6a220*/  ISETP.LT.AND P2, PT, R15, UR4, !P1 ;  /* 0x000000040f007c0c */ /* 0x002fe2000cf41270 */
[----:B------:R-:W1:Y:S01]  /*6a230*/  LDCU UR4, c[0x0][0x39c] ;  /* 0x00007380ff0477ac */ /* 0x000e620008000800 */
[----:B------:R-:W-:Y:S01]  /*6a240*/  ISETP.LT.AND P1, PT, R239, UR26, !P1 ;  /* 0x0000001aef007c0c */ /* 0x000fe2000cf21270 */
[C---:B------:R-:W-:Y:S01]  /*6a250*/  IMAD.WIDE R234, R0.reuse, 0x4, R2 ;  /* 0x0000000400ea7825 */ /* 0x040fe200078e0202 */
[----:B------:R-:W1:Y:S09]  /*6a260*/  LDCU UR26, c[0x0][0x3b8] ;  /* 0x00007700ff1a77ac */ /* 0x000e720008000800 */
[----:B------:R1:W-:Y:S02]  /*6a270*/  @P2 STG.E desc[UR6][R234.64], R248 ;  /* 0x000000f8ea002986 */ /* 0x0003e4000c101906 */
[----:B-1----:R-:W-:-:S05]  /*6a280*/  IMAD.WIDE R234, R0, 0x4, R232 ;  /* 0x0000000400ea7825 */ /* 0x002fca00078e02e8 */
[----:B---3--:R1:W-:Y:S01]  /*6a290*/  @P1 STG.E desc[UR6][R234.64], R250 ;  /* 0x000000faea001986 */ /* 0x0083e2000c101906 */
[----:B------:R-:W-:Y:S01]  /*6a2a0*/  ISETP.GE.AND P1, PT, R244, UR4, PT ;  /* 0x00000004f4007c0c */ /* 0x000fe2000bf26270 */
[----:B------:R-:W3:Y:S03]  /*6a2b0*/  LDCU UR4, c[0x0][0x39c] ;  /* 0x00007380ff0477ac */ /* 0x000ee60008000800 */
[----:B------:R-:W-:Y:S01]  /*6a2c0*/  ISETP.LT.AND P2, PT, R15, UR28, !P1 ;  /* 0x0000001c0f007c0c */ /* 0x000fe2000cf41270 */
[----:B------:R-:W-:Y:S01]  /*6a2d0*/  VIADD R0, R0, UR24 ;  /* 0x0000001800007c36 */ /* 0x000fe20008000000 */
[----:B------:R-:W-:Y:S01]  /*6a2e0*/  ISETP.LT.AND P1, PT, R239, UR30, !P1 ;  /* 0x0000001eef007c0c */ /* 0x000fe2000cf21270 */
[----:B------:R-:W2:Y:S02]  /*6a2f0*/  LDCU UR30, c[0x0][0x398] ;  /* 0x00007300ff1e77ac */ /* 0x000ea40008000800 */
[----:B-1----:R-:W-:Y:S01]  /*6a300*/  IMAD.WIDE R234, R0, 0x4, R2 ;  /* 0x0000000400ea7825 */ /* 0x002fe200078e0202 */
[----:B------:R-:W-:Y:S01]  /*6a310*/  IADD3 R244, PT, PT, R252, 0x7, RZ ;  /* 0x00000007fcf47810 */ /* 0x000fe20007ffe0ff */
[----:B------:R-:W1:Y:S06]  /*6a320*/  LDCU UR28, c[0x0][0x3b8] ;  /* 0x00007700ff1c77ac */ /* 0x000e6c0008000800 */
[----:B----4-:R4:W-:Y:S02]  /*6a330*/  @P2 STG.E desc[UR6][R234.64], R245 ;  /* 0x000000f5ea002986 */ /* 0x0109e4000c101906 */
[----:B----4-:R-:W-:-:S05]  /*6a340*/  IMAD.WIDE R234, R0, 0x4, R232 ;  /* 0x0000000400ea7825 */ /* 0x010fca00078e02e8 */
[----:B------:R4:W-:Y:S01]  /*6a350*/  @P1 STG.E desc[UR6][R234.64], R246 ;  /* 0x000000f6ea001986 */ /* 0x0009e2000c101906 */
[----:B---3--:R-:W-:Y:S01]  /*6a360*/  ISETP.GE.AND P1, PT, R244, UR4, PT ;  /* 0x00000004f4007c0c */ /* 0x008fe2000bf26270 */
[----:B------:R-:W3:Y:S03]  /*6a370*/  LDCU UR4, c[0x0][0x39c] ;  /* 0x00007380ff0477ac */ /* 0x000ee60008000800 */
[----:B------:R-:W-:Y:S01]  /*6a380*/  ISETP.LT.AND P2, PT, R15, UR8, !P1 ;  /* 0x000000080f007c0c */ /* 0x000fe2000cf41270 */
[----:B------:R-:W-:Y:S01]  /*6a390*/  VIADD R245, R0, UR24 ;  /* 0x0000001800f57c36 */ /* 0x000fe20008000000 */
[----:B--2---:R-:W-:Y:S01]  /*6a3a0*/  ISETP.LT.AND P1, PT, R239, UR10, !P1 ;  /* 0x0000000aef007c0c */ /* 0x004fe2000cf21270 */
[----:B------:R-:W2:Y:S01]  /*6a3b0*/  LDCU UR8, c[0x0][0x398] ;  /* 0x00007300ff0877ac */ /* 0x000ea20008000800 */
[----:B------:R-:W1:Y:S01]  /*6a3c0*/  LDCU UR10, c[0x0][0x398] ;  /* 0x00007300ff0a77ac */ /* 0x000e620008000800 */
[----:B----4-:R-:W-:Y:S01]  /*6a3d0*/  IMAD.WIDE R234, R245, 0x4, R2 ;  /* 0x00000004f5ea7825 */ /* 0x010fe200078e0202 */
[----:B------:R-:W-:-:S07]  /*6a3e0*/  IADD3 R0, PT, PT, R252, 0x8, RZ ;  /* 0x00000008fc007810 */ /* 0x000fce0007ffe0ff */
[----:B------:R4:W-:Y:S02]  /*6a3f0*/  @P2 STG.E desc[UR6][R234.64], R247 ;  /* 0x000000f7ea002986 */ /* 0x0009e4000c101906 */
[----:B----4-:R-:W-:-:S05]  /*6a400*/  IMAD.WIDE R234, R245, 0x4, R232 ;  /* 0x00000004f5ea7825 */ /* 0x010fca00078e02e8 */
[----:B------:R4:W-:Y:S01]  /*6a410*/  @P1 STG.E desc[UR6][R234.64], R251 ;  /* 0x000000fbea001986 */ /* 0x0009e2000c101906 */
[----:B---3--:R-:W-:Y:S01]  /*6a420*/  ISETP.GE.AND P1, PT, R0, UR4, PT ;  /* 0x0000000400007c0c */ /* 0x008fe2000bf26270 */
[----:B------:R-:W3:Y:S03]  /*6a430*/  LDCU UR4, c[0x0][0x39c] ;  /* 0x00007380ff0477ac */ /* 0x000ee60008000800 */
[----:B--2---:R-:W-:Y:S01]  /*6a440*/  ISETP.LT.AND P2, PT, R15, UR8, !P1 ;  /* 0x000000080f007c0c */ /* 0x004fe2000cf41270 */
[----:B------:R-:W2:Y:S01]  /*6a450*/  LDCU UR8, c[0x0][0x398] ;  /* 0x00007300ff0877ac */ /* 0x000ea20008000800 */
[----:B-1----:R-:W-:Y:S01]  /*6a460*/  ISETP.LT.AND P1, PT, R239, UR10, !P1 ;  /* 0x0000000aef007c0c */ /* 0x002fe2000cf21270 */
[----:B------:R-:W-:Y:S01]  /*6a470*/  VIADD R247, R245, UR24 ;  /* 0x00000018f5f77c36 */ /* 0x000fe20008000000 */
[----:B------:R-:W-:Y:S01]  /*6a480*/  IADD3 R0, PT, PT, R252, 0x9, RZ ;  /* 0x00000009fc007810 */ /* 0x000fe20007ffe0ff */
[----:B------:R-:W1:Y:S02]  /*6a490*/  LDCU UR10, c[0x0][0x398] ;  /* 0x00007300ff0a77ac */ /* 0x000e640008000800 */
[----:B------:R-:W-:-:S04]  /*6a4a0*/  IMAD.WIDE R244, R247, 0x4, R2 ;  /* 0x00000004f7f47825 */ /* 0x000fc800078e0202 */
[C---:B----4-:R-:W-:Y:S02]  /*6a4b0*/  IMAD.WIDE R234, R247.reuse, 0x4, R232 ;  /* 0x00000004f7ea7825 */ /* 0x050fe400078e02e8 */
[----:B------:R-:W-:Y:S04]  /*6a4c0*/  @P2 STG.E desc[UR6][R244.64], R240 ;  /* 0x000000f0f4002986 */ /* 0x000fe8000c101906 */
[----:B------:R4:W-:Y:S01]  /*6a4d0*/  @P1 STG.E desc[UR6][R234.64], R8 ;  /* 0x00000008ea001986 */ /* 0x0009e2000c101906 */
[----:B---3--:R-:W-:Y:S01]  /*6a4e0*/  ISETP.GE.AND P1, PT, R0, UR4, PT ;  /* 0x0000000400007c0c */ /* 0x008fe2000bf26270 */
[----:B------:R-:W-:Y:S01]  /*6a4f0*/  VIADD R249, R247, UR24 ;  /* 0x00000018f7f97c36 */ /* 0x000fe20008000000 */
[----:B------:R-:W-:Y:S01]  /*6a500*/  IADD3 R0, PT, PT, R252, 0xa, RZ ;  /* 0x0000000afc007810 */ /* 0x000fe20007ffe0ff */
[----:B------:R-:W3:Y:S01]  /*6a510*/  LDCU UR4, c[0x0][0x398] ;  /* 0x00007300ff0477ac */ /* 0x000ee20008000800 */
[----:B--2---:R-:W-:Y:S01]  /*6a520*/  ISETP.LT.AND P2, PT, R15, UR8, !P1 ;  /* 0x000000080f007c0c */ /* 0x004fe2000cf41270 */
[----:B------:R-:W-:Y:S01]  /*6a530*/  IMAD.WIDE R246, R249, 0x4, R2 ;  /* 0x00000004f9f67825 */ /* 0x000fe200078e0202 */
[----:B------:R-:W-:Y:S01]  /*6a540*/  ISETP.LT.AND P1, PT, R239, UR61, !P1 ;  /* 0x0000003def007c0c */ /* 0x000fe2000cf21270 */
[----:B------:R-:W2:Y:S01]  /*6a550*/  LDCU UR61, c[0x0][0x39c] ;  /* 0x00007380ff3d77ac */ /* 0x000ea20008000800 */
[----:B------:R-:W-:Y:S01]  /*6a560*/  ISETP.GE.AND P3, PT, R0, UR33, PT ;  /* 0x0000002100007c0c */ /* 0x000fe2000bf66270 */
[----:B------:R-:W-:-:S02]  /*6a570*/  VIADD R0, R252, 0xb ;  /* 0x0000000bfc007836 */ /* 0x000fc40000000000 */
[C---:B----4-:R-:W-:Y:S01]  /*6a580*/  IMAD.WIDE R234, R249.reuse, 0x4, R232 ;  /* 0x00000004f9ea7825 */ /* 0x050fe200078e02e8 */
[----:B------:R-:W-:Y:S01]  /*6a590*/  IADD3 R249, PT, PT, R249, UR24, RZ ;  /* 0x00000018f9f97c10 */ /* 0x000fe2000fffe0ff */
[----:B------:R-:W4:Y:S04]  /*6a5a0*/  LDCU UR33, c[0x0][0x398] ;  /* 0x00007300ff2177ac */ /* 0x000f280008000800 */
[----:B------:R-:W-:Y:S01]  /*6a5b0*/  @P2 STG.E desc[UR6][R246.64], R24 ;  /* 0x00000018f6002986 */ /* 0x000fe2000c101906 */
[----:B------:R-:W-:Y:S01]  /*6a5c0*/  ISETP.LT.AND P2, PT, R15, UR57, !P3 ;  /* 0x000000390f007c0c */ /* 0x000fe2000df41270 */
[----:B------:R-:W1:Y:S01]  /*6a5d0*/  LDCU UR8, c[0x0][0x398] ;  /* 0x00007300ff0877ac */ /* 0x000e620008000800 */
[----:B------:R-:W-:Y:S01]  /*6a5e0*/  ISETP.GE.AND P4, PT, R0, UR55, PT ;  /* 0x0000003700007c0c */ /* 0x000fe2000bf86270 */
[----:B------:R-:W-:Y:S01]  /*6a5f0*/  VIADD R0, R252, 0xc ;  /* 0x0000000cfc007836 */ /* 0x000fe20000000000 */
[----:B------:R-:W-:Y:S01]  /*6a600*/  ISETP.LT.AND P3, PT, R239, UR20, !P3 ;  /* 0x00000014ef007c0c */ /* 0x000fe2000df61270 */
[----:B------:R2:W-:Y:S01]  /*6a610*/  @P1 STG.E desc[UR6][R234.64], R28 ;  /* 0x0000001cea001986 */ /* 0x0005e2000c101906 */
[----:B------:R-:W-:Y:S01]  /*6a620*/  ISETP.LT.AND P1, PT, R15, UR30, !P4 ;  /* 0x0000001e0f007c0c */ /* 0x000fe2000e721270 */
[----:B------:R-:W-:Y:S01]  /*6a630*/  IMAD.WIDE R244, R249, 0x4, R2 ;  /* 0x00000004f9f47825 */ /* 0x000fe200078e0202 */
[----:B------:R-:W-:Y:S01]  /*6a640*/  ISETP.GE.AND P5, PT, R0, UR41, PT ;  /* 0x0000002900007c0c */ /* 0x000fe2000bfa6270 */
[----:B------:R-:W1:Y:S01]  /*6a650*/  LDCU UR20, c[0x0][0x39c] ;  /* 0x00007380ff1477ac */ /* 0x000e620008000800 */
[----:B------:R-:W-:-:S02]  /*6a660*/  IADD3 R0, PT, PT, R252, 0xd, RZ ;  /* 0x0000000dfc007810 */ /* 0x000fc40007ffe0ff */
[----:B------:R-:W-:Y:S01]  /*6a670*/  ISETP.LT.AND P4, PT, R239, UR56, !P4 ;  /* 0x00000038ef007c0c */ /* 0x000fe2000e781270 */
[----:B------:R1:W-:Y:S01]  /*6a680*/  @P2 STG.E desc[UR6][R244.64], R241 ;  /* 0x000000f1f4002986 */ /* 0x0003e2000c101906 */
[----:B------:R-:W-:Y:S01]  /*6a690*/  ISETP.LT.AND P2, PT, R15, UR58, !P5 ;  /* 0x0000003a0f007c0c */ /* 0x000fe2000ef41270 */
[----:B------:R-:W4:Y:S01]  /*6a6a0*/  LDCU UR57, c[0x0][0x398] ;  /* 0x00007300ff3977ac */ /* 0x000f220008000800 */
[C---:B--2---:R-:W-:Y:S01]  /*6a6b0*/  IMAD.WIDE R234, R249.reuse, 0x4, R232 ;  /* 0x00000004f9ea7825 */ /* 0x044fe200078e02e8 */
[----:B------:R-:W-:Y:S01]  /*6a6c0*/  ISETP.GE.AND P6, PT, R0, UR18, PT ;  /* 0x0000001200007c0c */ /* 0x000fe2000bfc6270 */
[----:B------:R-:W2:Y:S02]  /*6a6d0*/  LDCU UR30, c[0x0][0x398] ;  /* 0x00007300ff1e77ac */ /* 0x000ea40008000800 */
[----:B------:R-:W-:Y:S01]  /*6a6e0*/  VIADD R249, R249, UR24 ;  /* 0x00000018f9f97c36 */ /* 0x000fe20008000000 */
[----:B---3--:R-:W-:Y:S01]  /*6a6f0*/  ISETP.LT.AND P5, PT, R239, UR4, !P5 ;  /* 0x00000004ef007c0c */ /* 0x008fe2000efa1270 */
[----:B------:R-:W-:Y:S01]  /*6a700*/  VIADD R0, R252, 0xe ;  /* 0x0000000efc007836 */ /* 0x000fe20000000000 */
[----:B------:R3:W-:Y:S01]  /*6a710*/  @P3 STG.E desc[UR6][R234.64], R9 ;  /* 0x00000009ea003986 */ /* 0x0007e2000c101906 */
[C---:B------:R-:W-:Y:S01]  /*6a720*/  IMAD.WIDE R246, R249.reuse, 0x4, R2 ;  /* 0x00000004f9f67825 */ /* 0x040fe200078e0202 */
[----:B------:R-:W-:Y:S01]  /*6a730*/  IADD3 R251, PT, PT, R249, UR24, RZ ;  /* 0x00000018f9fb7c10 */ /* 0x000fe2000fffe0ff */
[----:B------:R-:W2:Y:S01]  /*6a740*/  LDCU UR58, c[0x0][0x39c] ;  /* 0x00007380ff3a77ac */ /* 0x000ea20008000800 */
[----:B------:R-:W-:-:S02]  /*6a750*/  ISETP.LT.AND P3, PT, R15, UR53, !P6 ;  /* 0x000000350f007c0c */ /* 0x000fc4000f761270 */
[----:B------:R4:W-:Y:S01]  /*6a760*/  @P1 STG.E desc[UR6][R246.64], R25 ;  /* 0x00000019f6001986 */ /* 0x0009e2000c101906 */
[----:B------:R-:W-:Y:S01]  /*6a770*/  ISETP.GE.AND P1, PT, R0, UR77, PT ;  /* 0x0000004d00007c0c */ /* 0x000fe2000bf26270 */
[----:B-1----:R-:W-:Y:S01]  /*6a780*/  VIADD R245, R251, UR24 ;  /* 0x00000018fbf57c36 */ /* 0x002fe20008000000 */
[----:B------:R-:W-:Y:S01]  /*6a790*/  ISETP.LT.AND P6, PT, R239, UR39, !P6 ;  /* 0x00000027ef007c0c */ /* 0x000fe2000f7c1270 */
[----:B------:R-:W-:Y:S01]  /*6a7a0*/  VIADD R0, R252, 0xf ;  /* 0x0000000ffc007836 */ /* 0x000fe20000000000 */
[----:B------:R-:W1:Y:S01]  /*6a7b0*/  LDCU UR55, c[0x0][0x3b8] ;  /* 0x00007700ff3777ac */ /* 0x000e620008000800 */
[----:B---3--:R-:W-:Y:S01]  /*6a7c0*/  IMAD.WIDE R8, R249, 0x4, R232 ;  /* 0x00000004f9087825 */ /* 0x008fe200078e02e8 */
[----:B------:R-:W3:Y:S03]  /*6a7d0*/  LDCU UR56, c[0x0][0x398] ;  /* 0x00007300ff3877ac */ /* 0x000ee60008000800 */
[----:B----4-:R-:W-:Y:S01]  /*6a7e0*/  IMAD.WIDE R24, R251, 0x4, R2 ;  /* 0x00000004fb187825 */ /* 0x010fe200078e0202 */
[----:B------:R4:W-:Y:S01]  /*6a7f0*/  @P4 STG.E desc[UR6][R8.64], R29 ;  /* 0x0000001d08004986 */ /* 0x0009e2000c101906 */
[----:B------:R-:W-:Y:S01]  /*6a800*/  ISETP.LT.AND P4, PT, R15, UR35, !P1 ;  /* 0x000000230f007c0c */ /* 0x000fe2000cf81270 */
[----:B------:R-:W1:Y:S01]  /*6a810*/  LDCU UR4, c[0x0][0x398] ;  /* 0x00007300ff0477ac */ /* 0x000e620008000800 */
[--C-:B------:R-:W-:Y:S01]  /*6a820*/  IMAD.WIDE R248, R251, 0x4, R232.reuse ;  /* 0x00000004fbf87825 */ /* 0x100fe200078e02e8 */
[----:B------:R1:W-:Y:S01]  /*6a830*/  @P2 STG.E desc[UR6][R24.64], R242 ;  /* 0x000000f218002986 */ /* 0x0003e2000c101906 */
[----:B------:R-:W-:Y:S01]  /*6a840*/  ISETP.GE.AND P2, PT, R0, UR36, PT ;  /* 0x0000002400007c0c */ /* 0x000fe2000bf46270 */
[----:B------:R-:W2:Y:S01]  /*6a850*/  LDCU UR41, c[0x0][0x3b8] ;  /* 0x00007700ff2977ac */ /* 0x000ea20008000800 */
[----:B------:R-:W-:Y:S01]  /*6a860*/  IADD3 R0, PT, PT, R252, 0x10, RZ ;  /* 0x00000010fc007810 */ /* 0x000fe20007ffe0ff */
[----:B------:R-:W-:Y:S01]  /*6a870*/  @P5 STG.E desc[UR6][R248.64], R10 ;  /* 0x0000000af8005986 */ /* 0x000fe2000c101906 */
[C---:B------:R-:W-:Y:S01]  /*6a880*/  IADD3 R241, PT, PT, R245.reuse, UR24, RZ ;  /* 0x00000018f5f17c10 */ /* 0x040fe2000fffe0ff */
[C---:B------:R-:W-:Y:S01]  /*6a890*/  IMAD.WIDE R246, R245.reuse, 0x4, R232 ;  /* 0x00000004f5f67825 */ /* 0x040fe200078e02e8 */
[----:B------:R-:W2:Y:S03]  /*6a8a0*/  LDCU UR18, c[0x0][0x398] ;  /* 0x00007300ff1277ac */ /* 0x000ea60008000800 */
[----:B----4-:R-:W-:Y:S01]  /*6a8b0*/  IMAD.WIDE R8, R245, 0x4, R2 ;  /* 0x00000004f5087825 */ /* 0x010fe200078e0202 */
[----:B------:R-:W-:Y:S01]  /*6a8c0*/  ISETP.LT.AND P1, PT, R239, UR49, !P1 ;  /* 0x00000031ef007c0c */ /* 0x000fe2000cf21270 */
[----:B------:R-:W4:Y:S01]  /*6a8d0*/  LDCU UR39, c[0x0][0x39c] ;  /* 0x00007380ff2777ac */ /* 0x000f220008000800 */
[----:B------:R-:W-:-:S02]  /*6a8e0*/  ISETP.LT.AND P5, PT, R15, UR54, !P2 ;  /* 0x000000360f007c0c */ /* 0x000fc4000d7a1270 */
[----:B------:R2:W-:Y:S01]  /*6a8f0*/  @P3 STG.E desc[UR6][R8.64], R26 ;  /* 0x0000001a08003986 */ /* 0x0005e2000c101906 */
[----:B------:R-:W-:Y:S01]  /*6a900*/  ISETP.GE.AND P3, PT, R0, UR25, PT ;  /* 0x0000001900007c0c */ /* 0x000fe2000bf66270 */
[C---:B-1----:R-:W-:Y:S01]  /*6a910*/  IMAD.WIDE R24, R241.reuse, 0x4, R2 ;  /* 0x00000004f1187825 */ /* 0x042fe200078e0202 */
[----:B------:R-:W-:Y:S01]  /*6a920*/  IADD3 R235, PT, PT, R241, UR24, RZ ;  /* 0x00000018f1eb7c10 */ /* 0x000fe2000fffe0ff */
[----:B------:R1:W-:Y:S01]  /*6a930*/  @P6 STG.E desc[UR6][R246.64], R30 ;  /* 0x0000001ef6006986 */ /* 0x0003e2000c101906 */
[----:B------:R-:W-:Y:S01]  /*6a940*/  ISETP.LT.AND P2, PT, R239, UR76, !P2 ;  /* 0x0000004cef007c0c */ /* 0x000fe2000d741270 */
[----:B------:R-:W3:Y:S01]  /*6a950*/  LDCU UR24, c[0x0][0x398] ;  /* 0x00007300ff1877ac */ /* 0x000ee20008000800 */
[----:B------:R-:W-:Y:S02]  /*6a960*/  ISETP.LT.AND P6, PT, R15, UR37, !P3 ;  /* 0x000000250f007c0c */ /* 0x000fe4000dfc1270 */
[----:B------:R-:W-:Y:S01]  /*6a970*/  IADD3 R0, PT, PT, R252, 0x11, RZ ;  /* 0x00000011fc007810 */ /* 0x000fe20007ffe0ff */
[----:B------:R4:W-:Y:S01]  /*6a980*/  @P4 STG.E desc[UR6][R24.64], R243 ;  /* 0x000000f318004986 */ /* 0x0009e2000c101906 */
[----:B------:R-:W3:Y:S01]  /*6a990*/  LDCU UR49, c[0x0][0x39c] ;  /* 0x00007380ff3177ac */ /* 0x000ee20008000800 */
[----:B--2---:R-:W-:Y:S01]  /*6a9a0*/  IMAD.WIDE R8, R241, 0x4, R232 ;  /* 0x00000004f1087825 */ /* 0x004fe200078e02e8 */
[----:B------:R-:W-:-:S02]  /*6a9b0*/  ISETP.LT.AND P3, PT, R239, UR50, !P3 ;  /* 0x00000032ef007c0c */ /* 0x000fc4000df61270 */
[----:B------:R-:W-:Y:S01]  /*6a9c0*/  ISETP.GE.AND P4, PT, R0, UR51, PT ;  /* 0x0000003300007c0c */ /* 0x000fe2000bf86270 */
[C---:B-1----:R-:W-:Y:S01]  /*6a9d0*/  IMAD.WIDE R246, R235.reuse, 0x4, R2 ;  /* 0x00000004ebf67825 */ /* 0x042fe200078e0202 */
[----:B------:R-:W-:Y:S01]  /*6a9e0*/  IADD3 R0, PT, PT, R252, 0x12, RZ ;  /* 0x00000012fc007810 */ /* 0x000fe20007ffe0ff */
[----:B------:R-:W1:Y:S02]  /*6a9f0*/  LDCU UR53, c[0x0][0x3b8] ;  /* 0x00007700ff3577ac */ /* 0x000e640008000800 */
[C---:B------:R-:W-:Y:S01]  /*6aa00*/  VIADD R29, R235.reuse, UR26 ;  /* 0x0000001aeb1d7c36 */ /* 0x040fe20008000000 */
[----:B------:R2:W-:Y:S01]  /*6aa10*/  @P1 STG.E desc[UR6][R8.64], R11 ;  /* 0x0000000b08001986 */ /* 0x0005e2000c101906 */
[----:B----4-:R-:W-:Y:S01]  /*6aa20*/  IMAD.WIDE R24, R235, 0x4, R232 ;  /* 0x00000004eb187825 */ /* 0x010fe200078e02e8 */
[----:B------:R-:W-:Y:S01]  /*6aa30*/  ISETP.LT.AND P1, PT, R15, UR74, !P4 ;  /* 0x0000004a0f007c0c */ /* 0x000fe2000e721270 */
[----:B------:R-:W4:Y:S01]  /*6aa40*/  LDCU UR77, c[0x0][0x398] ;  /* 0x00007300ff4d77ac */ /* 0x000f220008000800 */
[----:B------:R1:W-:Y:S01]  /*6aa50*/  @P5 STG.E desc[UR6][R246.64], R27 ;  /* 0x0000001bf6005986 */ /* 0x0003e2000c101906 */
[----:B------:R-:W-:-:S02]  /*6aa60*/  ISETP.GE.AND P5, PT, R0, UR75, PT ;  /* 0x0000004b00007c0c */ /* 0x000fc4000bfa6270 */
[----:B------:R-:W-:Y:S01]  /*6aa70*/  IADD3 R0, PT, PT, R252, 0x13, RZ ;  /* 0x00000013fc007810 */ /* 0x000fe20007ffe0ff */
[C---:B------:R-:W-:Y:S01]  /*6aa80*/  VIADD R245, R29.reuse, UR73 ;  /* 0x000000491df57c36 */ /* 0x040fe20008000000 */
[----:B------:R-:W3:Y:S01]  /*6aa90*/  LDCU UR36, c[0x0][0x398] ;  /* 0x00007300ff2477ac */ /* 0x000ee20008000800 */
[----:B--2---:R-:W-:Y:S01]  /*6aaa0*/  IMAD.WIDE R10, R29, 0x4, R2 ;  /* 0x000000041d0a7825 */ /* 0x004fe200078e0202 */
[----:B------:R-:W-:Y:S01]  /*6aab0*/  ISETP.LT.AND P4, PT, R239, UR52, !P4 ;  /* 0x00000034ef007c0c */ /* 0x000fe2000e781270 */
[----:B------:R2:W-:Y:S01]  /*6aac0*/  @P2 STG.E desc[UR6][R24.64], R31 ;  /* 0x0000001f18002986 */ /* 0x0005e2000c101906 */
[----:B------:R-:W-:Y:S01]  /*6aad0*/  ISETP.LT.AND P2, PT, R15, UR22, !P5 ;  /* 0x000000160f007c0c */ /* 0x000fe2000ef41270 */
[----:B-1----:R-:W-:Y:S01]  /*6aae0*/  IMAD.WIDE R26, R29, 0x4, R232 ;  /* 0x000000041d1a7825 */ /* 0x002fe200078e02e8 */
[----:B------:R-:W1:Y:S01]  /*6aaf0*/  LDCU UR26, c[0x0][0x39c] ;  /* 0x00007380ff1a77ac */ /* 0x000e620008000800 */
[----:B------:R3:W-:Y:S01]  /*6ab00*/  @P6 STG.E desc[UR6][R10.64], R4 ;  /* 0x000000040a006986 */ /* 0x0007e2000c101906 */
[----:B------:R-:W-:Y:S01]  /*6ab10*/  ISETP.GE.AND P6, PT, R0, UR27, PT ;  /* 0x0000001b00007c0c */ /* 0x000fe2000bfc6270 */
[----:B------:R-:W-:Y:S01]  /*6ab20*/  VIADD R241, R245, UR46 ;  /* 0x0000002ef5f17c36 */ /* 0x000fe20008000000 */
[----:B------:R-:W-:Y:S01]  /*6ab30*/  ISETP.LT.AND P5, PT, R239, UR71, !P5 ;  /* 0x00000047ef007c0c */ /* 0x000fe2000efa1270 */
[----:B------:R4:W-:Y:S01]  /*6ab40*/  @P3 STG.E desc[UR6][R26.64], R60 ;  /* 0x0000003c1a003986 */ /* 0x0009e2000c101906 */
[----:B------:R-:W-:Y:S01]  /*6ab50*/  ISETP.LT.AND P3, PT, R15, UR16, !P6 ;  /* 0x000000100f007c0c */ /* 0x000fe2000f761270 */
[----:B------:R-:W1:Y:S01]  /*6ab60*/  LDCU UR35, c[0x0][0x3b8] ;  /* 0x00007700ff2377ac */ /* 0x000e620008000800 */
[C---:B--2---:R-:W-:Y:S01]  /*6ab70*/  IMAD.WIDE R24, R245.reuse, 0x4, R2 ;  /* 0x00000004f5187825 */ /* 0x044fe200078e0202 */
[----:B------:R-:W-:Y:S01]  /*6ab80*/  IADD3 R0, PT, PT, R252, 0x14, RZ ;  /* 0x00000014fc007810 */ /* 0x000fe20007ffe0ff */
[----:B------:R-:W2:Y:S02]  /*6ab90*/  LDCU UR54, c[0x0][0x398] ;  /* 0x00007300ff3677ac */ /* 0x000ea40008000800 */
[----:B---3--:R-:W-:Y:S01]  /*6aba0*/  IMAD.WIDE R10, R245, 0x4, R232 ;  /* 0x00000004f50a7825 */ /* 0x008fe200078e02e8 */
[----:B------:R3:W-:Y:S01]  /*6abb0*/  @P1 STG.E desc[UR6][R24.64], R68 ;  /* 0x0000004418001986 */ /* 0x0007e2000c101906 */
[----:B------:R-:W-:Y:S01]  /*6abc0*/  ISETP.LT.AND P6, PT, R239, UR70, !P6 ;  /* 0x00000046ef007c0c */ /* 0x000fe2000f7c1270 */
[----:B------:R-:W1:Y:S01]  /*6abd0*/  LDCU UR25, c[0x0][0x398] ;  /* 0x00007300ff1977ac */ /* 0x000e620008000800 */
[----:B----4-:R-:W-:Y:S01]  /*6abe0*/  IMAD.WIDE R26, R241, 0x4, R2 ;  /* 0x00000004f11a7825 */ /* 0x010fe200078e0202 */
[----:B------:R-:W-:-:S02]  /*6abf0*/  ISETP.GE.AND P1, PT, R0, UR72, PT ;  /* 0x0000004800007c0c */ /* 0x000fc4000bf26270 */
[----:B------:R-:W-:Y:S01]  /*6ac00*/  IADD3 R0, PT, PT, R252, 0x15, RZ ;  /* 0x00000015fc007810 */ /* 0x000fe20007ffe0ff */
[----:B------:R-:W-:Y:S01]  /*6ac10*/  VIADD R9, R241, UR69 ;  /* 0x00000045f1097c36 */ /* 0x000fe20008000000 */
[----:B------:R4:W-:Y:S01]  /*6ac20*/  @P4 STG.E desc[UR6][R10.64], R64 ;  /* 0x000000400a004986 */ /* 0x0009e2000c101906 */
[----:B------:R-:W-:Y:S01]  /*6ac30*/  ISETP.LT.AND P4, PT, R15, UR47, !P1 ;  /* 0x0000002f0f007c0c */ /* 0x000fe2000cf81270 */
[----:B------:R-:W1:Y:S01]  /*6ac40*/  LDCU UR76, c[0x0][0x3b8] ;  /* 0x00007700ff4c77ac */ /* 0x000e620008000800 */
[----:B---3--:R-:W-:Y:S01]  /*6ac50*/  IMAD.WIDE R24, R241, 0x4, R232 ;  /* 0x00000004f1187825 */ /* 0x008fe200078e02e8 */
[----:B------:R3:W-:Y:S01]  /*6ac60*/  @P2 STG.E desc[UR6][R26.64], R5 ;  /* 0x000000051a002986 */ /* 0x0007e2000c101906 */
[----:B------:R-:W-:Y:S01]  /*6ac70*/  ISETP.GE.AND P2, PT, R0, UR38, PT ;  /* 0x0000002600007c0c */ /* 0x000fe2000bf46270 */
[----:B------:R-:W1:Y:S01]  /*6ac80*/  LDCU UR37, c[0x0][0x398] ;  /* 0x00007300ff2577ac */ /* 0x000e620008000800 */
[----:B------:R-:W-:Y:S01]  /*6ac90*/  IADD3 R0, PT, PT, R252, 0x16, RZ ;  /* 0x00000016fc007810 */ /* 0x000fe20007ffe0ff */
[----:B------:R-:W1:Y:S01]  /*6aca0*/  LDCU UR73, c[0x0][0x39c] ;  /* 0x00007380ff4977ac */ /* 0x000e620008000800 */
[----:B----4-:R-:W-:Y:S01]  /*6acb0*/  IMAD.WIDE R10, R9, 0x4, R2 ;  /* 0x00000004090a7825 */ /* 0x010fe200078e0202 */
[----:B------:R-:W-:Y:S01]  /*6acc0*/  ISETP.LT.AND P1, PT, R239, UR31, !P1 ;  /* 0x0000001fef007c0c */ /* 0x000fe2000cf21270 */
[----:B------:R-:W-:Y:S01]  /*6acd0*/  @P5 STG.E desc[UR6][R24.64], R61 ;  /* 0x0000003d18005986 */ /* 0x000fe2000c101906 */
[----:B------:R-:W-:Y:S01]  /*6ace0*/  ISETP.LT.AND P5, PT, R15, UR67, !P2 ;  /* 0x000000430f007c0c */ /* 0x000fe2000d7a1270 */
[C---:B------:R-:W-:Y:S01]  /*6acf0*/  VIADD R29, R9.reuse, UR28 ;  /* 0x0000001c091d7c36 */ /* 0x040fe20008000000 */
[----:B------:R-:W4:Y:S01]  /*6ad00*/  LDCU UR51, c[0x0][0x398] ;  /* 0x00007300ff3377ac */ /* 0x000f220008000800 */
[----:B---3--:R-:W-:Y:S01]  /*6ad10*/  IMAD.WIDE R4, R9, 0x4, R232 ;  /* 0x0000000409047825 */ /* 0x008fe200078e02e8 */
[----:B------:R3:W-:Y:S01]  /*6ad20*/  @P3 STG.E desc[UR6][R10.64], R69 ;  /* 0x000000450a003986 */ /* 0x0007e2000c101906 */
[----:B------:R-:W-:Y:S01]  /*6ad30*/  ISETP.GE.AND P3, PT, R0, UR68, PT ;  /* 0x0000004400007c0c */ /* 0x000fe2000bf66270 */
[----:B------:R-:W1:Y:S01]  /*6ad40*/  LDCU UR46, c[0x0][0x39c] ;  /* 0x00007380ff2e77ac */ /* 0x000e620008000800 */
[----:B------:R-:W-:Y:S01]  /*6ad50*/  IMAD.WIDE R8, R29, 0x4, R2 ;  /* 0x000000041d087825 */ /* 0x000fe200078e0202 */
[----:B------:R-:W-:Y:S01]  /*6ad60*/  ISETP.LT.AND P2, PT, R239, UR10, !P2 ;  /* 0x0000000aef007c0c */ /* 0x000fe2000d741270 */
[----:B------:R2:W-:Y:S01]  /*6ad70*/  @P6 STG.E desc[UR6][R4.64], R65 ;  /* 0x0000004104006986 */ /* 0x0005e2000c101906 */
[----:B------:R-:W-:Y:S01]  /*6ad80*/  ISETP.LT.AND P6, PT, R15, UR42, !P3 ;  /* 0x0000002a0f007c0c */ /* 0x000fe2000dfc1270 */
[----:B------:R-:W-:Y:S01]  /*6ad90*/  VIADD R31, R29, UR66 ;  /* 0x000000421d1f7c36 */ /* 0x000fe20008000000 */
[----:B------:R-:W-:Y:S01]  /*6ada0*/  IADD3 R0, PT, PT, R252, 0x17, RZ ;  /* 0x00000017fc007810 */ /* 0x000fe20007ffe0ff */
[----:B------:R1:W-:Y:S01]  /*6adb0*/  @P4 STG.E desc[UR6][R8.64], R6 ;  /* 0x0000000608004986 */ /* 0x0003e2000c101906 */
[----:B------:R-:W-:Y:S01]  /*6adc0*/  ISETP.LT.AND P3, PT, R239, UR64, !P3 ;  /* 0x00000040ef007c0c */ /* 0x000fe2000df61270 */
[----:B------:R-:W4:Y:S01]  /*6add0*/  LDCU UR50, c[0x0][0x3b8] ;  /* 0x00007700ff3277ac */ /* 0x000f220008000800 */
[----:B---3--:R-:W-:Y:S01]  /*6ade0*/  IMAD.WIDE R10, R29, 0x4, R232 ;  /* 0x000000041d0a7825 */ /* 0x008fe200078e02e8 */
[----:B------:R-:W-:-:S02]  /*6adf0*/  ISETP.GE.AND P4, PT, R0, UR48, PT ;  /* 0x0000003000007c0c */ /* 0x000fc4000bf86270 */
[----:B------:R-:W-:Y:S01]  /*6ae00*/  IADD3 R0, PT, PT, R252, 0x18, RZ ;  /* 0x00000018fc007810 */ /* 0x000fe20007ffe0ff */
[C---:B------:R-:W-:Y:S01]  /*6ae10*/  VIADD R235, R31.reuse, UR32 ;  /* 0x000000201feb7c36 */ /* 0x040fe20008000000 */
[----:B------:R-:W3:Y:S01]  /*6ae20*/  LDCU UR74, c[0x0][0x398] ;  /* 0x00007300ff4a77ac */ /* 0x000ee20008000800 */
[----:B--2---:R-:W-:Y:S01]  /*6ae30*/  IMAD.WIDE R4, R31, 0x4, R2 ;  /* 0x000000041f047825 */ /* 0x004fe200078e0202 */
[----:B------:R2:W-:Y:S01]  /*6ae40*/  @P1 STG.E desc[UR6][R10.64], R62 ;  /* 0x0000003e0a001986 */ /* 0x0005e2000c101906 */
[----:B------:R-:W-:Y:S01]  /*6ae50*/  ISETP.LT.AND P1, PT, R15, UR34, !P4 ;  /* 0x000000220f007c0c */ /* 0x000fe2000e721270 */
[----:B------:R-:W3:Y:S01]  /*6ae60*/  LDCU UR75, c[0x0][0x398] ;  /* 0x00007300ff4b77ac */ /* 0x000ee20008000800 */
[----:B-1----:R-:W-:Y:S01]  /*6ae70*/  IMAD.WIDE R8, R31, 0x4, R232 ;  /* 0x000000041f087825 */ /* 0x002fe200078e02e8 */
[----:B------:R1:W-:Y:S01]  /*6ae80*/  @P5 STG.E desc[UR6][R4.64], R70 ;  /* 0x0000004604005986 */ /* 0x0003e2000c101906 */
[----:B------:R-:W-:Y:S01]  /*6ae90*/  ISETP.GE.AND P5, PT, R0, UR65, PT ;  /* 0x0000004100007c0c */ /* 0x000fe2000bfa6270 */
[----:B------:R-:W3:Y:S01]  /*6aea0*/  LDCU UR69, c[0x0][0x39c] ;  /* 0x00007380ff4577ac */ /* 0x000ee20008000800 */
        /* <DEDUP_REMOVED lines=38> */
[----:B------:R4:W-:Y:S01]  /*6b110*/  @P5 STG.E desc[UR6][R8.64], R84 ;  /* 0x0000005408005986 */ /* 0x0009e2000c101906 */
[----:B------:R-:W-:Y:S01]  /*6b120*/  ISETP.LT.AND P5, PT, R15, UR30, !P2 ;  /* 0x0000001e0f007c0c */ /* 0x000fe2000d7a1270 */
[C---:B------:R-:W-:Y:S01]  /*6b130*/  VIADD R31, R29.reuse, UR40 ;  /* 0x000000281d1f7c36 */ /* 0x040fe20008000000 */
[----:B------:R-:W1:Y:S01]  /*6b140*/  LDCU UR70, c[0x0][0x3b8] ;  /* 0x00007700ff4677ac */ /* 0x000e620008000800 */
[----:B---3--:R-:W-:Y:S01]  /*6b150*/  IMAD.WIDE R4, R29, 0x4, R232 ;  /* 0x000000041d047825 */ /* 0x008fe200078e02e8 */
[----:B------:R3:W-:Y:S01]  /*6b160*/  @P3 STG.E desc[UR6][R6.64], R92 ;  /* 0x0000005c06003986 */ /* 0x0007e2000c101906 */
[----:B------:R-:W-:Y:S01]  /*6b170*/  ISETP.GE.AND P3, PT, R0, UR58, PT ;  /* 0x0000003a00007c0c */ /* 0x000fe2000bf66270 */
[----:B------:R-:W1:Y:S01]  /*6b180*/  LDCU UR47, c[0x0][0x398] ;  /* 0x00007300ff2f77ac */ /* 0x000e620008000800 */
[----:B------:R-:W-:Y:S01]  /*6b190*/  VIADD R11, R31, UR55 ;  /* 0x000000371f0b7c36 */ /* 0x000fe20008000000 */
[----:B------:R-:W-:Y:S01]  /*6b1a0*/  ISETP.LT.AND P2, PT, R239, UR56, !P2 ;  /* 0x00000038ef007c0c */ /* 0x000fe2000d741270 */
[----:B------:R2:W-:Y:S01]  /*6b1b0*/  @P6 STG.E desc[UR6][R4.64], R88 ;  /* 0x0000005804006986 */ /* 0x0005e2000c101906 */
[----:B------:R-:W1:Y:S01]  /*6b1c0*/  LDCU UR38, c[0x0][0x398] ;  /* 0x00007300ff2677ac */ /* 0x000e620008000800 */
[----:B----4-:R-:W-:Y:S01]  /*6b1d0*/  IMAD.WIDE R8, R31, 0x4, R2 ;  /* 0x000000041f087825 */ /* 0x010fe200078e0202 */
[----:B------:R-:W-:-:S02]  /*6b1e0*/  ISETP.LT.AND P6, PT, R15, UR4, !P3 ;  /* 0x000000040f007c0c */ /* 0x000fc4000dfc1270 */
[----:B------:R-:W-:Y:S01]  /*6b1f0*/  IADD3 R0, PT, PT, R252, 0x1d, RZ ;  /* 0x0000001dfc007810 */ /* 0x000fe20007ffe0ff */
[----:B------:R-:W4:Y:S01]  /*6b200*/  LDCU UR32, c[0x0][0x39c] ;  /* 0x00007380ff2077ac */ /* 0x000f220008000800 */
[----:B---3--:R-:W-:Y:S01]  /*6b210*/  IMAD.WIDE R6, R31, 0x4, R232 ;  /* 0x000000041f067825 */ /* 0x008fe200078e02e8 */
[----:B------:R3:W-:Y:S01]  /*6b220*/  @P4 STG.E desc[UR6][R8.64], R57 ;  /* 0x0000003908004986 */ /* 0x0007e2000c101906 */
[----:B------:R-:W-:Y:S01]  /*6b230*/  ISETP.LT.AND P3, PT, R239, UR18, !P3 ;  /* 0x00000012ef007c0c */ /* 0x000fe2000df61270 */
[----:B------:R-:W1:Y:S01]  /*6b240*/  LDCU UR31, c[0x0][0x3b8] ;  /* 0x00007700ff1f77ac */ /* 0x000e620008000800 */
[C---:B------:R-:W-:Y:S01]  /*6b250*/  VIADD R25, R11.reuse, UR41 ;  /* 0x000000290b197c36 */ /* 0x040fe20008000000 */
[----:B------:R-:W-:Y:S01]  /*6b260*/  ISETP.GE.AND P4, PT, R0, UR39, PT ;  /* 0x0000002700007c0c */ /* 0x000fe2000bf86270 */
[----:B--2---:R-:W-:Y:S01]  /*6b270*/  IMAD.WIDE R4, R11, 0x4, R2 ;  /* 0x000000040b047825 */ /* 0x004fe200078e0202 */
[----:B------:R-:W-:Y:S01]  /*6b280*/  IADD3 R0, PT, PT, R252, 0x1e, RZ ;  /* 0x0000001efc007810 */ /* 0x000fe20007ffe0ff */
[----:B------:R2:W-:Y:S01]  /*6b290*/  @P1 STG.E desc[UR6][R6.64], R85 ;  /* 0x0000005506001986 */ /* 0x0005e2000c101906 */
[----:B------:R-:W-:Y:S01]  /*6b2a0*/  ISETP.LT.AND P1, PT, R15, UR24, !P4 ;  /* 0x000000180f007c0c */ /* 0x000fe2000e721270 */
[----:B------:R-:W1:Y:S02]  /*6b2b0*/  LDCU UR67, c[0x0][0x398] ;  /* 0x00007300ff4377ac */ /* 0x000e640008000800 */
[----:B------:R4:W-:Y:S01]  /*6b2c0*/  @P5 STG.E desc[UR6][R4.64], R93 ;  /* 0x0000005d04005986 */ /* 0x0009e2000c101906 */
[----:B---3--:R-:W-:Y:S01]  /*6b2d0*/  IMAD.WIDE R8, R11, 0x4, R232 ;  /* 0x000000040b087825 */ /* 0x008fe200078e02e8 */
[----:B------:R-:W-:Y:S01]  /*6b2e0*/  ISETP.GE.AND P5, PT, R0, UR49, PT ;  /* 0x0000003100007c0c */ /* 0x000fe2000bfa6270 */
[----:B------:R-:W3:Y:S01]  /*6b2f0*/  LDCU UR68, c[0x0][0x398] ;  /* 0x00007300ff4477ac */ /* 0x000ee20008000800 */
[----:B------:R-:W-:Y:S01]  /*6b300*/  IADD3 R0, PT, PT, R252, 0x1f, RZ ;  /* 0x0000001ffc007810 */ /* 0x000fe20007ffe0ff */
[C---:B------:R-:W-:Y:S01]  /*6b310*/  VIADD R27, R25.reuse, UR53 ;  /* 0x00000035191b7c36 */ /* 0x040fe20008000000 */
[----:B------:R-:W1:Y:S01]  /*6b320*/  LDCU UR10, c[0x0][0x3b8] ;  /* 0x00007700ff0a77ac */ /* 0x000e620008000800 */
[----:B--2---:R-:W-:Y:S01]  /*6b330*/  IMAD.WIDE R6, R25, 0x4, R2 ;  /* 0x0000000419067825 */ /* 0x004fe200078e0202 */
[----:B------:R-:W-:Y:S01]  /*6b340*/  ISETP.LT.AND P4, PT, R239, UR77, !P4 ;  /* 0x0000004def007c0c */ /* 0x000fe2000e781270 */
[----:B------:R2:W-:Y:S01]  /*6b350*/  @P2 STG.E desc[UR6][R8.64], R89 ;  /* 0x0000005908002986 */ /* 0x0005e2000c101906 */
[----:B------:R-:W-:Y:S01]  /*6b360*/  ISETP.LT.AND P2, PT, R15, UR36, !P5 ;  /* 0x000000240f007c0c */ /* 0x000fe2000ef41270 */
[----:B----4-:R-:W-:Y:S01]  /*6b370*/  IMAD.WIDE R4, R25, 0x4, R232 ;  /* 0x0000000419047825 */ /* 0x010fe200078e02e8 */
[----:B------:R-:W4:Y:S01]  /*6b380*/  LDCU UR42, c[0x0][0x398] ;  /* 0x00007300ff2a77ac */ /* 0x000f220008000800 */
[----:B------:R1:W-:Y:S01]  /*6b390*/  @P6 STG.E desc[UR6][R6.64], R58 ;  /* 0x0000003a06006986 */ /* 0x0003e2000c101906 */
[----:B------:R-:W-:Y:S01]  /*6b3a0*/  ISETP.GE.AND P6, PT, R0, UR26, PT ;  /* 0x0000001a00007c0c */ /* 0x000fe2000bfc6270 */
[----:B------:R-:W-:Y:S01]  /*6b3b0*/  VIADD R29, R27, UR35 ;  /* 0x000000231b1d7c36 */ /* 0x000fe20008000000 */
[----:B------:R-:W-:Y:S01]  /*6b3c0*/  ISETP.LT.AND P5, PT, R239, UR54, !P5 ;  /* 0x00000036ef007c0c */ /* 0x000fe2000efa1270 */
[----:B------:R3:W-:Y:S01]  /*6b3d0*/  @P3 STG.E desc[UR6][R4.64], R86 ;  /* 0x0000005604003986 */ /* 0x0007e2000c101906 */
[----:B------:R-:W-:Y:S01]  /*6b3e0*/  ISETP.LT.AND P3, PT, R15, UR25, !P6 ;  /* 0x000000190f007c0c */ /* 0x000fe2000f761270 */
[----:B------:R-:W4:Y:S01]  /*6b3f0*/  LDCU UR62, c[0x0][0x39c] ;  /* 0x00007380ff3e77ac */ /* 0x000f220008000800 */
[C---:B--2---:R-:W-:Y:S01]  /*6b400*/  IMAD.WIDE R8, R27.reuse, 0x4, R2 ;  /* 0x000000041b087825 */ /* 0x044fe200078e0202 */
[----:B------:R-:W-:Y:S01]  /*6b410*/  IADD3 R0, PT, PT, R252, 0x20, RZ ;  /* 0x00000020fc007810 */ /* 0x000fe20007ffe0ff */
[----:B------:R-:W2:Y:S02]  /*6b420*/  LDCU UR48, c[0x0][0x398] ;  /* 0x00007300ff3077ac */ /* 0x000ea40008000800 */
[----:B-1----:R-:W-:Y:S01]  /*6b430*/  IMAD.WIDE R6, R27, 0x4, R232 ;  /* 0x000000041b067825 */ /* 0x002fe200078e02e8 */
[----:B------:R1:W-:Y:S01]  /*6b440*/  @P1 STG.E desc[UR6][R8.64], R94 ;  /* 0x0000005e08001986 */ /* 0x0003e2000c101906 */
[----:B------:R-:W-:Y:S01]  /*6b450*/  ISETP.LT.AND P6, PT, R239, UR37, !P6 ;  /* 0x00000025ef007c0c */ /* 0x000fe2000f7c1270 */
[----:B------:R-:W2:Y:S01]  /*6b460*/  LDCU UR12, c[0x0][0x39c] ;  /* 0x00007380ff0c77ac */ /* 0x000ea20008000800 */
[----:B---3--:R-:W-:Y:S01]  /*6b470*/  IMAD.WIDE R4, R29, 0x4, R2 ;  /* 0x000000041d047825 */ /* 0x008fe200078e0202 */
[----:B------:R-:W-:-:S02]  /*6b480*/  ISETP.GE.AND P1, PT, R0, UR73, PT ;  /* 0x0000004900007c0c */ /* 0x000fc4000bf26270 */
[----:B------:R-:W-:Y:S01]  /*6b490*/  IADD3 R0, PT, PT, R252, 0x21, RZ ;  /* 0x00000021fc007810 */ /* 0x000fe20007ffe0ff */
[----:B------:R-:W-:Y:S01]  /*6b4a0*/  VIADD R11, R29, UR76 ;  /* 0x0000004c1d0b7c36 */ /* 0x000fe20008000000 */
[----:B------:R3:W-:Y:S01]  /*6b4b0*/  @P4 STG.E desc[UR6][R6.64], R90 ;  /* 0x0000005a06004986 */ /* 0x0007e2000c101906 */
[----:B------:R-:W-:Y:S01]  /*6b4c0*/  ISETP.LT.AND P4, PT, R15, UR51, !P1 ;  /* 0x000000330f007c0c */ /* 0x000fe2000cf81270 */
[----:B------:R-:W2:Y:S01]  /*6b4d0*/  LDCU UR64, c[0x0][0x3b8] ;  /* 0x00007700ff4077ac */ /* 0x000ea20008000800 */
[----:B-1----:R-:W-:Y:S01]  /*6b4e0*/  IMAD.WIDE R8, R29, 0x4, R232 ;  /* 0x000000041d087825 */ /* 0x002fe200078e02e8 */
[----:B------:R1:W-:Y:S01]  /*6b4f0*/  @P2 STG.E desc[UR6][R4.64], R59 ;  /* 0x0000003b04002986 */ /* 0x0003e2000c101906 */
[----:B------:R-:W-:Y:S01]  /*6b500*/  ISETP.GE.AND P2, PT, R0, UR46, PT ;  /* 0x0000002e00007c0c */ /* 0x000fe2000bf46270 */
[----:B------:R-:W2:Y:S01]  /*6b510*/  LDCU UR34, c[0x0][0x398] ;  /* 0x00007300ff2277ac */ /* 0x000ea20008000800 */
[----:B------:R-:W-:Y:S01]  /*6b520*/  IADD3 R0, PT, PT, R252, 0x22, RZ ;  /* 0x00000022fc007810 */ /* 0x000fe20007ffe0ff */
[----:B------:R-:W2:Y:S01]  /*6b530*/  LDCU UR65, c[0x0][0x398] ;  /* 0x00007300ff4177ac */ /* 0x000ea20008000800 */
[----:B---3--:R-:W-:Y:S01]  /*6b540*/  IMAD.WIDE R6, R11, 0x4, R2 ;  /* 0x000000040b067825 */ /* 0x008fe200078e0202 */
[----:B------:R-:W-:Y:S01]  /*6b550*/  ISETP.LT.AND P1, PT, R239, UR74, !P1 ;  /* 0x0000004aef007c0c */ /* 0x000fe2000cf21270 */
[----:B------:R3:W-:Y:S01]  /*6b560*/  @P5 STG.E desc[UR6][R8.64], R87 ;  /* 0x0000005708005986 */ /* 0x0007e2000c101906 */
[----:B------:R-:W-:Y:S01]  /*6b570*/  ISETP.LT.AND P5, PT, R15, UR75, !P2 ;  /* 0x0000004b0f007c0c */ /* 0x000fe2000d7a1270 */
[C---:B------:R-:W-:Y:S01]  /*6b580*/  VIADD R25, R11.reuse, UR50 ;  /* 0x000000320b197c36 */ /* 0x040fe20008000000 */
[----:B------:R-:W2:Y:S01]  /*6b590*/  LDCU UR59, c[0x0][0x39c] ;  /* 0x00007380ff3b77ac */ /* 0x000ea20008000800 */
[----:B-1----:R-:W-:Y:S01]  /*6b5a0*/  IMAD.WIDE R4, R11, 0x4, R232 ;  /* 0x000000040b047825 */ /* 0x002fe200078e02e8 */
[----:B------:R1:W-:Y:S01]  /*6b5b0*/  @P3 STG.E desc[UR6][R6.64], R95 ;  /* 0x0000005f06003986 */ /* 0x0003e2000c101906 */
[----:B------:R-:W-:Y:S01]  /*6b5c0*/  ISETP.GE.AND P3, PT, R0, UR69, PT ;  /* 0x0000004500007c0c */ /* 0x000fe2000bf66270 */
[----:B------:R-:W2:Y:S01]  /*6b5d0*/  LDCU UR63, c[0x0][0x3b8] ;  /* 0x00007700ff3f77ac */ /* 0x000ea20008000800 */
[----:B------:R-:W-:Y:S01]  /*6b5e0*/  VIADD R27, R25, UR52 ;  /* 0x00000034191b7c36 */ /* 0x000fe20008000000 */
[----:B------:R-:W-:Y:S01]  /*6b5f0*/  ISETP.LT.AND P2, PT, R239, UR22, !P2 ;  /* 0x00000016ef007c0c */ /* 0x000fe2000d741270 */
[----:B------:R4:W-:Y:S01]  /*6b600*/  @P6 STG.E desc[UR6][R4.64], R91 ;  /* 0x0000005b04006986 */ /* 0x0009e2000c101906 */
[----:B------:R-:W2:Y:S01]  /*6b610*/  LDCU UR43, c[0x0][0x398] ;  /* 0x00007300ff2b77ac */ /* 0x000ea20008000800 */
[----:B---3--:R-:W-:Y:S01]  /*6b620*/  IMAD.WIDE R8, R25, 0x4, R2 ;  /* 0x0000000419087825 */ /* 0x008fe200078e0202 */
[----:B------:R-:W-:-:S02]  /*6b630*/  ISETP.LT.AND P6, PT, R15, UR27, !P3 ;  /* 0x0000001b0f007c0c */ /* 0x000fc4000dfc1270 */
[----:B------:R-:W-:Y:S01]  /*6b640*/  IADD3 R0, PT, PT, R252, 0x23, RZ ;  /* 0x00000023fc007810 */ /* 0x000fe20007ffe0ff */
[----:B------:R-:W3:Y:S01]  /*6b650*/  LDCU UR44, c[0x0][0x398] ;  /* 0x00007300ff2c77ac */ /* 0x000ee20008000800 */
[----:B-1----:R-:W-:Y:S01]  /*6b660*/  IMAD.WIDE R6, R25, 0x4, R232 ;  /* 0x0000000419067825 */ /* 0x002fe200078e02e8 */
[----:B------:R1:W-:Y:S01]  /*6b670*/  @P4 STG.E desc[UR6][R8.64], R72 ;  /* 0x0000004808004986 */ /* 0x0003e2000c101906 */
[----:B------:R-:W-:Y:S01]  /*6b680*/  ISETP.LT.AND P3, PT, R239, UR16, !P3 ;  /* 0x00000010ef007c0c */ /* 0x000fe2000df61270 */
[----:B------:R-:W2:Y:S01]  /*6b690*/  LDCU UR45, c[0x0][0x3b8] ;  /* 0x00007700ff2d77ac */ /* 0x000ea20008000800 */
[C---:B------:R-:W-:Y:S01]  /*6b6a0*/  VIADD R29, R27.reuse, UR71 ;  /* 0x000000471b1d7c36 */ /* 0x040fe20008000000 */
[----:B------:R-:W-:Y:S01]  /*6b6b0*/  ISETP.GE.AND P4, PT, R0, UR28, PT ;  /* 0x0000001c00007c0c */ /* 0x000fe2000bf86270 */
[----:B----4-:R-:W-:Y:S01]  /*6b6c0*/  IMAD.WIDE R4, R27, 0x4, R2 ;  /* 0x000000041b047825 */ /* 0x010fe200078e0202 */
[----:B------:R-:W-:Y:S01]  /*6b6d0*/  IADD3 R0, PT, PT, R252, 0x24, RZ ;  /* 0x00000024fc007810 */ /* 0x000fe20007ffe0ff */
[----:B------:R4:W-:Y:S01]  /*6b6e0*/  @P1 STG.E desc[UR6][R6.64], R100 ;  /* 0x0000006406001986 */ /* 0x0009e2000c101906 */
[----:B------:R-:W-:Y:S01]  /*6b6f0*/  ISETP.LT.AND P1, PT, R15, UR72, !P4 ;  /* 0x000000480f007c0c */ /* 0x000fe2000e721270 */
[----:B------:R-:W2:Y:S02]  /*6b700*/  LDCU UR60, c[0x0][0x398] ;  /* 0x00007300ff3c77ac */ /* 0x000ea40008000800 */
[----:B------:R3:W-:Y:S01]  /*6b710*/  @P5 STG.E desc[UR6][R4.64], R108 ;  /* 0x0000006c04005986 */ /* 0x0007e2000c101906 */
[----:B-1----:R-:W-:Y:S01]  /*6b720*/  IMAD.WIDE R8, R27, 0x4, R232 ;  /* 0x000000041b087825 */ /* 0x002fe200078e02e8 */
[----:B------:R-:W-:Y:S01]  /*6b730*/  ISETP.GE.AND P5, PT, R0, UR66, PT ;  /* 0x0000004200007c0c */ /* 0x000fe2000bfa6270 */
[----:B------:R-:W1:Y:S01]  /*6b740*/  LDCU UR40, c[0x0][0x39c] ;  /* 0x00007380ff2877ac */ /* 0x000e620008000800 */
[----:B------:R-:W-:Y:S01]  /*6b750*/  IADD3 R0, PT, PT, R252, 0x25, RZ ;  /* 0x00000025fc007810 */ /* 0x000fe20007ffe0ff */
[C---:B------:R-:W-:Y:S01]  /*6b760*/  VIADD R11, R29.reuse, UR70 ;  /* 0x000000461d0b7c36 */ /* 0x040fe20008000000 */
[----:B------:R-:W1:Y:S01]  /*6b770*/  LDCU UR61, c[0x0][0x398] ;  /* 0x00007300ff3d77ac */ /* 0x000e620008000800 */
[----:B----4-:R-:W-:Y:S01]  /*6b780*/  IMAD.WIDE R6, R29, 0x4, R2 ;  /* 0x000000041d067825 */ /* 0x010fe200078e0202 */
[----:B------:R-:W-:Y:S01]  /*6b790*/  ISETP.LT.AND P4, PT, R239, UR47, !P4 ;  /* 0x0000002fef007c0c */ /* 0x000fe2000e781270 */
[----:B------:R4:W-:Y:S01]  /*6b7a0*/  @P2 STG.E desc[UR6][R8.64], R104 ;  /* 0x0000006808002986 */ /* 0x0009e2000c101906 */
[----:B------:R-:W-:Y:S01]  /*6b7b0*/  ISETP.LT.AND P2, PT, R15, UR38, !P5 ;  /* 0x000000260f007c0c */ /* 0x000fe2000ef41270 */
[----:B---3--:R-:W-:Y:S01]  /*6b7c0*/  IMAD.WIDE R4, R29, 0x4, R232 ;  /* 0x000000041d047825 */ /* 0x008fe200078e02e8 */
[----:B------:R-:W3:Y:S01]  /*6b7d0*/  LDCU UR55, c[0x0][0x39c] ;  /* 0x00007380ff3777ac */ /* 0x000ee20008000800 */
[----:B------:R1:W-:Y:S01]  /*6b7e0*/  @P6 STG.E desc[UR6][R6.64], R73 ;  /* 0x0000004906006986 */ /* 0x0003e2000c101906 */
[----:B------:R-:W-:Y:S01]  /*6b7f0*/  ISETP.GE.AND P6, PT, R0, UR32, PT ;  /* 0x0000002000007c0c */ /* 0x000fe2000bfc6270 */
[----:B------:R-:W-:Y:S01]  /*6b800*/  VIADD R25, R11, UR31 ;  /* 0x0000001f0b197c36 */ /* 0x000fe20008000000 */
[----:B------:R-:W-:Y:S01]  /*6b810*/  ISETP.LT.AND P5, PT, R239, UR67, !P5 ;  /* 0x00000043ef007c0c */ /* 0x000fe2000efa1270 */
[----:B------:R2:W-:Y:S01]  /*6b820*/  @P3 STG.E desc[UR6][R4.64], R101 ;  /* 0x0000006504003986 */ /* 0x0005e2000c101906 */
[----:B------:R-:W-:Y:S01]  /*6b830*/  ISETP.LT.AND P3, PT, R15, UR68, !P6 ;  /* 0x000000440f007c0c */ /* 0x000fe2000f761270 */
[----:B------:R-:W3:Y:S01]  /*6b840*/  LDCU UR29, c[0x0][0x3b8] ;  /* 0x00007700ff1d77ac */ /* 0x000ee20008000800 */
[C---:B----4-:R-:W-:Y:S01]  /*6b850*/  IMAD.WIDE R8, R11.reuse, 0x4, R2 ;  /* 0x000000040b087825 */ /* 0x050fe200078e0202 */
[----:B------:R-:W-:Y:S01]  /*6b860*/  IADD3 R0, PT, PT, R252, 0x26, RZ ;  /* 0x00000026fc007810 */ /* 0x000fe20007ffe0ff */
[----:B------:R-:W4:Y:S02]  /*6b870*/  LDCU UR33, c[0x0][0x398] ;  /* 0x00007300ff2177ac */ /* 0x000f240008000800 */
[----:B-1----:R-:W-:Y:S01]  /*6b880*/  IMAD.WIDE R6, R11, 0x4, R232 ;  /* 0x000000040b067825 */ /* 0x002fe200078e02e8 */
[----:B------:R1:W-:Y:S01]  /*6b890*/  @P1 STG.E desc[UR6][R8.64], R109 ;  /* 0x0000006d08001986 */ /* 0x0003e2000c101906 */
[----:B------:R-:W-:Y:S01]  /*6b8a0*/  ISETP.LT.AND P6, PT, R239, UR42, !P6 ;  /* 0x0000002aef007c0c */ /* 0x000fe2000f7c1270 */
[----:B------:R-:W3:Y:S01]  /*6b8b0*/  LDCU UR20, c[0x0][0x398] ;  /* 0x00007300ff1477ac */ /* 0x000ee20008000800 */
[----:B--2---:R-:W-:Y:S01]  /*6b8c0*/  IMAD.WIDE R4, R25, 0x4, R2 ;  /* 0x0000000419047825 */ /* 0x004fe200078e0202 */
[----:B------:R-:W-:-:S02]  /*6b8d0*/  ISETP.GE.AND P1, PT, R0, UR62, PT ;  /* 0x0000003e00007c0c */ /* 0x000fc4000bf26270 */
[----:B------:R-:W-:Y:S01]  /*6b8e0*/  IADD3 R0, PT, PT, R252, 0x27, RZ ;  /* 0x00000027fc007810 */ /* 0x000fe20007ffe0ff */
[----:B------:R-:W-:Y:S01]  /*6b8f0*/  VIADD R27, R25, UR10 ;  /* 0x0000000a191b7c36 */ /* 0x000fe20008000000 */
        /* <DEDUP_REMOVED lines=8> */
[----:B------:R-:W3:Y:S01]  /*6b980*/  LDCU UR30, c[0x0][0x398] ;  /* 0x00007300ff1e77ac */ /* 0x000ee20008000800 */
[----:B--2---:R-:W-:Y:S01]  /*6b990*/  IMAD.WIDE R6, R27, 0x4, R2 ;  /* 0x000000041b067825 */ /* 0x004fe200078e0202 */
[----:B------:R-:W-:Y:S01]  /*6b9a0*/  ISETP.LT.AND P1, PT, R239, UR34, !P1 ;  /* 0x00000022ef007c0c */ /* 0x000fe2000cf21270 */
[----:B------:R2:W-:Y:S01]  /*6b9b0*/  @P5 STG.E desc[UR6][R8.64], R102 ;  /* 0x0000006608005986 */ /* 0x0005e2000c101906 */
[----:B------:R-:W-:Y:S01]  /*6b9c0*/  ISETP.LT.AND P5, PT, R15, UR65, !P2 ;  /* 0x000000410f007c0c */ /* 0x000fe2000d7a1270 */
[C---:B------:R-:W-:Y:S01]  /*6b9d0*/  VIADD R29, R27.reuse, UR64 ;  /* 0x000000401b1d7c36 */ /* 0x040fe20008000000 */
[----:B------:R-:W3:Y:S01]  /*6b9e0*/  LDCU UR58, c[0x0][0x398] ;  /* 0x00007300ff3a77ac */ /* 0x000ee20008000800 */
[----:B-1----:R-:W-:Y:S01]  /*6b9f0*/  IMAD.WIDE R4, R27, 0x4, R232 ;  /* 0x000000041b047825 */ /* 0x002fe200078e02e8 */
[----:B------:R1:W-:Y:S01]  /*6ba00*/  @P3 STG.E desc[UR6][R6.64], R110 ;  /* 0x0000006e06003986 */ /* 0x0003e2000c101906 */
[----:B------:R-:W-:Y:S01]  /*6ba10*/  ISETP.GE.AND P3, PT, R0, UR59, PT ;  /* 0x0000003b00007c0c */ /* 0x000fe2000bf66270 */
[----:B------:R-:W3:Y:S01]  /*6ba20*/  LDCU UR56, c[0x0][0x3b8] ;  /* 0x00007700ff3877ac */ /* 0x000ee20008000800 */
[----:B------:R-:W-:Y:S01]  /*6ba30*/  VIADD R11, R29, UR63 ;  /* 0x0000003f1d0b7c36 */ /* 0x000fe20008000000 */
[----:B------:R-:W-:Y:S01]  /*6ba40*/  ISETP.LT.AND P2, PT, R239, UR43, !P2 ;  /* 0x0000002bef007c0c */ /* 0x000fe2000d741270 */
[----:B------:R4:W-:Y:S01]  /*6ba50*/  @P6 STG.E desc[UR6][R4.64], R106 ;  /* 0x0000006a04006986 */ /* 0x0009e2000c101906 */
[----:B------:R-:W3:Y:S01]  /*6ba60*/  LDCU UR4, c[0x0][0x398] ;  /* 0x00007300ff0477ac */ /* 0x000ee20008000800 */
[----:B--2---:R-:W-:Y:S01]  /*6ba70*/  IMAD.WIDE R8, R29, 0x4, R2 ;  /* 0x000000041d087825 */ /* 0x004fe200078e0202 */
[----:B------:R-:W-:-:S02]  /*6ba80*/  ISETP.LT.AND P6, PT, R15, UR44, !P3 ;  /* 0x0000002c0f007c0c */ /* 0x000fc4000dfc1270 */
[----:B------:R-:W-:Y:S01]  /*6ba90*/  IADD3 R0, PT, PT, R252, 0x29, RZ ;  /* 0x00000029fc007810 */ /* 0x000fe20007ffe0ff */
[----:B------:R-:W2:Y:S01]  /*6baa0*/  LDCU UR53, c[0x0][0x39c] ;  /* 0x00007380ff3577ac */ /* 0x000ea20008000800 */
        /* <DEDUP_REMOVED lines=13> */
[----:B---3--:R-:W-:Y:S01]  /*6bb80*/  ISETP.GE.AND P5, PT, R0, UR55, PT ;  /* 0x0000003700007c0c */ /* 0x008fe2000bfa6270 */
[----:B------:R-:W1:Y:S01]  /*6bb90*/  LDCU UR18, c[0x0][0x3b8] ;  /* 0x00007700ff1277ac */ /* 0x000e620008000800 */
[----:B------:R-:W-:Y:S01]  /*6bba0*/  IADD3 R0, PT, PT, R252, 0x2b, RZ ;  /* 0x0000002bfc007810 */ /* 0x000fe20007ffe0ff */
[C---:B------:R-:W-:Y:S01]  /*6bbb0*/  VIADD R27, R25.reuse, UR29 ;  /* 0x0000001d191b7c36 */ /* 0x040fe20008000000 */
[----:B------:R-:W3:Y:S01]  /*6bbc0*/  LDCU UR24, c[0x0][0x398] ;  /* 0x00007300ff1877ac */ /* 0x000ee20008000800 */
[----:B----4-:R-:W-:Y:S01]  /*6bbd0*/  IMAD.WIDE R6, R25, 0x4, R2 ;  /* 0x0000000419067825 */ /* 0x010fe200078e0202 */
[----:B------:R-:W-:Y:S01]  /*6bbe0*/  ISETP.LT.AND P4, PT, R239, UR33, !P4 ;  /* 0x00000021ef007c0c */ /* 0x000fe2000e781270 */
[----:B------:R4:W-:Y:S01]  /*6bbf0*/  @P2 STG.E desc[UR6][R8.64], R107 ;  /* 0x0000006b08002986 */ /* 0x0009e2000c101906 */
[----:B------:R-:W1:Y:S01]  /*6bc00*/  LDCU UR49, c[0x0][0x398] ;  /* 0x00007300ff3177ac */ /* 0x000e620008000800 */
[----:B--2---:R-:W-:Y:S01]  /*6bc10*/  IMAD.WIDE R4, R25, 0x4, R232 ;  /* 0x0000000419047825 */ /* 0x004fe200078e02e8 */
[----:B------:R-:W-:Y:S01]  /*6bc20*/  ISETP.LT.AND P2, PT, R15, UR20, !P5 ;  /* 0x000000140f007c0c */ /* 0x000fe2000ef41270 */
[----:B------:R2:W-:Y:S01]  /*6bc30*/  @P6 STG.E desc[UR6][R6.64], R96 ;  /* 0x0000006006006986 */ /* 0x0005e2000c101906 */
[----:B------:R-:W1:Y:S01]  /*6bc40*/  LDCU UR76, c[0x0][0x39c] ;  /* 0x00007380ff4c77ac */ /* 0x000e620008000800 */
[----:B------:R-:W-:Y:S01]  /*6bc50*/  ISETP.GE.AND P6, PT, R0, UR41, PT ;  /* 0x0000002900007c0c */ /* 0x000fe2000bfc6270 */
[----:B------:R-:W-:Y:S01]  /*6bc60*/  VIADD R29, R27, UR57 ;  /* 0x000000391b1d7c36 */ /* 0x000fe20008000000 */
[----:B------:R-:W-:Y:S01]  /*6bc70*/  ISETP.LT.AND P5, PT, R239, UR30, !P5 ;  /* 0x0000001eef007c0c */ /* 0x000fe2000efa1270 */
[----:B------:R-:W1:Y:S01]  /*6bc80*/  LDCU UR77, c[0x0][0x3b8] ;  /* 0x00007700ff4d77ac */ /* 0x000e620008000800 */
[----:B------:R3:W-:Y:S01]  /*6bc90*/  @P3 STG.E desc[UR6][R4.64], R16 ;  /* 0x0000001004003986 */ /* 0x0007e2000c101906 */
[----:B----4-:R-:W-:Y:S01]  /*6bca0*/  IMAD.WIDE R8, R27, 0x4, R2 ;  /* 0x000000041b087825 */ /* 0x010fe200078e0202 */
[----:B------:R-:W4:Y:S01]  /*6bcb0*/  LDCU UR36, c[0x0][0x398] ;  /* 0x00007300ff2477ac */ /* 0x000f220008000800 */
[----:B------:R-:W-:-:S02]  /*6bcc0*/  ISETP.LT.AND P3, PT, R15, UR58, !P6 ;  /* 0x0000003a0f007c0c */ /* 0x000fc4000f761270 */
[----:B------:R-:W-:Y:S01]  /*6bcd0*/  IADD3 R0, PT, PT, R252, 0x2c, RZ ;  /* 0x0000002cfc007810 */ /* 0x000fe20007ffe0ff */
[----:B------:R-:W1:Y:S01]  /*6bce0*/  LDCU UR26, c[0x0][0x398] ;  /* 0x00007300ff1a77ac */ /* 0x000e620008000800 */
[----:B--2---:R-:W-:Y:S01]  /*6bcf0*/  IMAD.WIDE R6, R27, 0x4, R232 ;  /* 0x000000041b067825 */ /* 0x004fe200078e02e8 */
[----:B------:R2:W-:Y:S01]  /*6bd00*/  @P1 STG.E desc[UR6][R8.64], R124 ;  /* 0x0000007c08001986 */ /* 0x0005e2000c101906 */
[----:B------:R-:W-:Y:S01]  /*6bd10*/  ISETP.LT.AND P6, PT, R239, UR4, !P6 ;  /* 0x00000004ef007c0c */ /* 0x000fe2000f7c1270 */
[----:B------:R-:W1:Y:S01]  /*6bd20*/  LDCU UR54, c[0x0][0x3b8] ;  /* 0x00007700ff3677ac */ /* 0x000e620008000800 */
[C---:B---3--:R-:W-:Y:S01]  /*6bd30*/  IMAD.WIDE R4, R29.reuse, 0x4, R2 ;  /* 0x000000041d047825 */ /* 0x048fe200078e0202 */
[----:B------:R-:W-:Y:S01]  /*6bd40*/  ISETP.GE.AND P1, PT, R0, UR53, PT ;  /* 0x0000003500007c0c */ /* 0x000fe2000bf26270 */
[----:B------:R-:W3:Y:S02]  /*6bd50*/  LDCU UR25, c[0x0][0x398] ;  /* 0x00007300ff1977ac */ /* 0x000ee40008000800 */
[C---:B------:R-:W-:Y:S01]  /*6bd60*/  VIADD R11, R29.reuse, UR56 ;  /* 0x000000381d0b7c36 */ /* 0x040fe20008000000 */
[----:B------:R-:W-:Y:S01]  /*6bd70*/  IADD3 R0, PT, PT, R252, 0x2d, RZ ;  /* 0x0000002dfc007810 */ /* 0x000fe20007ffe0ff */
[----:B------:R-:W3:Y:S01]  /*6bd80*/  LDCU UR50, c[0x0][0x39c] ;  /* 0x00007380ff3277ac */ /* 0x000ee20008000800 */
[----:B------:R1:W-:Y:S01]  /*6bd90*/  @P4 STG.E desc[UR6][R6.64], R116 ;  /* 0x0000007406004986 */ /* 0x0003e2000c101906 */
[----:B--2---:R-:W-:Y:S01]  /*6bda0*/  IMAD.WIDE R8, R29, 0x4, R232 ;  /* 0x000000041d087825 */ /* 0x004fe200078e02e8 */
[----:B------:R-:W-:Y:S01]  /*6bdb0*/  ISETP.LT.AND P4, PT, R15, UR39, !P1 ;  /* 0x000000270f007c0c */ /* 0x000fe2000cf81270 */
[----:B------:R-:W2:Y:S01]  /*6bdc0*/  LDCU UR73, c[0x0][0x398] ;  /* 0x00007300ff4977ac */ /* 0x000ea20008000800 */
[----:B------:R3:W-:Y:S01]  /*6bdd0*/  @P2 STG.E desc[UR6][R4.64], R97 ;  /* 0x0000006104002986 */ /* 0x0007e2000c101906 */
[----:B------:R-:W-:Y:S01]  /*6bde0*/  ISETP.GE.AND P2, PT, R0, UR35, PT ;  /* 0x0000002300007c0c */ /* 0x000fe2000bf46270 */
[----:B------:R-:W2:Y:S01]  /*6bdf0*/  LDCU UR52, c[0x0][0x39c] ;  /* 0x00007380ff3477ac */ /* 0x000ea20008000800 */
[----:B------:R-:W-:Y:S01]  /*6be00*/  IADD3 R0, PT, PT, R252, 0x2e, RZ ;  /* 0x0000002efc007810 */ /* 0x000fe20007ffe0ff */
[----:B------:R-:W2:Y:S01]  /*6be10*/  LDCU UR37, c[0x0][0x3b8] ;  /* 0x00007700ff2577ac */ /* 0x000ea20008000800 */
[----:B-1----:R-:W-:Y:S01]  /*6be20*/  IMAD.WIDE R6, R11, 0x4, R2 ;  /* 0x000000040b067825 */ /* 0x002fe200078e0202 */
[----:B------:R-:W-:Y:S01]  /*6be30*/  ISETP.LT.AND P1, PT, R239, UR24, !P1 ;  /* 0x00000018ef007c0c */ /* 0x000fe2000cf21270 */
[----:B------:R1:W-:Y:S01]  /*6be40*/  @P5 STG.E desc[UR6][R8.64], R17 ;  /* 0x0000001108005986 */ /* 0x0003e2000c101906 */
[----:B------:R-:W2:Y:S01]  /*6be50*/  LDCU UR51, c[0x0][0x398] ;  /* 0x00007300ff3377ac */ /* 0x000ea20008000800 */
[----:B------:R-:W-:Y:S01]  /*6be60*/  VIADD R25, R11, UR18 ;  /* 0x000000120b197c36 */ /* 0x000fe20008000000 */
[----:B------:R-:W-:Y:S01]  /*6be70*/  ISETP.LT.AND P5, PT, R15, UR49, !P2 ;  /* 0x000000310f007c0c */ /* 0x000fe2000d7a1270 */
[----:B---3--:R-:W-:Y:S01]  /*6be80*/  IMAD.WIDE R4, R11, 0x4, R232 ;  /* 0x000000040b047825 */ /* 0x008fe200078e02e8 */
[----:B------:R-:W3:Y:S01]  /*6be90*/  LDCU UR46, c[0x0][0x398] ;  /* 0x00007300ff2e77ac */ /* 0x000ee20008000800 */
[----:B------:R2:W-:Y:S01]  /*6bea0*/  @P3 STG.E desc[UR6][R6.64], R125 ;  /* 0x0000007d06003986 */ /* 0x0005e2000c101906 */
[----:B------:R-:W-:Y:S01]  /*6beb0*/  ISETP.GE.AND P3, PT, R0, UR76, PT ;  /* 0x0000004c00007c0c */ /* 0x000fe2000bf66270 */
[----:B------:R-:W3:Y:S01]  /*6bec0*/  LDCU UR71, c[0x0][0x39c] ;  /* 0x00007380ff4777ac */ /* 0x000ee20008000800 */
[----:B------:R-:W-:Y:S01]  /*6bed0*/  VIADD R27, R25, UR77 ;  /* 0x0000004d191b7c36 */ /* 0x000fe20008000000 */
[----:B----4-:R-:W-:Y:S01]  /*6bee0*/  ISETP.LT.AND P2, PT, R239, UR36, !P2 ;  /* 0x00000024ef007c0c */ /* 0x010fe2000d741270 */
[----:B-1----:R-:W-:Y:S01]  /*6bef0*/  IMAD.WIDE R8, R25, 0x4, R2 ;  /* 0x0000000419087825 */ /* 0x002fe200078e0202 */
[----:B------:R-:W1:Y:S01]  /*6bf00*/  LDCU UR74, c[0x0][0x3b8] ;  /* 0x00007700ff4a77ac */ /* 0x000e620008000800 */
[----:B------:R4:W-:Y:S01]  /*6bf10*/  @P6 STG.E desc[UR6][R4.64], R117 ;  /* 0x0000007504006986 */ /* 0x0009e2000c101906 */
[----:B------:R-:W-:Y:S01]  /*6bf20*/  ISETP.LT.AND P6, PT, R15, UR26, !P3 ;  /* 0x0000001a0f007c0c */ /* 0x000fe2000dfc1270 */
[----:B------:R-:W1:Y:S01]  /*6bf30*/  LDCU UR75, c[0x0][0x398] ;  /* 0x00007300ff4b77ac */ /* 0x000e620008000800 */
[----:B------:R-:W-:Y:S01]  /*6bf40*/  IADD3 R0, PT, PT, R252, 0x2f, RZ ;  /* 0x0000002ffc007810 */ /* 0x000fe20007ffe0ff */
[----:B--2---:R-:W-:Y:S01]  /*6bf50*/  IMAD.WIDE R6, R25, 0x4, R232 ;  /* 0x0000000419067825 */ /* 0x004fe200078e02e8 */
[----:B------:R-:W2:Y:S01]  /*6bf60*/  LDCU UR69, c[0x0][0x398] ;  /* 0x00007300ff4577ac */ /* 0x000ea20008000800 */
[----:B------:R3:W-:Y:S02]  /*6bf70*/  @P4 STG.E desc[UR6][R8.64], R98 ;  /* 0x0000006208004986 */ /* 0x0007e4000c101906 */
[----:B------:R-:W-:Y:S01]  /*6bf80*/  VIADD R29, R27, UR54 ;  /* 0x000000361b1d7c36 */ /* 0x000fe20008000000 */
[----:B------:R-:W-:Y:S01]  /*6bf90*/  ISETP.LT.AND P3, PT, R239, UR25, !P3 ;  /* 0x00000019ef007c0c */ /* 0x000fe2000df61270 */
[----:B------:R-:W1:Y:S01]  /*6bfa0*/  LDCU UR22, c[0x0][0x3b8] ;  /* 0x00007700ff1677ac */ /* 0x000e620008000800 */
[C---:B----4-:R-:W-:Y:S01]  /*6bfb0*/  IMAD.WIDE R4, R27.reuse, 0x4, R2 ;  /* 0x000000041b047825 */ /* 0x050fe200078e0202 */
[----:B------:R-:W-:Y:S01]  /*6bfc0*/  ISETP.GE.AND P4, PT, R0, UR50, PT ;  /* 0x0000003200007c0c */ /* 0x000fe2000bf86270 */
[----:B------:R-:W4:Y:S01]  /*6bfd0*/  LDCU UR27, c[0x0][0x398] ;  /* 0x00007300ff1b77ac */ /* 0x000f220008000800 */
[----:B------:R-:W-:Y:S01]  /*6bfe0*/  IADD3 R0, PT, PT, R252, 0x30, RZ ;  /* 0x00000030fc007810 */ /* 0x000fe20007ffe0ff */
[----:B------:R-:W1:Y:S01]  /*6bff0*/  LDCU UR70, c[0x0][0x39c] ;  /* 0x00007380ff4677ac */ /* 0x000e620008000800 */
[----:B------:R2:W-:Y:S01]  /*6c000*/  @P1 STG.E desc[UR6][R6.64], R18 ;  /* 0x0000001206001986 */ /* 0x0005e2000c101906 */
[----:B---3--:R-:W-:Y:S01]  /*6c010*/  IMAD.WIDE R8, R27, 0x4, R232 ;  /* 0x000000041b087825 */ /* 0x008fe200078e02e8 */
[----:B------:R-:W-:Y:S01]  /*6c020*/  ISETP.LT.AND P1, PT, R15, UR73, !P4 ;  /* 0x000000490f007c0c */ /* 0x000fe2000e721270 */
[----:B------:R-:W3:Y:S01]  /*6c030*/  LDCU UR28, c[0x0][0x398] ;  /* 0x00007300ff1c77ac */ /* 0x000ee20008000800 */
        /* <DEDUP_REMOVED lines=9> */
[----:B------:R-:W3:Y:S01]  /*6c0d0*/  LDCU UR72, c[0x0][0x398] ;  /* 0x00007300ff4877ac */ /* 0x000ee20008000800 */
[----:B----4-:R-:W-:Y:S01]  /*6c0e0*/  IMAD.WIDE R4, R29, 0x4, R232 ;  /* 0x000000041d047825 */ /* 0x010fe200078e02e8 */
[----:B------:R-:W-:Y:S01]  /*6c0f0*/  ISETP.LT.AND P2, PT, R15, UR46, !P5 ;  /* 0x0000002e0f007c0c */ /* 0x000fe2000ef41270 */
[----:B------:R4:W-:Y:S01]  /*6c100*/  @P6 STG.E desc[UR6][R6.64], R99 ;  /* 0x0000006306006986 */ /* 0x0009e2000c101906 */
[----:B------:R-:W3:Y:S01]  /*6c110*/  LDCU UR66, c[0x0][0x398] ;  /* 0x00007300ff4277ac */ /* 0x000ee20008000800 */
[----:B------:R-:W-:Y:S01]  /*6c120*/  ISETP.GE.AND P6, PT, R0, UR71, PT ;  /* 0x0000004700007c0c */ /* 0x000fe2000bfc6270 */
[----:B------:R-:W3:Y:S01]  /*6c130*/  LDCU UR10, c[0x0][0x39c] ;  /* 0x00007380ff0a77ac */ /* 0x000ee20008000800 */
[----:B-1----:R-:W-:Y:S01]  /*6c140*/  VIADD R17, R11, UR74 ;  /* 0x0000004a0b117c36 */ /* 0x002fe20008000000 */
[----:B------:R-:W-:Y:S01]  /*6c150*/  ISETP.LT.AND P5, PT, R239, UR75, !P5 ;  /* 0x0000004bef007c0c */ /* 0x000fe2000efa1270 */
[----:B--2---:R-:W-:Y:S01]  /*6c160*/  IMAD.WIDE R8, R11, 0x4, R2 ;  /* 0x000000040b087825 */ /* 0x004fe200078e0202 */
[----:B------:R-:W1:Y:S01]  /*6c170*/  LDCU UR47, c[0x0][0x3b8] ;  /* 0x00007700ff2f77ac */ /* 0x000e620008000800 */
[----:B------:R2:W-:Y:S01]  /*6c180*/  @P3 STG.E desc[UR6][R4.64], R19 ;  /* 0x0000001304003986 */ /* 0x0005e2000c101906 */
[----:B------:R-:W-:Y:S01]  /*6c190*/  ISETP.LT.AND P3, PT, R15, UR69, !P6 ;  /* 0x000000450f007c0c */ /* 0x000fe2000f761270 */
[----:B------:R-:W1:Y:S01]  /*6c1a0*/  LDCU UR38, c[0x0][0x398] ;  /* 0x00007300ff2677ac */ /* 0x000e620008000800 */
[----:B------:R-:W-:Y:S01]  /*6c1b0*/  IADD3 R0, PT, PT, R252, 0x32, RZ ;  /* 0x00000032fc007810 */ /* 0x000fe20007ffe0ff */
[----:B----4-:R-:W-:Y:S01]  /*6c1c0*/  IMAD.WIDE R6, R11, 0x4, R232 ;  /* 0x000000040b067825 */ /* 0x010fe200078e02e8 */
[----:B------:R-:W4:Y:S01]  /*6c1d0*/  LDCU UR32, c[0x0][0x398] ;  /* 0x00007300ff2077ac */ /* 0x000f220008000800 */
[----:B------:R3:W-:Y:S02]  /*6c1e0*/  @P1 STG.E desc[UR6][R8.64], R127 ;  /* 0x0000007f08001986 */ /* 0x0007e4000c101906 */
[----:B------:R-:W-:Y:S01]  /*6c1f0*/  VIADD R25, R17, UR22 ;  /* 0x0000001611197c36 */ /* 0x000fe20008000000 */
[----:B------:R-:W-:Y:S01]  /*6c200*/  ISETP.LT.AND P6, PT, R239, UR27, !P6 ;  /* 0x0000001bef007c0c */ /* 0x000fe2000f7c1270 */
[----:B------:R-:W1:Y:S01]  /*6c210*/  LDCU UR67, c[0x0][0x3b8] ;  /* 0x00007700ff4377ac */ /* 0x000e620008000800 */
[C---:B--2---:R-:W-:Y:S01]  /*6c220*/  IMAD.WIDE R4, R17.reuse, 0x4, R2 ;  /* 0x0000000411047825 */ /* 0x044fe200078e0202 */
[----:B------:R-:W-:Y:S01]  /*6c230*/  ISETP.GE.AND P1, PT, R0, UR70, PT ;  /* 0x0000004600007c0c */ /* 0x000fe2000bf26270 */
[----:B------:R-:W2:Y:S01]  /*6c240*/  LDCU UR68, c[0x0][0x398] ;  /* 0x00007300ff4477ac */ /* 0x000ea20008000800 */
        /* <DEDUP_REMOVED lines=12> */
[----:B----4-:R-:W-:Y:S01]  /*6c310*/  IMAD.WIDE R6, R25, 0x4, R2 ;  /* 0x0000000419067825 */ /* 0x010fe200078e0202 */
[----:B------:R-:W-:Y:S01]  /*6c320*/  ISETP.LT.AND P1, PT, R239, UR72, !P1 ;  /* 0x00000048ef007c0c */ /* 0x000fe2000cf21270 */
[----:B------:R4:W-:Y:S01]  /*6c330*/  @P5 STG.E desc[UR6][R8.64], R36 ;  /* 0x0000002408005986 */ /* 0x0009e2000c101906 */
[----:B------:R-:W3:Y:S01]  /*6c340*/  LDCU UR48, c[0x0][0x398] ;  /* 0x00007300ff3077ac */ /* 0x000ee20008000800 */
[----:B--2---:R-:W-:Y:S01]  /*6c350*/  IMAD.WIDE R4, R25, 0x4, R232 ;  /* 0x0000000419047825 */ /* 0x004fe200078e02e8 */
[----:B------:R-:W-:Y:S01]  /*6c360*/  ISETP.LT.AND P5, PT, R15, UR66, !P2 ;  /* 0x000000420f007c0c */ /* 0x000fe2000d7a1270 */
[----:B------:R2:W-:Y:S01]  /*6c370*/  @P3 STG.E desc[UR6][R6.64], R160 ;  /* 0x000000a006003986 */ /* 0x0005e2000c101906 */
[----:B------:R-:W3:Y:S01]  /*6c380*/  LDCU UR12, c[0x0][0x398] ;  /* 0x00007300ff0c77ac */ /* 0x000ee20008000800 */
[----:B------:R-:W-:Y:S01]  /*6c390*/  ISETP.GE.AND P3, PT, R0, UR10, PT ;  /* 0x0000000a00007c0c */ /* 0x000fe2000bf66270 */
[----:B------:R-:W3:Y:S01]  /*6c3a0*/  LDCU UR45, c[0x0][0x39c] ;  /* 0x00007380ff2d77ac */ /* 0x000ee20008000800 */
[----:B-1----:R-:W-:Y:S01]  /*6c3b0*/  VIADD R11, R27, UR47 ;  /* 0x0000002f1b0b7c36 */ /* 0x002fe20008000000 */
[----:B------:R-:W-:Y:S01]  /*6c3c0*/  ISETP.LT.AND P2, PT, R239, UR38, !P2 ;  /* 0x00000026ef007c0c */ /* 0x000fe2000d741270 */
[----:B----4-:R-:W-:Y:S01]  /*6c3d0*/  IMAD.WIDE R8, R27, 0x4, R2 ;  /* 0x000000041b087825 */ /* 0x010fe200078e0202 */
        /* <DEDUP_REMOVED lines=372> */
[----:B------:R-:W-:-:S02]  /*6db20*/  ISETP.GE.AND P2, PT, R0, UR72, PT ;  /* 0x0000004800007c0c */ /* 0x000fc4000bf46270 */
[----:B------:R-:W-:Y:S01]  /*6db30*/  IADD3 R0, PT, PT, R252, 0x52, RZ ;  /* 0x00000052fc007810 */ /* 0x000fe20007ffe0ff */
[----:B------:R-:W2:Y:S01]  /*6db40*/  LDCU UR42, c[0x0][0x398] ;  /* 0x00007300ff2a77ac */ /* 0x000ea20008000800 */
[----:B----4-:R-:W-:Y:S01]  /*6db50*/  IMAD.WIDE R6, R11, 0x4, R2 ;  /* 0x000000040b067825 */ /* 0x010fe200078e0202 */
[----:B------:R-:W4:Y:S01]  /*6db60*/  LDCU UR32, c[0x0][0x3b8] ;  /* 0x00007700ff2077ac */ /* 0x000f220008000800 */
[----:B------:R-:W-:Y:S01]  /*6db70*/  ISETP.LT.AND P1, PT, R239, UR70, !P1 ;  /* 0x00000046ef007c0c */ /* 0x000fe2000cf21270 */
[----:B------:R2:W-:Y:S01]  /*6db80*/  @P5 STG.E desc[UR6][R8.64], R43 ;  /* 0x0000002b08005986 */ /* 0x0005e2000c101906 */
[C---:B------:R-:W-:Y:S01]  /*6db90*/  VIADD R17, R11.reuse, UR69 ;  /* 0x000000450b117c36 */ /* 0x040fe20008000000 */
[----:B------:R-:W3:Y:S01]  /*6dba0*/  LDCU UR64, c[0x0][0x398] ;  /* 0x00007300ff4077ac */ /* 0x000ee20008000800 */
[----:B-1----:R-:W-:Y:S01]  /*6dbb0*/  IMAD.WIDE R4, R11, 0x4, R232 ;  /* 0x000000040b047825 */ /* 0x002fe200078e02e8 */
[----:B------:R-:W-:Y:S01]  /*6dbc0*/  ISETP.LT.AND P5, PT, R15, UR47, !P2 ;  /* 0x0000002f0f007c0c */ /* 0x000fe2000d7a1270 */
[----:B------:R1:W-:Y:S01]  /*6dbd0*/  @P3 STG.E desc[UR6][R6.64], R199 ;  /* 0x000000c706003986 */ /* 0x0003e2000c101906 */
[----:B------:R-:W3:Y:S01]  /*6dbe0*/  LDCU UR34, c[0x0][0x398] ;  /* 0x00007300ff2277ac */ /* 0x000ee20008000800 */
[----:B------:R-:W-:Y:S01]  /*6dbf0*/  ISETP.GE.AND P3, PT, R0, UR38, PT ;  /* 0x0000002600007c0c */ /* 0x000fe2000bf66270 */
[----:B------:R-:W3:Y:S01]  /*6dc00*/  LDCU UR65, c[0x0][0x39c] ;  /* 0x00007380ff4177ac */ /* 0x000ee20008000800 */
[----:B------:R-:W-:Y:S01]  /*6dc10*/  VIADD R19, R17, UR28 ;  /* 0x0000001c11137c36 */ /* 0x000fe20008000000 */
[----:B------:R-:W-:Y:S01]  /*6dc20*/  ISETP.LT.AND P2, PT, R239, UR31, !P2 ;  /* 0x0000001fef007c0c */ /* 0x000fe2000d741270 */
[----:B--2---:R-:W-:Y:S01]  /*6dc30*/  IMAD.WIDE R8, R17, 0x4, R2 ;  /* 0x0000000411087825 */ /* 0x004fe200078e0202 */
[----:B------:R-:W2:Y:S01]  /*6dc40*/  LDCU UR62, c[0x0][0x3b8] ;  /* 0x00007700ff3e77ac */ /* 0x000ea20008000800 */
[----:B------:R3:W-:Y:S01]  /*6dc50*/  @P6 STG.E desc[UR6][R4.64], R195 ;  /* 0x000000c304006986 */ /* 0x0007e2000c101906 */
[----:B------:R-:W-:Y:S01]  /*6dc60*/  ISETP.LT.AND P6, PT, R15, UR67, !P3 ;  /* 0x000000430f007c0c */ /* 0x000fe2000dfc1270 */
[----:B------:R-:W2:Y:S01]  /*6dc70*/  LDCU UR63, c[0x0][0x398] ;  /* 0x00007300ff3f77ac */ /* 0x000ea20008000800 */
[----:B------:R-:W-:Y:S01]  /*6dc80*/  IADD3 R0, PT, PT, R252, 0x53, RZ ;  /* 0x00000053fc007810 */ /* 0x000fe20007ffe0ff */
[----:B-1----:R-:W-:Y:S01]  /*6dc90*/  IMAD.WIDE R6, R17, 0x4, R232 ;  /* 0x0000000411067825 */ /* 0x002fe200078e02e8 */
[----:B------:R-:W1:Y:S01]  /*6dca0*/  LDCU UR43, c[0x0][0x398] ;  /* 0x00007300ff2b77ac */ /* 0x000e620008000800 */
[----:B------:R2:W-:Y:S01]  /*6dcb0*/  @P4 STG.E desc[UR6][R8.64], R188 ;  /* 0x000000bc08004986 */ /* 0x0005e2000c101906 */
[----:B------:R-:W1:Y:S01]  /*6dcc0*/  LDCU UR45, c[0x0][0x398] ;  /* 0x00007300ff2d77ac */ /* 0x000e620008000800 */
[----:B---3--:R-:W-:Y:S01]  /*6dcd0*/  IMAD.WIDE R4, R19, 0x4, R2 ;  /* 0x0000000413047825 */ /* 0x008fe200078e0202 */
[----:B------:R-:W-:Y:S01]  /*6dce0*/  ISETP.LT.AND P3, PT, R239, UR10, !P3 ;  /* 0x0000000aef007c0c */ /* 0x000fe2000df61270 */
[----:B------:R-:W3:Y:S02]  /*6dcf0*/  LDCU UR12, c[0x0][0x3b8] ;  /* 0x00007700ff0c77ac */ /* 0x000ee40008000800 */
[----:B------:R-:W-:Y:S01]  /*6dd00*/  VIADD R21, R19, UR66 ;  /* 0x0000004213157c36 */ /* 0x000fe20008000000 */
[----:B------:R-:W-:-:S02]  /*6dd10*/  ISETP.GE.AND P4, PT, R0, UR68, PT ;  /* 0x0000004400007c0c */ /* 0x000fc4000bf86270 */
[----:B------:R-:W-:Y:S01]  /*6dd20*/  IADD3 R0, PT, PT, R252, 0x54, RZ ;  /* 0x00000054fc007810 */ /* 0x000fe20007ffe0ff */
[----:B------:R-:W1:Y:S01]  /*6dd30*/  LDCU UR59, c[0x0][0x3b8] ;  /* 0x00007700ff3b77ac */ /* 0x000e620008000800 */
[----:B------:R3:W-:Y:S01]  /*6dd40*/  @P1 STG.E desc[UR6][R6.64], R52 ;  /* 0x0000003406001986 */ /* 0x0007e2000c101906 */
[----:B--2---:R-:W-:Y:S01]  /*6dd50*/  IMAD.WIDE R8, R19, 0x4, R232 ;  /* 0x0000000413087825 */ /* 0x004fe200078e02e8 */
[----:B------:R-:W2:Y:S02]  /*6dd60*/  LDCU UR40, c[0x0][0x3b8] ;  /* 0x00007700ff2877ac */ /* 0x000ea40008000800 */
[----:B------:R1:W-:Y:S01]  /*6dd70*/  @P5 STG.E desc[UR6][R4.64], R212 ;  /* 0x000000d404005986 */ /* 0x0003e2000c101906 */
[----:B------:R-:W-:Y:S02]  /*6dd80*/  ISETP.GE.AND P5, PT, R0, UR48, PT ;  /* 0x0000003000007c0c */ /* 0x000fe4000bfa6270 */
[----:B------:R-:W-:Y:S01]  /*6dd90*/  IADD3 R0, PT, PT, R252, 0x55, RZ ;  /* 0x00000055fc007810 */ /* 0x000fe20007ffe0ff */
[----:B----4-:R-:W-:Y:S01]  /*6dda0*/  VIADD R11, R21, UR32 ;  /* 0x00000020150b7c36 */ /* 0x010fe20008000000 */
[----:B------:R-:W-:Y:S01]  /*6ddb0*/  ISETP.LT.AND P1, PT, R15, UR42, !P4 ;  /* 0x0000002a0f007c0c */ /* 0x000fe2000e721270 */
[----:B------:R-:W4:Y:S01]  /*6ddc0*/  LDCU UR55, c[0x0][0x3b8] ;  /* 0x00007700ff3777ac */ /* 0x000f220008000800 */
[----:B---3--:R-:W-:Y:S01]  /*6ddd0*/  IMAD.WIDE R6, R21, 0x4, R2 ;  /* 0x0000000415067825 */ /* 0x008fe200078e0202 */
        /* <DEDUP_REMOVED lines=11> */
[----:B------:R-:W-:Y:S01]  /*6de90*/  VIADD R19, R17, UR12 ;  /* 0x0000000c11137c36 */ /* 0x000fe20008000000 */
[----:B------:R-:W-:Y:S01]  /*6dea0*/  ISETP.LT.AND P6, PT, R239, UR45, !P6 ;  /* 0x0000002def007c0c */ /* 0x000fe2000f7c1270 */
[C---:B---3--:R-:W-:Y:S01]  /*6deb0*/  IMAD.WIDE R8, R11.reuse, 0x4, R2 ;  /* 0x000000040b087825 */ /* 0x048fe200078e0202 */
[----:B------:R-:W3:Y:S03]  /*6dec0*/  LDCU UR60, c[0x0][0x398] ;  /* 0x00007300ff3c77ac */ /* 0x000ee60008000800 */
[----:B--2---:R-:W-:Y:S01]  /*6ded0*/  IMAD.WIDE R6, R11, 0x4, R232 ;  /* 0x000000040b067825 */ /* 0x004fe200078e02e8 */
[----:B------:R2:W-:Y:S01]  /*6dee0*/  @P1 STG.E desc[UR6][R8.64], R213 ;  /* 0x000000d508001986 */ /* 0x0005e2000c101906 */
[----:B------:R-:W1:Y:S02]  /*6def0*/  LDCU UR61, c[0x0][0x39c] ;  /* 0x00007380ff3d77ac */ /* 0x000e640008000800 */
[----:B----4-:R-:W-:Y:S01]  /*6df00*/  IMAD.WIDE R4, R17, 0x4, R2 ;  /* 0x0000000411047825 */ /* 0x010fe200078e0202 */
[----:B------:R4:W-:Y:S01]  /*6df10*/  @P4 STG.E desc[UR6][R6.64], R201 ;  /* 0x000000c906004986 */ /* 0x0009e2000c101906 */
[----:B------:R-:W1:Y:S02]  /*6df20*/  LDCU UR29, c[0x0][0x398] ;  /* 0x00007300ff1d77ac */ /* 0x000e640008000800 */
[----:B------:R-:W-:Y:S01]  /*6df30*/  VIADD R21, R19, UR59 ;  /* 0x0000003b13157c36 */ /* 0x000fe20008000000 */
[----:B------:R3:W-:Y:S01]  /*6df40*/  @P2 STG.E desc[UR6][R4.64], R190 ;  /* 0x000000be04002986 */ /* 0x0007e2000c101906 */
[----:B------:R-:W1:Y:S01]  /*6df50*/  LDCU UR20, c[0x0][0x39c] ;  /* 0x00007380ff1477ac */ /* 0x000e620008000800 */
[----:B--2---:R-:W-:Y:S01]  /*6df60*/  IMAD.WIDE R8, R17, 0x4, R232 ;  /* 0x0000000411087825 */ /* 0x004fe200078e02e8 */
[----:B------:R-:W2:Y:S03]  /*6df70*/  LDCU UR33, c[0x0][0x398] ;  /* 0x00007300ff2177ac */ /* 0x000ea60008000800 */
[C---:B----4-:R-:W-:Y:S01]  /*6df80*/  IMAD.WIDE R6, R19.reuse, 0x4, R2 ;  /* 0x0000000413067825 */ /* 0x050fe200078e0202 */
[----:B------:R4:W-:Y:S01]  /*6df90*/  @P5 STG.E desc[UR6][R8.64], R54 ;  /* 0x0000003608005986 */ /* 0x0009e2000c101906 */
[----:B------:R-:W1:Y:S02]  /*6dfa0*/  LDCU UR57, c[0x0][0x398] ;  /* 0x00007300ff3977ac */ /* 0x000e640008000800 */
[----:B---3--:R-:W-:Y:S01]  /*6dfb0*/  IMAD.WIDE R4, R19, 0x4, R232 ;  /* 0x0000000413047825 */ /* 0x008fe200078e02e8 */
[----:B------:R3:W-:Y:S01]  /*6dfc0*/  @P3 STG.E desc[UR6][R6.64], R214 ;  /* 0x000000d606003986 */ /* 0x0007e2000c101906 */
[----:B------:R-:W1:Y:S02]  /*6dfd0*/  LDCU UR30, c[0x0][0x398] ;  /* 0x00007300ff1e77ac */ /* 0x000e640008000800 */
[----:B------:R-:W-:Y:S01]  /*6dfe0*/  VIADD R23, R21, UR40 ;  /* 0x0000002815177c36 */ /* 0x000fe20008000000 */
[----:B------:R1:W-:Y:S01]  /*6dff0*/  @P6 STG.E desc[UR6][R4.64], R202 ;  /* 0x000000ca04006986 */ /* 0x0003e2000c101906 */
[----:B------:R-:W-:Y:S01]  /*6e000*/  IADD3 R0, PT, PT, R252, 0x56, RZ ;  /* 0x00000056fc007810 */ /* 0x000fe20007ffe0ff */
[----:B------:R-:W2:Y:S01]  /*6e010*/  LDCU UR56, c[0x0][0x398] ;  /* 0x00007300ff3877ac */ /* 0x000ea20008000800 */
[----:B------:R-:W-:-:S02]  /*6e020*/  VIADD R25, R23, UR55 ;  /* 0x0000003717197c36 */ /* 0x000fc40008000000 */
[C---:B----4-:R-:W-:Y:S01]  /*6e030*/  IMAD.WIDE R8, R21.reuse, 0x4, R2 ;  /* 0x0000000415087825 */ /* 0x050fe200078e0202 */
[----:B------:R-:W4:Y:S03]  /*6e040*/  LDCU UR58, c[0x0][0x39c] ;  /* 0x00007380ff3a77ac */ /* 0x000f260008000800 */
[----:B---3--:R-:W-:Y:S01]  /*6e050*/  IMAD.WIDE R6, R21, 0x4, R232 ;  /* 0x0000000415067825 */ /* 0x008fe200078e02e8 */
[----:B------:R-:W3:Y:S03]  /*6e060*/  LDCU UR39, c[0x0][0x39c] ;  /* 0x00007380ff2777ac */ /* 0x000ee60008000800 */
[C---:B------:R-:W-:Y:S01]  /*6e070*/  IMAD.WIDE R10, R23.reuse, 0x4, R2 ;  /* 0x00000004170a7825 */ /* 0x040fe200078e0202 */
[----:B------:R-:W2:Y:S03]  /*6e080*/  LDCU UR4, c[0x0][0x398] ;  /* 0x00007300ff0477ac */ /* 0x000ea60008000800 */
[----:B-1----:R-:W-:Y:S01]  /*6e090*/  IMAD.WIDE R4, R23, 0x4, R232 ;  /* 0x0000000417047825 */ /* 0x002fe200078e02e8 */
[----:B------:R-:W-:Y:S01]  /*6e0a0*/  ISETP.GE.AND P1, PT, R0, UR44, PT ;  /* 0x0000002c00007c0c */ /* 0x000fe2000bf26270 */
[----:B------:R1:W3:Y:S01]  /*6e0b0*/  LDS.128 R20, [R135] ;  /* 0x0000000087147984 */ /* 0x0002e20000000c00 */
[----:B------:R-:W-:Y:S01]  /*6e0c0*/  IADD3 R0, PT, PT, R252, 0x57, RZ ;  /* 0x00000057fc007810 */ /* 0x000fe20007ffe0ff */
[----:B------:R-:W3:Y:S01]  /*6e0d0*/  LDCU UR18, c[0x0][0x398] ;  /* 0x00007300ff1277ac */ /* 0x000ee20008000800 */
[----:B------:R-:W3:Y:S01]  /*6e0e0*/  LDCU UR41, c[0x0][0x3b8] ;  /* 0x00007700ff2977ac */ /* 0x000ee20008000800 */
[----:B-1----:R-:W3:Y:S01]  /*6e0f0*/  LDL.LU R135, [R1+0x1e68] ;  /* 0x001e680001877983 */ /* 0x002ee20000300800 */
[----:B------:R-:W-:Y:S01]  /*6e100*/  ISETP.LT.AND P4, PT, R15, UR60, !P1 ;  /* 0x0000003c0f007c0c */ /* 0x000fe2000cf81270 */
[----:B------:R-:W1:Y:S01]  /*6e110*/  LDCU UR24, c[0x0][0x398] ;  /* 0x00007300ff1877ac */ /* 0x000e620008000800 */
[----:B------:R-:W-:-:S02]  /*6e120*/  ISETP.GE.AND P2, PT, R0, UR61, PT ;  /* 0x0000003d00007c0c */ /* 0x000fc4000bf46270 */
[----:B------:R-:W-:Y:S01]  /*6e130*/  IADD3 R0, PT, PT, R252, 0x58, RZ ;  /* 0x00000058fc007810 */ /* 0x000fe20007ffe0ff */
[----:B------:R-:W1:Y:S01]  /*6e140*/  LDCU UR53, c[0x0][0x3b8] ;  /* 0x00007700ff3577ac */ /* 0x000e620008000800 */
[----:B------:R-:W-:Y:S02]  /*6e150*/  ISETP.LT.AND P1, PT, R239, UR29, !P1 ;  /* 0x0000001def007c0c */ /* 0x000fe4000cf21270 */
[----:B------:R-:W-:Y:S01]  /*6e160*/  ISETP.GE.AND P3, PT, R0, UR20, PT ;  /* 0x0000001400007c0c */ /* 0x000fe2000bf66270 */
[----:B------:R-:W1:Y:S01]  /*6e170*/  LDCU UR26, c[0x0][0x39c] ;  /* 0x00007380ff1a77ac */ /* 0x000e620008000800 */
[----:B--2---:R-:W-:Y:S01]  /*6e180*/  ISETP.LT.AND P5, PT, R15, UR33, !P2 ;  /* 0x000000210f007c0c */ /* 0x004fe2000d7a1270 */
[----:B------:R-:W-:Y:S01]  /*6e190*/  VIADD R0, R252, 0x59 ;  /* 0x00000059fc007836 */ /* 0x000fe20000000000 */
[----:B------:R-:W-:Y:S01]  /*6e1a0*/  ISETP.LT.AND P2, PT, R239, UR57, !P2 ;  /* 0x00000039ef007c0c */ /* 0x000fe2000d741270 */
[----:B------:R-:W2:Y:S01]  /*6e1b0*/  LDCU UR49, c[0x0][0x39c] ;  /* 0x00007380ff3177ac */ /* 0x000ea20008000800 */
[----:B------:R-:W-:Y:S01]  /*6e1c0*/  ISETP.LT.AND P6, PT, R15, UR30, !P3 ;  /* 0x0000001e0f007c0c */ /* 0x000fe2000dfc1270 */
[----:B------:R-:W-:Y:S01]  /*6e1d0*/  @P4 STG.E desc[UR6][R8.64], R191 ;  /* 0x000000bf08004986 */ /* 0x000fe2000c101906 */
[----:B------:R-:W-:Y:S01]  /*6e1e0*/  ISETP.LT.AND P3, PT, R239, UR56, !P3 ;  /* 0x00000038ef007c0c */ /* 0x000fe2000df61270 */
[----:B------:R-:W1:Y:S01]  /*6e1f0*/  LDCU UR77, c[0x0][0x398] ;  /* 0x00007300ff4d77ac */ /* 0x000e620008000800 */
[----:B----4-:R-:W-:-:S02]  /*6e200*/  ISETP.GE.AND P4, PT, R0, UR58, PT ;  /* 0x0000003a00007c0c */ /* 0x010fc4000bf86270 */
[----:B------:R-:W-:Y:S01]  /*6e210*/  IADD3 R0, PT, PT, R252, 0x5a, RZ ;  /* 0x0000005afc007810 */ /* 0x000fe20007ffe0ff */
[----:B------:R-:W4:Y:S01]  /*6e220*/  LDCU UR36, c[0x0][0x398] ;  /* 0x00007300ff2477ac */ /* 0x000f220008000800 */
[----:B------:R-:W-:Y:S01]  /*6e230*/  IMAD.WIDE R16, R25, 0x4, R2 ;  /* 0x0000000419107825 */ /* 0x000fe200078e0202 */
[----:B------:R1:W-:Y:S01]  /*6e240*/  @P1 STG.E desc[UR6][R6.64], R55 ;  /* 0x0000003706001986 */ /* 0x0003e2000c101906 */
[----:B---3--:R-:W-:Y:S01]  /*6e250*/  ISETP.GE.AND P1, PT, R0, UR39, PT ;  /* 0x0000002700007c0c */ /* 0x008fe2000bf26270 */
[----:B------:R-:W3:Y:S02]  /*6e260*/  LDCU UR54, c[0x0][0x398] ;  /* 0x00007300ff3677ac */ /* 0x000ee40008000800 */
[----:B------:R-:W-:Y:S01]  /*6e270*/  @P5 STG.E desc[UR6][R10.64], R215 ;  /* 0x000000d70a005986 */ /* 0x000fe2000c101906 */
[----:B------:R-:W-:Y:S01]  /*6e280*/  ISETP.LT.AND P5, PT, R15, UR4, !P4 ;  /* 0x000000040f007c0c */ /* 0x000fe2000e7a1270 */
[----:B------:R-:W2:Y:S01]  /*6e290*/  LDCU UR35, c[0x0][0x3b8] ;  /* 0x00007700ff2377ac */ /* 0x000ea20008000800 */
[----:B------:R-:W-:Y:S01]  /*6e2a0*/  ISETP.LT.AND P4, PT, R239, UR18, !P4 ;  /* 0x00000012ef007c0c */ /* 0x000fe2000e781270 */
[----:B------:R4:W-:Y:S01]  /*6e2b0*/  @P2 STG.E desc[UR6][R4.64], R203 ;  /* 0x000000cb04002986 */ /* 0x0009e2000c101906 */
[----:B------:R-:W2:Y:S01]  /*6e2c0*/  LDCU UR25, c[0x0][0x398] ;  /* 0x00007300ff1977ac */ /* 0x000ea20008000800 */
[----:B------:R-:W-:-:S02]  /*6e2d0*/  IADD3 R19, PT, PT, R25, UR41, RZ ;  /* 0x0000002919137c10 */ /* 0x000fc4000fffe0ff */
[----:B------:R2:W-:Y:S01]  /*6e2e0*/  @P6 STG.E desc[UR6][R16.64], R120 ;  /* 0x0000007810006986 */ /* 0x0005e2000c101906 */
[----:B-1----:R-:W-:Y:S01]  /*6e2f0*/  IMAD.WIDE R6, R25, 0x4, R232 ;  /* 0x0000000419067825 */ /* 0x002fe200078e02e8 */
[----:B------:R-:W1:Y:S01]  /*6e300*/  LDCU UR76, c[0x0][0x3b8] ;  /* 0x00007700ff4c77ac */ /* 0x000e620008000800 */
[----:B------:R-:W-:Y:S02]  /*6e310*/  ISETP.LT.AND P6, PT, R15, UR24, !P1 ;  /* 0x000000180f007c0c */ /* 0x000fe4000cfc1270 */
[C---:B------:R-:W-:Y:S01]  /*6e320*/  IADD3 R8, PT, PT, R252.reuse, 0x5c, RZ ;  /* 0x0000005cfc087810 */ /* 0x040fe20007ffe0ff */
[----:B------:R-:W-:Y:S01]  /*6e330*/  VIADD R0, R252, 0x5b ;  /* 0x0000005bfc007836 */ /* 0x000fe20000000000 */
[----:B------:R1:W-:Y:S01]  /*6e340*/  @P3 STG.E desc[UR6][R6.64], R32 ;  /* 0x0000002006003986 */ /* 0x0003e2000c101906 */
[C---:B----4-:R-:W-:Y:S01]  /*6e350*/  IMAD.WIDE R4, R19.reuse, 0x4, R2 ;  /* 0x0000000413047825 */ /* 0x050fe200078e0202 */
[----:B------:R-:W-:Y:S01]  /*6e360*/  ISETP.GE.AND P3, PT, R8, UR26, PT ;  /* 0x0000001a08007c0c */ /* 0x000fe2000bf66270 */
[----:B------:R-:W4:Y:S01]  /*6e370*/  LDCU UR37, c[0x0][0x398] ;  /* 0x00007300ff2577ac */ /* 0x000f220008000800 */
[C---:B--2---:R-:W-:Y:S01]  /*6e380*/  IADD3 R17, PT, PT, R19.reuse, UR53, RZ ;  /* 0x0000003513117c10 */ /* 0x044fe2000fffe0ff */
[----:B------:R-:W-:Y:S01]  /*6e390*/  IMAD.WIDE R8, R19, 0x4, R232 ;  /* 0x0000000413087825 */ /* 0x000fe200078e02e8 */
[----:B------:R-:W2:Y:S01]  /*6e3a0*/  LDCU UR73, c[0x0][0x39c] ;  /* 0x00007380ff4977ac */ /* 0x000ea20008000800 */
[----:B------:R-:W-:Y:S01]  /*6e3b0*/  ISETP.GE.AND P2, PT, R0, UR49, PT ;  /* 0x0000003100007c0c */ /* 0x000fe2000bf46270 */
[----:B------:R2:W-:Y:S01]  /*6e3c0*/  @P5 STG.E desc[UR6][R4.64], R216 ;  /* 0x000000d804005986 */ /* 0x0005e2000c101906 */
[----:B------:R-:W-:Y:S01]  /*6e3d0*/  ISETP.LT.AND P1, PT, R239, UR77, !P1 ;  /* 0x0000004def007c0c */ /* 0x000fe2000cf21270 */
[----:B------:R-:W3:Y:S01]  /*6e3e0*/  LDCU UR51, c[0x0][0x398] ;  /* 0x00007300ff3377ac */ /* 0x000ee20008000800 */
[----:B-1----:R-:W-:Y:S01]  /*6e3f0*/  IMAD.WIDE R6, R17, 0x4, R2 ;  /* 0x0000000411067825 */ /* 0x002fe200078e0202 */
[----:B------:R-:W-:Y:S01]  /*6e400*/  @P4 STG.E desc[UR6][R8.64], R224 ;  /* 0x000000e008004986 */ /* 0x000fe2000c101906 */
[----:B------:R-:W-:Y:S01]  /*6e410*/  ISETP.LT.AND P4, PT, R15, UR36, !P2 ;  /* 0x000000240f007c0c */ /* 0x000fe2000d781270 */
[----:B------:R-:W1:Y:S01]  /*6e420*/  LDCU UR74, c[0x0][0x398] ;  /* 0x00007300ff4a77ac */ /* 0x000e620008000800 */
[----:B------:R-:W-:Y:S01]  /*6e430*/  IMAD.WIDE R10, R17, 0x4, R232 ;  /* 0x00000004110a7825 */ /* 0x000fe200078e02e8 */
[----:B------:R3:W-:Y:S02]  /*6e440*/  @P6 STG.E desc[UR6][R6.64], R121 ;  /* 0x0000007906006986 */ /* 0x0007e4000c101906 */
[----:B---3--:R-:W-:Y:S01]  /*6e450*/  ISETP.LT.AND P2, PT, R239, UR54, !P2 ;  /* 0x00000036ef007c0c */ /* 0x008fe2000d741270 */
[----:B------:R-:W3:Y:S01]  /*6e460*/  LDCU UR50, c[0x0][0x3b8] ;  /* 0x00007700ff3277ac */ /* 0x000ee20008000800 */
[----:B------:R-:W-:Y:S01]  /*6e470*/  VIADD R17, R17, UR35 ;  /* 0x0000002311117c36 */ /* 0x000fe20008000000 */
[----:B------:R-:W-:Y:S01]  /*6e480*/  ISETP.LT.AND P6, PT, R15, UR25, !P3 ;  /* 0x000000190f007c0c */ /* 0x000fe2000dfc1270 */
[----:B------:R-:W1:Y:S02]  /*6e490*/  LDCU UR46, c[0x0][0x39c] ;  /* 0x00007380ff2e77ac */ /* 0x000e640008000800 */
[----:B------:R-:W-:-:S02]  /*6e4a0*/  VIADD R19, R17, UR76 ;  /* 0x0000004c11137c36 */ /* 0x000fc40008000000 */
[----:B------:R-:W-:Y:S01]  /*6e4b0*/  VIADD R0, R252, 0x5d ;  /* 0x0000005dfc007836 */ /* 0x000fe20000000000 */
[----:B------:R-:W1:Y:S01]  /*6e4c0*/  LDCU UR75, c[0x0][0x398] ;  /* 0x00007300ff4b77ac */ /* 0x000e620008000800 */
[C---:B--2---:R-:W-:Y:S01]  /*6e4d0*/  IMAD.WIDE R4, R17.reuse, 0x4, R2 ;  /* 0x0000000411047825 */ /* 0x044fe200078e0202 */
[----:B------:R-:W2:Y:S03]  /*6e4e0*/  LDCU UR69, c[0x0][0x39c] ;  /* 0x00007380ff4577ac */ /* 0x000ea60008000800 */
[----:B------:R-:W-:Y:S01]  /*6e4f0*/  IMAD.WIDE R6, R17, 0x4, R232 ;  /* 0x0000000411067825 */ /* 0x000fe200078e02e8 */
[----:B------:R-:W-:Y:S01]  /*6e500*/  ISETP.GE.AND P5, PT, R0, UR73, PT ;  /* 0x0000004900007c0c */ /* 0x000fe2000bfa6270 */
[----:B------:R-:W-:Y:S01]  /*6e510*/  @P1 STG.E desc[UR6][R10.64], R33 ;  /* 0x000000210a001986 */ /* 0x000fe2000c101906 */
[----:B------:R-:W2:Y:S01]  /*6e520*/  LDCU UR52, c[0x0][0x3b8] ;  /* 0x00007700ff3477ac */ /* 0x000ea20008000800 */
[----:B------:R-:W-:Y:S01]  /*6e530*/  IMAD.WIDE R8, R19, 0x4, R2 ;  /* 0x0000000413087825 */ /* 0x000fe200078e0202 */
[----:B----4-:R-:W-:Y:S01]  /*6e540*/  ISETP.LT.AND P3, PT, R239, UR37, !P3 ;  /* 0x00000025ef007c0c */ /* 0x010fe2000df61270 */
[----:B------:R4:W-:Y:S01]  /*6e550*/  @P4 STG.E desc[UR6][R4.64], R217 ;  /* 0x000000d904004986 */ /* 0x0009e2000c101906 */
[----:B------:R-:W2:Y:S03]  /*6e560*/  LDCU UR22, c[0x0][0x398] ;  /* 0x00007300ff1677ac */ /* 0x000ea60008000800 */
[----:B------:R2:W-:Y:S01]  /*6e570*/  @P2 STG.E desc[UR6][R6.64], R225 ;  /* 0x000000e106002986 */ /* 0x0005e2000c101906 */
[----:B------:R-:W3:Y:S03]  /*6e580*/  LDCU UR27, c[0x0][0x398] ;  /* 0x00007300ff1b77ac */ /* 0x000ee60008000800 */
[----:B------:R2:W-:Y:S01]  /*6e590*/  @P6 STG.E desc[UR6][R8.64], R122 ;  /* 0x0000007a08006986 */ /* 0x0005e2000c101906 */
[----:B------:R-:W3:Y:S01]  /*6e5a0*/  LDCU UR16, c[0x0][0x398] ;  /* 0x00007300ff1077ac */ /* 0x000ee20008000800 */
[----:B------:R-:W-:-:S02]  /*6e5b0*/  ISETP.LT.AND P6, PT, R15, UR51, !P5 ;  /* 0x000000330f007c0c */ /* 0x000fc4000efc1270 */
[----:B-1----:R-:W-:Y:S01]  /*6e5c0*/  ISETP.LT.AND P5, PT, R239, UR74, !P5 ;  /* 0x0000004aef007c0c */ /* 0x002fe2000efa1270 */
[----:B------:R-:W1:Y:S01]  /*6e5d0*/  LDCU UR71, c[0x0][0x3b8] ;  /* 0x00007700ff4777ac */ /* 0x000e620008000800 */
[----:B------:R-:W-:Y:S01]  /*6e5e0*/  IADD3 R0, PT, PT, R252, 0x5e, RZ ;  /* 0x0000005efc007810 */ /* 0x000fe20007ffe0ff */
[C---:B----4-:R-:W-:Y:S01]  /*6e5f0*/  IMAD.WIDE R4, R19.reuse, 0x4, R232 ;  /* 0x0000000413047825 */ /* 0x050fe200078e02e8 */
[----:B---3--:R-:W-:Y:S01]  /*6e600*/  IADD3 R19, PT, PT, R19, UR50, RZ ;  /* 0x0000003213137c10 */ /* 0x008fe2000fffe0ff */
[----:B------:R-:W3:Y:S01]  /*6e610*/  LDCU UR28, c[0x0][0x39c] ;  /* 0x00007380ff1c77ac */ /* 0x000ee20008000800 */
[----:B------:R-:W-:Y:S02]  /*6e620*/  ISETP.GE.AND P1, PT, R0, UR46, PT ;  /* 0x0000002e00007c0c */ /* 0x000fe4000bf26270 */
[----:B------:R-:W-:Y:S01]  /*6e630*/  IADD3 R0, PT, PT, R252, 0x5f, RZ ;  /* 0x0000005ffc007810 */ /* 0x000fe20007ffe0ff */
[----:B------:R-:W4:Y:S01]  /*6e640*/  LDCU UR72, c[0x0][0x398] ;  /* 0x00007300ff4877ac */ /* 0x000f220008000800 */
[C---:B--2---:R-:W-:Y:S01]  /*6e650*/  IMAD.WIDE R6, R19.reuse, 0x4, R2 ;  /* 0x0000000413067825 */ /* 0x044fe200078e0202 */
[----:B------:R2:W-:Y:S01]  /*6e660*/  @P3 STG.E desc[UR6][R4.64], R34 ;  /* 0x0000002204003986 */ /* 0x0005e2000c101906 */
[----:B------:R-:W1:Y:S02]  /*6e670*/  LDCU UR47, c[0x0][0x398] ;  /* 0x00007300ff2f77ac */ /* 0x000e640008000800 */
[----:B------:R-:W-:Y:S01]  /*6e680*/  IMAD.WIDE R8, R19, 0x4, R232 ;  /* 0x0000000413087825 */ /* 0x000fe200078e02e8 */
[----:B------:R-:W-:Y:S01]  /*6e690*/  ISETP.LT.AND P3, PT, R15, UR75, !P1 ;  /* 0x0000004b0f007c0c */ /* 0x000fe2000cf61270 */
[----:B------:R-:W1:Y:S01]  /*6e6a0*/  LDCU UR66, c[0x0][0x39c] ;  /* 0x00007380ff4277ac */ /* 0x000e620008000800 */
[----:B------:R-:W-:Y:S01]  /*6e6b0*/  ISETP.GE.AND P4, PT, R0, UR69, PT ;  /* 0x0000004500007c0c */ /* 0x000fe2000bf86270 */
[----:B------:R-:W1:Y:S01]  /*6e6c0*/  LDCU UR70, c[0x0][0x3b8] ;  /* 0x00007700ff4677ac */ /* 0x000e620008000800 */
[----:B------:R-:W-:Y:S01]  /*6e6d0*/  IADD3 R17, PT, PT, R19, UR52, RZ ;  /* 0x0000003413117c10 */ /* 0x000fe2000fffe0ff */
[----:B------:R1:W-:Y:S01]  /*6e6e0*/  @P6 STG.E desc[UR6][R6.64], R218 ;  /* 0x000000da06006986 */ /* 0x0003e2000c101906 */
[----:B------:R-:W3:Y:S01]  /*6e6f0*/  LDCU UR38, c[0x0][0x398] ;  /* 0x00007300ff2677ac */ /* 0x000ee20008000800 */
[----:B------:R-:W-:-:S02]  /*6e700*/  ISETP.LT.AND P1, PT, R239, UR22, !P1 ;  /* 0x00000016ef007c0c */ /* 0x000fc4000cf21270 */
[----:B------:R-:W-:Y:S01]  /*6e710*/  @P5 STG.E desc[UR6][R8.64], R226 ;  /* 0x000000e208005986 */ /* 0x000fe2000c101906 */
[----:B------:R-:W3:Y:S01]  /*6e720*/  LDCU UR67, c[0x0][0x398] ;  /* 0x00007300ff4377ac */ /* 0x000ee20008000800 */
[----:B------:R-:W-:Y:S01]  /*6e730*/  VIADD R0, R252, 0x60 ;  /* 0x00000060fc007836 */ /* 0x000fe20000000000 */
[----:B------:R-:W-:Y:S01]  /*6e740*/  ISETP.LT.AND P5, PT, R15, UR27, !P4 ;  /* 0x0000001b0f007c0c */ /* 0x000fe2000e7a1270 */
[----:B------:R-:W3:Y:S01]  /*6e750*/  LDCU UR31, c[0x0][0x3b8] ;  /* 0x00007700ff1f77ac */ /* 0x000ee20008000800 */
[----:B------:R-:W-:Y:S01]  /*6e760*/  ISETP.LT.AND P4, PT, R239, UR16, !P4 ;  /* 0x00000010ef007c0c */ /* 0x000fe2000e781270 */
[C---:B--2---:R-:W-:Y:S01]  /*6e770*/  IMAD.WIDE R4, R17.reuse, 0x4, R2 ;  /* 0x0000000411047825 */ /* 0x044fe200078e0202 */
[----:B------:R-:W2:Y:S03]  /*6e780*/  LDCU UR32, c[0x0][0x39c] ;  /* 0x00007380ff2077ac */ /* 0x000ea60008000800 */
[C---:B------:R-:W-:Y:S01]  /*6e790*/  IMAD.WIDE R10, R17.reuse, 0x4, R232 ;  /* 0x00000004110a7825 */ /* 0x040fe200078e02e8 */
[----:B---3--:R-:W-:Y:S01]  /*6e7a0*/  ISETP.GE.AND P2, PT, R0, UR28, PT ;  /* 0x0000001c00007c0c */ /* 0x008fe2000bf46270 */
[----:B------:R-:W3:Y:S02]  /*6e7b0*/  LDCU UR68, c[0x0][0x398] ;  /* 0x00007300ff4477ac */ /* 0x000ee40008000800 */
[----:B-1----:R-:W-:-:S02]  /*6e7c0*/  VIADD R17, R17, UR71 ;  /* 0x0000004711117c36 */ /* 0x002fc40008000000 */
[----:B------:R-:W-:Y:S01]  /*6e7d0*/  VIADD R0, R252, 0x61 ;  /* 0x00000061fc007836 */ /* 0x000fe20000000000 */
[----:B------:R-:W1:Y:S01]  /*6e7e0*/  LDCU UR62, c[0x0][0x39c] ;  /* 0x00007380ff3e77ac */ /* 0x000e620008000800 */
[----:B------:R2:W-:Y:S01]  /*6e7f0*/  @P3 STG.E desc[UR6][R4.64], R123 ;  /* 0x0000007b04003986 */ /* 0x0005e2000c101906 */
[----:B------:R-:W-:Y:S01]  /*6e800*/  IMAD.WIDE R6, R17, 0x4, R2 ;  /* 0x0000000411067825 */ /* 0x000fe200078e0202 */
[----:B----4-:R-:W-:Y:S01]  /*6e810*/  ISETP.LT.AND P3, PT, R15, UR72, !P2 ;  /* 0x000000480f007c0c */ /* 0x010fe2000d761270 */
[----:B------:R-:W4:Y:S01]  /*6e820*/  LDCU UR10, c[0x0][0x3b8] ;  /* 0x00007700ff0a77ac */ /* 0x000f220008000800 */
[----:B------:R-:W-:Y:S01]  /*6e830*/  ISETP.GE.AND P6, PT, R0, UR66, PT ;  /* 0x0000004200007c0c */ /* 0x000fe2000bfc6270 */
[----:B------:R-:W-:Y:S01]  /*6e840*/  @P1 STG.E desc[UR6][R10.64], R35 ;  /* 0x000000230a001986 */ /* 0x000fe2000c101906 */
[----:B------:R-:W-:Y:S01]  /*6e850*/  ISETP.LT.AND P2, PT, R239, UR47, !P2 ;  /* 0x0000002fef007c0c */ /* 0x000fe2000d741270 */
[----:B------:R-:W1:Y:S01]  /*6e860*/  LDCU UR42, c[0x0][0x398] ;  /* 0x00007300ff2a77ac */ /* 0x000e620008000800 */
[C---:B------:R-:W-:Y:S01]  /*6e870*/  VIADD R19, R17.reuse, UR70 ;  /* 0x0000004611137c36 */ /* 0x040fe20008000000 */
[----:B------:R-:W1:Y:S01]  /*6e880*/  LDCU UR48, c[0x0][0x398] ;  /* 0x00007300ff3077ac */ /* 0x000e620008000800 */
[----:B--2---:R-:W-:Y:S01]  /*6e890*/  IMAD.WIDE R4, R17, 0x4, R232 ;  /* 0x0000000411047825 */ /* 0x004fe200078e02e8 */
[----:B------:R2:W-:Y:S01]  /*6e8a0*/  @P5 STG.E desc[UR6][R6.64], R219 ;  /* 0x000000db06005986 */ /* 0x0005e2000c101906 */
[----:B------:R-:W1:Y:S03]  /*6e8b0*/  LDCU UR34, c[0x0][0x398] ;  /* 0x00007300ff2277ac */ /* 0x000e660008000800 */
[----:B------:R1:W-:Y:S01]  /*6e8c0*/  @P4 STG.E desc[UR6][R4.64], R227 ;  /* 0x000000e304004986 */ /* 0x0003e2000c101906 */
[----:B------:R-:W-:Y:S01]  /*6e8d0*/  ISETP.LT.AND P4, PT, R15, UR38, !P6 ;  /* 0x000000260f007c0c */ /* 0x000fe2000f781270 */
[----:B------:R-:W3:Y:S01]  /*6e8e0*/  LDCU UR64, c[0x0][0x3b8] ;  /* 0x00007700ff4077ac */ /* 0x000ee20008000800 */
[----:B------:R-:W-:Y:S01]  /*6e8f0*/  ISETP.LT.AND P6, PT, R239, UR67, !P6 ;  /* 0x00000043ef007c0c */ /* 0x000fe2000f7c1270 */
[C---:B------:R-:W-:Y:S01]  /*6e900*/  IMAD.WIDE R8, R19.reuse, 0x4, R2 ;  /* 0x0000000413087825 */ /* 0x040fe200078e0202 */
[----:B------:R-:W-:Y:S01]  /*6e910*/  IADD3 R0, PT, PT, R252, 0x62, RZ ;  /* 0x00000062fc007810 */ /* 0x000fe20007ffe0ff */
[----:B------:R-:W3:Y:S02]  /*6e920*/  LDCU UR12, c[0x0][0x39c] ;  /* 0x00007380ff0c77ac */ /* 0x000ee40008000800 */
[C---:B--2---:R-:W-:Y:S01]  /*6e930*/  IMAD.WIDE R6, R19.reuse, 0x4, R232 ;  /* 0x0000000413067825 */ /* 0x044fe200078e02e8 */
[----:B------:R-:W-:Y:S01]  /*6e940*/  IADD3 R19, PT, PT, R19, UR31, RZ ;  /* 0x0000001f13137c10 */ /* 0x000fe2000fffe0ff */
[----:B------:R-:W2:Y:S01]  /*6e950*/  LDCU UR65, c[0x0][0x398] ;  /* 0x00007300ff4177ac */ /* 0x000ea20008000800 */
[----:B------:R-:W-:Y:S01]  /*6e960*/  ISETP.GE.AND P1, PT, R0, UR32, PT ;  /* 0x0000002000007c0c */ /* 0x000fe2000bf26270 */
[----:B------:R3:W-:Y:S01]  /*6e970*/  @P3 STG.E desc[UR6][R8.64], R208 ;  /* 0x000000d008003986 */ /* 0x0007e2000c101906 */
[----:B------:R-:W-:Y:S01]  /*6e980*/  IADD3 R0, PT, PT, R252, 0x63, RZ ;  /* 0x00000063fc007810 */ /* 0x000fe20007ffe0ff */
[----:B------:R-:W2:Y:S01]  /*6e990*/  LDCU UR43, c[0x0][0x398] ;  /* 0x00007300ff2b77ac */ /* 0x000ea20008000800 */
[----:B-1----:R-:W-:Y:S01]  /*6e9a0*/  IMAD.WIDE R4, R19, 0x4, R2 ;  /* 0x0000000413047825 */ /* 0x002fe200078e0202 */
[----:B------:R1:W-:Y:S01]  /*6e9b0*/  @P2 STG.E desc[UR6][R6.64], R76 ;  /* 0x0000004c06002986 */ /* 0x0003e2000c101906 */
[----:B------:R-:W1:Y:S01]  /*6e9c0*/  LDCU UR59, c[0x0][0x39c] ;  /* 0x00007380ff3b77ac */ /* 0x000e620008000800 */
[----:B---3--:R-:W-:-:S02]  /*6e9d0*/  ISETP.LT.AND P2, PT, R15, UR68, !P1 ;  /* 0x000000440f007c0c */ /* 0x008fc4000cf41270 */
[----:B------:R-:W-:Y:S01]  /*6e9e0*/  ISETP.GE.AND P5, PT, R0, UR62, PT ;  /* 0x0000003e00007c0c */ /* 0x000fe2000bfa6270 */
[----:B------:R-:W3:Y:S01]  /*6e9f0*/  LDCU UR63, c[0x0][0x3b8] ;  /* 0x00007700ff3f77ac */ /* 0x000ee20008000800 */
[C---:B------:R-:W-:Y:S01]  /*6ea00*/  IMAD.WIDE R8, R19.reuse, 0x4, R232 ;  /* 0x0000000413087825 */ /* 0x040fe200078e02e8 */
[----:B----4-:R-:W-:Y:S01]  /*6ea10*/  IADD3 R17, PT, PT, R19, UR10, RZ ;  /* 0x0000000a13117c10 */ /* 0x010fe2000fffe0ff */
[----:B------:R-:W4:Y:S01]  /*6ea20*/  LDCU UR44, c[0x0][0x398] ;  /* 0x00007300ff2c77ac */ /* 0x000f220008000800 */
[----:B------:R2:W-:Y:S01]  /*6ea30*/  @P4 STG.E desc[UR6][R4.64], R204 ;  /* 0x000000cc04004986 */ /* 0x0005e2000c101906 */
[----:B------:R-:W-:Y:S01]  /*6ea40*/  ISETP.LT.AND P1, PT, R239, UR42, !P1 ;  /* 0x0000002aef007c0c */ /* 0x000fe2000cf21270 */
[----:B------:R-:W2:Y:S02]  /*6ea50*/  LDCU UR60, c[0x0][0x398] ;  /* 0x00007300ff3c77ac */ /* 0x000ea40008000800 */
[----:B------:R-:W-:Y:S01]  /*6ea60*/  @P6 STG.E desc[UR6][R8.64], R228 ;  /* 0x000000e408006986 */ /* 0x000fe2000c101906 */
[----:B------:R-:W-:Y:S01]  /*6ea70*/  VIADD R0, R252, 0x64 ;  /* 0x00000064fc007836 */ /* 0x000fe20000000000 */
[----:B------:R-:W-:Y:S01]  /*6ea80*/  ISETP.LT.AND P6, PT, R15, UR48, !P5 ;  /* 0x000000300f007c0c */ /* 0x000fe2000efc1270 */
[----:B------:R-:W3:Y:S01]  /*6ea90*/  LDCU UR45, c[0x0][0x3b8] ;  /* 0x00007700ff2d77ac */ /* 0x000ee20008000800 */
[----:B------:R-:W-:Y:S01]  /*6eaa0*/  ISETP.LT.AND P5, PT, R239, UR34, !P5 ;  /* 0x00000022ef007c0c */ /* 0x000fe2000efa1270 */
[C---:B-1----:R-:W-:Y:S01]  /*6eab0*/  IMAD.WIDE R6, R17.reuse, 0x4, R2 ;  /* 0x0000000411067825 */ /* 0x042fe200078e0202 */
[----:B------:R-:W1:Y:S03]  /*6eac0*/  LDCU UR40, c[0x0][0x39c] ;  /* 0x00007380ff2877ac */ /* 0x000e660008000800 */
[C---:B------:R-:W-:Y:S01]  /*6ead0*/  IMAD.WIDE R10, R17.reuse, 0x4, R232 ;  /* 0x00000004110a7825 */ /* 0x040fe200078e02e8 */
[----:B------:R-:W-:Y:S01]  /*6eae0*/  ISETP.GE.AND P3, PT, R0, UR12, PT ;  /* 0x0000000c00007c0c */ /* 0x000fe2000bf66270 */
[----:B------:R-:W1:Y:S02]  /*6eaf0*/  LDCU UR61, c[0x0][0x398] ;  /* 0x00007300ff3d77ac */ /* 0x000e640008000800 */
[----:B------:R-:W-:-:S02]  /*6eb00*/  VIADD R17, R17, UR64 ;  /* 0x0000004011117c36 */ /* 0x000fc40008000000 */
[----:B------:R-:W-:Y:S01]  /*6eb10*/  VIADD R0, R252, 0x65 ;  /* 0x00000065fc007836 */ /* 0x000fe20000000000 */
[----:B------:R-:W1:Y:S01]  /*6eb20*/  LDCU UR55, c[0x0][0x39c] ;  /* 0x00007380ff3777ac */ /* 0x000e620008000800 */
[----:B------:R3:W-:Y:S01]  /*6eb30*/  @P2 STG.E desc[UR6][R6.64], R209 ;  /* 0x000000d106002986 */ /* 0x0007e2000c101906 */
[----:B--2---:R-:W-:Y:S01]  /*6eb40*/  IMAD.WIDE R4, R17, 0x4, R2 ;  /* 0x0000000411047825 */ /* 0x004fe200078e0202 */
[----:B------:R-:W-:Y:S01]  /*6eb50*/  ISETP.LT.AND P2, PT, R15, UR65, !P3 ;  /* 0x000000410f007c0c */ /* 0x000fe2000df41270 */
[----:B------:R-:W2:Y:S01]  /*6eb60*/  LDCU UR29, c[0x0][0x3b8] ;  /* 0x00007700ff1d77ac */ /* 0x000ea20008000800 */
[----:B------:R-:W-:Y:S01]  /*6eb70*/  ISETP.GE.AND P4, PT, R0, UR59, PT ;  /* 0x0000003b00007c0c */ /* 0x000fe2000bf86270 */
[----:B------:R-:W-:Y:S01]  /*6eb80*/  @P1 STG.E desc[UR6][R10.64], R77 ;  /* 0x0000004d0a001986 */ /* 0x000fe2000c101906 */
[----:B------:R-:W-:Y:S01]  /*6eb90*/  ISETP.LT.AND P3, PT, R239, UR43, !P3 ;  /* 0x0000002bef007c0c */ /* 0x000fe2000df61270 */
[----:B------:R-:W1:Y:S01]  /*6eba0*/  LDCU UR33, c[0x0][0x398] ;  /* 0x00007300ff2177ac */ /* 0x000e620008000800 */
[C---:B---3--:R-:W-:Y:S01]  /*6ebb0*/  VIADD R19, R17.reuse, UR63 ;  /* 0x0000003f11137c36 */ /* 0x048fe20008000000 */
[----:B------:R-:W3:Y:S01]  /*6ebc0*/  LDCU UR20, c[0x0][0x398] ;  /* 0x00007300ff1477ac */ /* 0x000ee20008000800 */
[----:B------:R-:W-:Y:S01]  /*6ebd0*/  IMAD.WIDE R6, R17, 0x4, R232 ;  /* 0x0000000411067825 */ /* 0x000fe200078e02e8 */
[----:B------:R1:W-:Y:S01]  /*6ebe0*/  @P6 STG.E desc[UR6][R4.64], R205 ;  /* 0x000000cd04006986 */ /* 0x0003e2000c101906 */
[----:B------:R-:W2:Y:S03]  /*6ebf0*/  LDCU UR30, c[0x0][0x398] ;  /* 0x00007300ff1e77ac */ /* 0x000ea60008000800 */
[----:B------:R2:W-:Y:S01]  /*6ec00*/  @P5 STG.E desc[UR6][R6.64], R229 ;  /* 0x000000e506005986 */ /* 0x0005e2000c101906 */
[----:B----4-:R-:W-:Y:S01]  /*6ec10*/  ISETP.LT.AND P5, PT, R15, UR44, !P4 ;  /* 0x0000002c0f007c0c */ /* 0x010fe2000e7a1270 */
[----:B------:R-:W4:Y:S01]  /*6ec20*/  LDCU UR57, c[0x0][0x3b8] ;  /* 0x00007700ff3977ac */ /* 0x000f220008000800 */
[----:B------:R-:W-:Y:S01]  /*6ec30*/  ISETP.LT.AND P4, PT, R239, UR60, !P4 ;  /* 0x0000003cef007c0c */ /* 0x000fe2000e781270 */
[C---:B------:R-:W-:Y:S01]  /*6ec40*/  IMAD.WIDE R8, R19.reuse, 0x4, R2 ;  /* 0x0000000413087825 */ /* 0x040fe200078e0202 */
[----:B------:R-:W-:Y:S01]  /*6ec50*/  IADD3 R0, PT, PT, R252, 0x66, RZ ;  /* 0x00000066fc007810 */ /* 0x000fe20007ffe0ff */
[----:B------:R-:W3:Y:S02]  /*6ec60*/  LDCU UR41, c[0x0][0x39c] ;  /* 0x00007380ff2977ac */ /* 0x000ee40008000800 */
[C---:B-1----:R-:W-:Y:S01]  /*6ec70*/  IMAD.WIDE R4, R19.reuse, 0x4, R232 ;  /* 0x0000000413047825 */ /* 0x042fe200078e02e8 */
[----:B------:R-:W-:Y:S01]  /*6ec80*/  IADD3 R19, PT, PT, R19, UR45, RZ ;  /* 0x0000002d13137c10 */ /* 0x000fe2000fffe0ff */
[----:B------:R-:W1:Y:S01]  /*6ec90*/  LDCU UR58, c[0x0][0x398] ;  /* 0x00007300ff3a77ac */ /* 0x000e620008000800 */
[----:B------:R-:W-:Y:S01]  /*6eca0*/  ISETP.GE.AND P1, PT, R0, UR40, PT ;  /* 0x0000002800007c0c */ /* 0x000fe2000bf26270 */
[----:B------:R4:W-:Y:S01]  /*6ecb0*/  @P2 STG.E desc[UR6][R8.64], R210 ;  /* 0x000000d208002986 */ /* 0x0009e2000c101906 */
[----:B------:R-:W-:Y:S01]  /*6ecc0*/  IADD3 R0, PT, PT, R252, 0x67, RZ ;  /* 0x00000067fc007810 */ /* 0x000fe20007ffe0ff */
[----:B------:R-:W1:Y:S01]  /*6ecd0*/  LDCU UR4, c[0x0][0x398] ;  /* 0x00007300ff0477ac */ /* 0x000e620008000800 */
[----:B--2---:R-:W-:Y:S01]  /*6ece0*/  IMAD.WIDE R6, R19, 0x4, R2 ;  /* 0x0000000413067825 */ /* 0x004fe200078e0202 */
[----:B------:R2:W-:Y:S01]  /*6ecf0*/  @P3 STG.E desc[UR6][R4.64], R78 ;  /* 0x0000004e04003986 */ /* 0x0005e2000c101906 */
[----:B------:R-:W1:Y:S01]  /*6ed00*/  LDCU UR39, c[0x0][0x39c] ;  /* 0x00007380ff2777ac */ /* 0x000e620008000800 */
[----:B------:R-:W-:-:S02]  /*6ed10*/  ISETP.LT.AND P3, PT, R15, UR61, !P1 ;  /* 0x0000003d0f007c0c */ /* 0x000fc4000cf61270 */
[----:B------:R-:W-:Y:S01]  /*6ed20*/  ISETP.GE.AND P6, PT, R0, UR55, PT ;  /* 0x0000003700007c0c */ /* 0x000fe2000bfc6270 */
[----:B------:R-:W1:Y:S01]  /*6ed30*/  LDCU UR56, c[0x0][0x3b8] ;  /* 0x00007700ff3877ac */ /* 0x000e620008000800 */
[C---:B----4-:R-:W-:Y:S01]  /*6ed40*/  IMAD.WIDE R8, R19.reuse, 0x4, R232 ;  /* 0x0000000413087825 */ /* 0x050fe200078e02e8 */
[----:B------:R-:W-:Y:S01]  /*6ed50*/  IADD3 R17, PT, PT, R19, UR29, RZ ;  /* 0x0000001d13117c10 */ /* 0x000fe2000fffe0ff */
[----:B------:R-:W4:Y:S01]  /*6ed60*/  LDCU UR24, c[0x0][0x398] ;  /* 0x00007300ff1877ac */ /* 0x000f220008000800 */
[----:B------:R1:W-:Y:S01]  /*6ed70*/  @P5 STG.E desc[UR6][R6.64], R206 ;  /* 0x000000ce06005986 */ /* 0x0003e2000c101906 */
[----:B------:R-:W-:Y:S01]  /*6ed80*/  ISETP.LT.AND P1, PT, R239, UR33, !P1 ;  /* 0x00000021ef007c0c */ /* 0x000fe2000cf21270 */
[----:B------:R-:W1:Y:S02]  /*6ed90*/  LDCU UR49, c[0x0][0x398] ;  /* 0x00007300ff3177ac */ /* 0x000e640008000800 */
[----:B------:R-:W-:Y:S01]  /*6eda0*/  @P4 STG.E desc[UR6][R8.64], R230 ;  /* 0x000000e608004986 */ /* 0x000fe2000c101906 */
[----:B------:R-:W-:Y:S01]  /*6edb0*/  VIADD R0, R252, 0x68 ;  /* 0x00000068fc007836 */ /* 0x000fe20000000000 */
[----:B---3--:R-:W-:Y:S01]  /*6edc0*/  ISETP.LT.AND P4, PT, R15, UR20, !P6 ;  /* 0x000000140f007c0c */ /* 0x008fe2000f781270 */
[----:B------:R-:W3:Y:S01]  /*6edd0*/  LDCU UR18, c[0x0][0x3b8] ;  /* 0x00007700ff1277ac */ /* 0x000ee20008000800 */
[----:B------:R-:W-:Y:S01]  /*6ede0*/  ISETP.LT.AND P6, PT, R239, UR30, !P6 ;  /* 0x0000001eef007c0c */ /* 0x000fe2000f7c1270 */
[C---:B--2---:R-:W-:Y:S01]  /*6edf0*/  IMAD.WIDE R4, R17.reuse, 0x4, R2 ;  /* 0x0000000411047825 */ /* 0x044fe200078e0202 */
[----:B------:R-:W2:Y:S03]  /*6ee00*/  LDCU UR53, c[0x0][0x39c] ;  /* 0x00007380ff3577ac */ /* 0x000ea60008000800 */
[C---:B------:R-:W-:Y:S01]  /*6ee10*/  IMAD.WIDE R10, R17.reuse, 0x4, R232 ;  /* 0x00000004110a7825 */ /* 0x040fe200078e02e8 */
[----:B------:R-:W-:Y:S01]  /*6ee20*/  ISETP.GE.AND P2, PT, R0, UR41, PT ;  /* 0x0000002900007c0c */ /* 0x000fe2000bf46270 */
[----:B------:R-:W2:Y:S02]  /*6ee30*/  LDCU UR36, c[0x0][0x398] ;  /* 0x00007300ff2477ac */ /* 0x000ea40008000800 */
[----:B------:R-:W-:-:S02]  /*6ee40*/  VIADD R17, R17, UR57 ;  /* 0x0000003911117c36 */ /* 0x000fc40008000000 */
[----:B------:R-:W-:Y:S01]  /*6ee50*/  VIADD R0, R252, 0x69 ;  /* 0x00000069fc007836 */ /* 0x000fe20000000000 */
[----:B------:R-:W2:Y:S01]  /*6ee60*/  LDCU UR46, c[0x0][0x39c] ;  /* 0x00007380ff2e77ac */ /* 0x000ea20008000800 */
[----:B------:R4:W-:Y:S01]  /*6ee70*/  @P3 STG.E desc[UR6][R4.64], R211 ;  /* 0x000000d304003986 */ /* 0x0009e2000c101906 */
[----:B-1----:R-:W-:Y:S01]  /*6ee80*/  IMAD.WIDE R6, R17, 0x4, R2 ;  /* 0x0000000411067825 */ /* 0x002fe200078e0202 */
[----:B------:R-:W-:Y:S01]  /*6ee90*/  ISETP.LT.AND P3, PT, R15, UR58, !P2 ;  /* 0x0000003a0f007c0c */ /* 0x000fe2000d761270 */
[----:B------:R-:W1:Y:S01]  /*6eea0*/  LDCU UR26, c[0x0][0x3b8] ;  /* 0x00007700ff1a77ac */ /* 0x000e620008000800 */
[----:B------:R-:W-:Y:S01]  /*6eeb0*/  ISETP.GE.AND P5, PT, R0, UR39, PT ;  /* 0x0000002700007c0c */ /* 0x000fe2000bfa6270 */
[----:B------:R-:W-:Y:S01]  /*6eec0*/  @P1 STG.E desc[UR6][R10.64], R79 ;  /* 0x0000004f0a001986 */ /* 0x000fe2000c101906 */
[----:B------:R-:W-:Y:S01]  /*6eed0*/  ISETP.LT.AND P2, PT, R239, UR4, !P2 ;  /* 0x00000004ef007c0c */ /* 0x000fe2000d741270 */
[----:B------:R-:W1:Y:S01]  /*6eee0*/  LDCU UR35, c[0x0][0x398] ;  /* 0x00007300ff2377ac */ /* 0x000e620008000800 */
[C---:B------:R-:W-:Y:S01]  /*6eef0*/  VIADD R19, R17.reuse, UR56 ;  /* 0x0000003811137c36 */ /* 0x040fe20008000000 */
[----:B------:R-:W1:Y:S01]  /*6ef00*/  LDCU UR54, c[0x0][0x398] ;  /* 0x00007300ff3677ac */ /* 0x000e620008000800 */
[----:B----4-:R-:W-:Y:S01]  /*6ef10*/  IMAD.WIDE R4, R17, 0x4, R232 ;  /* 0x0000000411047825 */ /* 0x010fe200078e02e8 */
        /* <DEDUP_REMOVED lines=9> */
[C---:B----4-:R-:W-:Y:S01]  /*6efb0*/  IMAD.WIDE R6, R19.reuse, 0x4, R232 ;  /* 0x0000000413067825 */ /* 0x050fe200078e02e8 */
[----:B---3--:R-:W-:Y:S01]  /*6efc0*/  IADD3 R19, PT, PT, R19, UR18, RZ ;  /* 0x0000001213137c10 */ /* 0x008fe2000fffe0ff */
[----:B------:R-:W3:Y:S01]  /*6efd0*/  LDCU UR22, c[0x0][0x398] ;  /* 0x00007300ff1677ac */ /* 0x000ee20008000800 */
[----:B--2---:R-:W-:Y:S01]  /*6efe0*/  ISETP.GE.AND P1, PT, R0, UR53, PT ;  /* 0x0000003500007c0c */ /* 0x004fe2000bf26270 */
[----:B------:R2:W-:Y:S01]  /*6eff0*/  @P3 STG.E desc[UR6][R8.64], R156 ;  /* 0x0000009c08003986 */ /* 0x0005e2000c101906 */
[----:B------:R-:W-:Y:S01]  /*6f000*/  IADD3 R0, PT, PT, R252, 0x6b, RZ ;  /* 0x0000006bfc007810 */ /* 0x000fe20007ffe0ff */
[----:B------:R-:W4:Y:S01]  /*6f010*/  LDCU UR27, c[0x0][0x398] ;  /* 0x00007300ff1b77ac */ /* 0x000f220008000800 */
[----:B-1----:R-:W-:Y:S01]  /*6f020*/  IMAD.WIDE R4, R19, 0x4, R2 ;  /* 0x0000000413047825 */ /* 0x002fe200078e0202 */
[----:B------:R1:W-:Y:S01]  /*6f030*/  @P2 STG.E desc[UR6][R6.64], R44 ;  /* 0x0000002c06002986 */ /* 0x0003e2000c101906 */
[----:B------:R-:W1:Y:S01]  /*6f040*/  LDCU UR16, c[0x0][0x39c] ;  /* 0x00007380ff1077ac */ /* 0x000e620008000800 */
[----:B------:R-:W-:-:S02]  /*6f050*/  ISETP.LT.AND P2, PT, R15, UR36, !P1 ;  /* 0x000000240f007c0c */ /* 0x000fc4000cf41270 */
[----:B------:R-:W-:Y:S01]  /*6f060*/  ISETP.GE.AND P4, PT, R0, UR46, PT ;  /* 0x0000002e00007c0c */ /* 0x000fe2000bf86270 */
[----:B------:R-:W3:Y:S01]  /*6f070*/  LDCU UR28, c[0x0][0x3b8] ;  /* 0x00007700ff1c77ac */ /* 0x000ee20008000800 */
[C---:B--2---:R-:W-:Y:S01]  /*6f080*/  IMAD.WIDE R8, R19.reuse, 0x4, R232 ;  /* 0x0000000413087825 */ /* 0x044fe200078e02e8 */
[----:B------:R-:W-:Y:S01]  /*6f090*/  IADD3 R17, PT, PT, R19, UR26, RZ ;  /* 0x0000001a13117c10 */ /* 0x000fe2000fffe0ff */
[----:B------:R-:W2:Y:S01]  /*6f0a0*/  LDCU UR32, c[0x0][0x398] ;  /* 0x00007300ff2077ac */ /* 0x000ea20008000800 */
[----:B------:R2:W-:Y:S01]  /*6f0b0*/  @P6 STG.E desc[UR6][R4.64], R152 ;  /* 0x0000009804006986 */ /* 0x0005e2000c101906 */
[----:B------:R-:W-:Y:S01]  /*6f0c0*/  ISETP.LT.AND P1, PT, R239, UR35, !P1 ;  /* 0x00000023ef007c0c */ /* 0x000fe2000cf21270 */
[----:B------:R-:W2:Y:S02]  /*6f0d0*/  LDCU UR52, c[0x0][0x398] ;  /* 0x00007300ff3477ac */ /* 0x000ea40008000800 */
[----:B------:R-:W-:Y:S01]  /*6f0e0*/  @P5 STG.E desc[UR6][R8.64], R220 ;  /* 0x000000dc08005986 */ /* 0x000fe2000c101906 */
[----:B------:R-:W-:Y:S01]  /*6f0f0*/  VIADD R0, R252, 0x6c ;  /* 0x0000006cfc007836 */ /* 0x000fe20000000000 */
[----:B------:R-:W-:Y:S01]  /*6f100*/  ISETP.LT.AND P5, PT, R15, UR54, !P4 ;  /* 0x000000360f007c0c */ /* 0x000fe2000e7a1270 */
[----:B------:R-:W4:Y:S01]  /*6f110*/  LDCU UR51, c[0x0][0x3b8] ;  /* 0x00007700ff3377ac */ /* 0x000f220008000800 */
        /* <DEDUP_REMOVED lines=11> */
[----:B---3--:R-:W-:Y:S01]  /*6f1d0*/  ISETP.LT.AND P2, PT, R15, UR22, !P3 ;  /* 0x000000160f007c0c */ /* 0x008fe2000df41270 */
[----:B------:R-:W2:Y:S01]  /*6f1e0*/  LDCU UR47, c[0x0][0x3b8] ;  /* 0x00007700ff2f77ac */ /* 0x000ea20008000800 */
[----:B------:R-:W-:Y:S01]  /*6f1f0*/  ISETP.GE.AND P6, PT, R0, UR16, PT ;  /* 0x0000001000007c0c */ /* 0x000fe2000bfc6270 */
[----:B------:R-:W-:Y:S01]  /*6f200*/  @P1 STG.E desc[UR6][R10.64], R45 ;  /* 0x0000002d0a001986 */ /* 0x000fe2000c101906 */
[----:B----4-:R-:W-:Y:S01]  /*6f210*/  ISETP.LT.AND P3, PT, R239, UR27, !P3 ;  /* 0x0000001bef007c0c */ /* 0x010fe2000df61270 */
[----:B------:R-:W3:Y:S01]  /*6f220*/  LDCU UR10, c[0x0][0x398] ;  /* 0x00007300ff0a77ac */ /* 0x000ee20008000800 */
[C---:B------:R-:W-:Y:S01]  /*6f230*/  VIADD R19, R17.reuse, UR28 ;  /* 0x0000001c11137c36 */ /* 0x040fe20008000000 */
[----:B------:R-:W4:Y:S01]  /*6f240*/  LDCU UR34, c[0x0][0x398] ;  /* 0x00007300ff2277ac */ /* 0x000f220008000800 */
[----:B-1----:R-:W-:Y:S01]  /*6f250*/  IMAD.WIDE R6, R17, 0x4, R232 ;  /* 0x0000000411067825 */ /* 0x002fe200078e02e8 */
[----:B------:R1:W-:Y:S01]  /*6f260*/  @P5 STG.E desc[UR6][R4.64], R153 ;  /* 0x0000009904005986 */ /* 0x0003e2000c101906 */
[----:B------:R-:W2:Y:S03]  /*6f270*/  LDCU UR40, c[0x0][0x398] ;  /* 0x00007300ff2877ac */ /* 0x000ea60008000800 */
[----:B------:R2:W-:Y:S01]  /*6f280*/  @P4 STG.E desc[UR6][R6.64], R221 ;  /* 0x000000dd06004986 */ /* 0x0005e2000c101906 */
[----:B------:R-:W-:Y:S01]  /*6f290*/  ISETP.LT.AND P4, PT, R15, UR32, !P6 ;  /* 0x000000200f007c0c */ /* 0x000fe2000f781270 */
[----:B------:R-:W3:Y:S01]  /*6f2a0*/  LDCU UR38, c[0x0][0x3b8] ;  /* 0x00007700ff2677ac */ /* 0x000ee20008000800 */
        /* <DEDUP_REMOVED lines=13> */
[----:B------:R-:W-:Y:S01]  /*6f380*/  ISETP.LT.AND P3, PT, R15, UR31, !P1 ;  /* 0x0000001f0f007c0c */ /* 0x000fe2000cf61270 */
[----:B------:R-:W1:Y:S01]  /*6f390*/  LDCU UR43, c[0x0][0x3b8] ;  /* 0x00007700ff2b77ac */ /* 0x000e620008000800 */
[----:B------:R-:W-:Y:S01]  /*6f3a0*/  ISETP.GE.AND P5, PT, R0, UR42, PT ;  /* 0x0000002a00007c0c */ /* 0x000fe2000bfa6270 */
[----:B------:R1:W-:Y:S01]  /*6f3b0*/  @P4 STG.E desc[UR6][R6.64], R154 ;  /* 0x0000009a06004986 */ /* 0x0003e2000c101906 */
[----:B------:R-:W1:Y:S01]  /*6f3c0*/  LDCU UR44, c[0x0][0x398] ;  /* 0x00007300ff2c77ac */ /* 0x000e620008000800 */
[C---:B---3--:R-:W-:Y:S01]  /*6f3d0*/  IMAD.WIDE R8, R19.reuse, 0x4, R232 ;  /* 0x0000000413087825 */ /* 0x048fe200078e02e8 */
[----:B------:R-:W-:Y:S01]  /*6f3e0*/  IADD3 R17, PT, PT, R19, UR47, RZ ;  /* 0x0000002f13117c10 */ /* 0x000fe2000fffe0ff */
[----:B------:R-:W3:Y:S01]  /*6f3f0*/  LDCU UR39, c[0x0][0x398] ;  /* 0x00007300ff2777ac */ /* 0x000ee20008000800 */
[----:B------:R-:W-:Y:S01]  /*6f400*/  ISETP.LT.AND P1, PT, R239, UR10, !P1 ;  /* 0x0000000aef007c0c */ /* 0x000fe2000cf21270 */
[----:B------:R-:W-:Y:S01]  /*6f410*/  VIADD R0, R252, 0x70 ;  /* 0x00000070fc007836 */ /* 0x000fe20000000000 */
[----:B------:R-:W-:Y:S01]  /*6f420*/  @P6 STG.E desc[UR6][R8.64], R222 ;  /* 0x000000de08006986 */ /* 0x000fe2000c101906 */
[----:B------:R-:W3:Y:S01]  /*6f430*/  LDCU UR45, c[0x0][0x398] ;  /* 0x00007300ff2d77ac */ /* 0x000ee20008000800 */
[----:B----4-:R-:W-:-:S02]  /*6f440*/  ISETP.LT.AND P6, PT, R15, UR34, !P5 ;  /* 0x000000220f007c0c */ /* 0x010fc4000efc1270 */
[----:B------:R-:W-:Y:S01]  /*6f450*/  ISETP.LT.AND P5, PT, R239, UR40, !P5 ;  /* 0x00000028ef007c0c */ /* 0x000fe2000efa1270 */
[----:B------:R-:W4:Y:S01]  /*6f460*/  LDCU UR29, c[0x0][0x3b8] ;  /* 0x00007700ff1d77ac */ /* 0x000f220008000800 */
[C---:B--2---:R-:W-:Y:S01]  /*6f470*/  IMAD.WIDE R4, R17.reuse, 0x4, R2 ;  /* 0x0000000411047825 */ /* 0x044fe200078e0202 */
[----:B------:R-:W-:Y:S01]  /*6f480*/  ISETP.GE.AND P2, PT, R0, UR48, PT ;  /* 0x0000003000007c0c */ /* 0x000fe2000bf46270 */
[----:B------:R-:W2:Y:S02]  /*6f490*/  LDCU UR30, c[0x0][0x39c] ;  /* 0x00007380ff1e77ac */ /* 0x000ea40008000800 */
[C---:B------:R-:W-:Y:S01]  /*6f4a0*/  IMAD.WIDE R10, R17.reuse, 0x4, R232 ;  /* 0x00000004110a7825 */ /* 0x040fe200078e02e8 */
[----:B------:R-:W2:Y:S03]  /*6f4b0*/  LDCU UR18, c[0x0][0x39c] ;  /* 0x00007380ff1277ac */ /* 0x000ea60008000800 */
[----:B------:R-:W-:-:S02]  /*6f4c0*/  VIADD R17, R17, UR38 ;  /* 0x0000002611117c36 */ /* 0x000fc40008000000 */
[----:B------:R-:W-:Y:S01]  /*6f4d0*/  VIADD R0, R252, 0x71 ;  /* 0x00000071fc007836 */ /* 0x000fe20000000000 */
[----:B------:R2:W-:Y:S01]  /*6f4e0*/  @P3 STG.E desc[UR6][R4.64], R159 ;  /* 0x0000009f04003986 */ /* 0x0005e2000c101906 */
[----:B-1----:R-:W-:Y:S01]  /*6f4f0*/  IMAD.WIDE R6, R17, 0x4, R2 ;  /* 0x0000000411067825 */ /* 0x002fe200078e0202 */
[----:B------:R-:W1:Y:S01]  /*6f500*/  LDCU UR20, c[0x0][0x3b8] ;  /* 0x00007700ff1477ac */ /* 0x000e620008000800 */
[----:B------:R-:W-:Y:S01]  /*6f510*/  ISETP.LT.AND P3, PT, R15, UR41, !P2 ;  /* 0x000000290f007c0c */ /* 0x000fe2000d761270 */
[----:B------:R-:W-:Y:S01]  /*6f520*/  @P1 STG.E desc[UR6][R10.64], R47 ;  /* 0x0000002f0a001986 */ /* 0x000fe2000c101906 */
[----:B------:R-:W-:Y:S01]  /*6f530*/  ISETP.GE.AND P4, PT, R0, UR33, PT ;  /* 0x0000002100007c0c */ /* 0x000fe2000bf86270 */
[----:B------:R-:W1:Y:S01]  /*6f540*/  LDCU UR46, c[0x0][0x398] ;  /* 0x00007300ff2e77ac */ /* 0x000e620008000800 */
[C---:B------:R-:W-:Y:S01]  /*6f550*/  VIADD R19, R17.reuse, UR43 ;  /* 0x0000002b11137c36 */ /* 0x040fe20008000000 */
[----:B------:R1:W-:Y:S01]  /*6f560*/  @P6 STG.E desc[UR6][R6.64], R155 ;  /* 0x0000009b06006986 */ /* 0x0003e2000c101906 */
[----:B------:R-:W4:Y:S01]  /*6f570*/  LDCU UR50, c[0x0][0x398] ;  /* 0x00007300ff3277ac */ /* 0x000f220008000800 */
[----:B--2---:R-:W-:Y:S01]  /*6f580*/  IMAD.WIDE R4, R17, 0x4, R232 ;  /* 0x0000000411047825 */ /* 0x004fe200078e02e8 */
[----:B------:R-:W2:Y:S01]  /*6f590*/  LDCU UR26, c[0x0][0x398] ;  /* 0x00007300ff1a77ac */ /* 0x000ea20008000800 */
[----:B------:R-:W-:-:S03]  /*6f5a0*/  ISETP.LT.AND P2, PT, R239, UR44, !P2 ;  /* 0x0000002cef007c0c */ /* 0x000fc6000d741270 */
[----:B------:R2:W-:Y:S01]  /*6f5b0*/  @P5 STG.E desc[UR6][R4.64], R223 ;  /* 0x000000df04005986 */ /* 0x0005e2000c101906 */
[----:B---3--:R-:W-:Y:S01]  /*6f5c0*/  ISETP.LT.AND P5, PT, R15, UR39, !P4 ;  /* 0x000000270f007c0c */ /* 0x008fe2000e7a1270 */
[----:B------:R-:W3:Y:S01]  /*6f5d0*/  LDCU UR4, c[0x0][0x3b8] ;  /* 0x00007700ff0477ac */ /* 0x000ee20008000800 */
[----:B------:R-:W-:Y:S01]  /*6f5e0*/  ISETP.LT.AND P4, PT, R239, UR45, !P4 ;  /* 0x0000002def007c0c */ /* 0x000fe2000e781270 */
[C---:B------:R-:W-:Y:S01]  /*6f5f0*/  IMAD.WIDE R8, R19.reuse, 0x4, R2 ;  /* 0x0000000413087825 */ /* 0x040fe200078e0202 */
[----:B------:R-:W-:Y:S01]  /*6f600*/  IADD3 R0, PT, PT, R252, 0x72, RZ ;  /* 0x00000072fc007810 */ /* 0x000fe20007ffe0ff */
[----:B------:R-:W3:Y:S02]  /*6f610*/  LDCU UR22, c[0x0][0x39c] ;  /* 0x00007380ff1677ac */ /* 0x000ee40008000800 */
[C---:B-1----:R-:W-:Y:S01]  /*6f620*/  IMAD.WIDE R6, R19.reuse, 0x4, R232 ;  /* 0x0000000413067825 */ /* 0x042fe200078e02e8 */
[----:B----4-:R-:W-:Y:S01]  /*6f630*/  IADD3 R19, PT, PT, R19, UR29, RZ ;  /* 0x0000001d13137c10 */ /* 0x010fe2000fffe0ff */
[----:B------:R-:W1:Y:S01]  /*6f640*/  LDCU UR25, c[0x0][0x398] ;  /* 0x00007300ff1977ac */ /* 0x000e620008000800 */
[----:B------:R-:W-:Y:S01]  /*6f650*/  ISETP.GE.AND P1, PT, R0, UR30, PT ;  /* 0x0000001e00007c0c */ /* 0x000fe2000bf26270 */
[----:B------:R4:W-:Y:S01]  /*6f660*/  @P3 STG.E desc[UR6][R8.64], R140 ;  /* 0x0000008c08003986 */ /* 0x0009e2000c101906 */
[----:B------:R-:W-:Y:S01]  /*6f670*/  IADD3 R0, PT, PT, R252, 0x73, RZ ;  /* 0x00000073fc007810 */ /* 0x000fe20007ffe0ff */
[----:B--2---:R-:W-:Y:S01]  /*6f680*/  IMAD.WIDE R4, R19, 0x4, R2 ;  /* 0x0000000413047825 */ /* 0x004fe200078e0202 */
[----:B------:R-:W2:Y:S01]  /*6f690*/  LDCU UR27, c[0x0][0x398] ;  /* 0x00007300ff1b77ac */ /* 0x000ea20008000800 */
[----:B------:R1:W-:Y:S01]  /*6f6a0*/  @P2 STG.E desc[UR6][R6.64], R80 ;  /* 0x0000005006002986 */ /* 0x0003e2000c101906 */
[----:B------:R-:W-:Y:S01]  /*6f6b0*/  ISETP.GE.AND P6, PT, R0, UR18, PT ;  /* 0x0000001200007c0c */ /* 0x000fe2000bfc6270 */
[----:B------:R-:W2:Y:S01]  /*6f6c0*/  LDCU UR28, c[0x0][0x398] ;  /* 0x00007300ff1c77ac */ /* 0x000ea20008000800 */
[----:B------:R-:W-:-:S02]  /*6f6d0*/  ISETP.LT.AND P2, PT, R15, UR46, !P1 ;  /* 0x0000002e0f007c0c */ /* 0x000fc4000cf41270 */
[C---:B------:R-:W-:Y:S01]  /*6f6e0*/  IADD3 R17, PT, PT, R19.reuse, UR20, RZ ;  /* 0x0000001413117c10 */ /* 0x040fe2000fffe0ff */
[----:B------:R-:W2:Y:S01]  /*6f6f0*/  LDCU UR16, c[0x0][0x3b8] ;  /* 0x00007700ff1077ac */ /* 0x000ea20008000800 */
[----:B----4-:R-:W-:Y:S01]  /*6f700*/  IMAD.WIDE R8, R19, 0x4, R232 ;  /* 0x0000000413087825 */ /* 0x010fe200078e02e8 */
[----:B------:R4:W-:Y:S01]  /*6f710*/  @P5 STG.E desc[UR6][R4.64], R132 ;  /* 0x0000008404005986 */ /* 0x0009e2000c101906 */
[----:B------:R-:W-:Y:S01]  /*6f720*/  ISETP.LT.AND P1, PT, R239, UR50, !P1 ;  /* 0x00000032ef007c0c */ /* 0x000fe2000cf21270 */
[----:B------:R-:W2:Y:S02]  /*6f730*/  LDCU UR24, c[0x0][0x39c] ;  /* 0x00007380ff1877ac */ /* 0x000ea40008000800 */
[----:B------:R-:W-:Y:S01]  /*6f740*/  @P4 STG.E desc[UR6][R8.64], R148 ;  /* 0x0000009408004986 */ /* 0x000fe2000c101906 */
[----:B------:R-:W-:Y:S01]  /*6f750*/  ISETP.LT.AND P4, PT, R15, UR26, !P6 ;  /* 0x0000001a0f007c0c */ /* 0x000fe2000f781270 */
[C---:B-1----:R-:W-:Y:S01]  /*6f760*/  IMAD.WIDE R6, R17.reuse, 0x4, R2 ;  /* 0x0000000411067825 */ /* 0x042fe200078e0202 */
[----:B------:R-:W1:Y:S03]  /*6f770*/  LDCU UR31, c[0x0][0x398] ;  /* 0x00007300ff1f77ac */ /* 0x000e660008000800 */
[C---:B------:R-:W-:Y:S01]  /*6f780*/  IMAD.WIDE R10, R17.reuse, 0x4, R232 ;  /* 0x00000004110a7825 */ /* 0x040fe200078e02e8 */
[----:B------:R-:W1:Y:S03]  /*6f790*/  LDCU UR12, c[0x0][0x3b8] ;  /* 0x00007700ff0c77ac */ /* 0x000e660008000800 */
[----:B------:R-:W-:Y:S01]  /*6f7a0*/  VIADD R0, R252, 0x74 ;  /* 0x00000074fc007836 */ /* 0x000fe20000000000 */
[----:B------:R-:W1:Y:S01]  /*6f7b0*/  LDCU UR32, c[0x0][0x398] ;  /* 0x00007300ff2077ac */ /* 0x000e620008000800 */
[----:B---3--:R-:W-:Y:S01]  /*6f7c0*/  VIADD R17, R17, UR4 ;  /* 0x0000000411117c36 */ /* 0x008fe20008000000 */
[----:B------:R-:W-:-:S02]  /*6f7d0*/  ISETP.LT.AND P6, PT, R239, UR25, !P6 ;  /* 0x00000019ef007c0c */ /* 0x000fc4000f7c1270 */
[----:B------:R-:W-:Y:S01]  /*6f7e0*/  ISETP.GE.AND P3, PT, R0, UR22, PT ;  /* 0x0000001600007c0c */ /* 0x000fe2000bf66270 */
[----:B----4-:R-:W-:Y:S01]  /*6f7f0*/  IMAD.WIDE R4, R17, 0x4, R2 ;  /* 0x0000000411047825 */ /* 0x010fe200078e0202 */
[----:B------:R-:W3:Y:S01]  /*6f800*/  LDCU UR33, c[0x0][0x398] ;  /* 0x00007300ff2177ac */ /* 0x000ee20008000800 */
[----:B------:R4:W-:Y:S01]  /*6f810*/  @P2 STG.E desc[UR6][R6.64], R141 ;  /* 0x0000008d06002986 */ /* 0x0009e2000c101906 */
[----:B--2---:R-:W-:Y:S01]  /*6f820*/  ISETP.LT.AND P2, PT, R15, UR27, !P3 ;  /* 0x0000001b0f007c0c */ /* 0x004fe2000df41270 */
[----:B------:R-:W-:Y:S01]  /*6f830*/  VIADD R0, R252, 0x75 ;  /* 0x00000075fc007836 */ /* 0x000fe20000000000 */
[----:B------:R-:W2:Y:S01]  /*6f840*/  LDCU UR10, c[0x0][0x3b8] ;  /* 0x00007700ff0a77ac */ /* 0x000ea20008000800 */
[----:B------:R-:W-:Y:S01]  /*6f850*/  @P1 STG.E desc[UR6][R10.64], R81 ;  /* 0x000000510a001986 */ /* 0x000fe2000c101906 */
[----:B------:R-:W-:Y:S02]  /*6f860*/  VIADD R19, R17, UR16 ;  /* 0x0000001011137c36 */ /* 0x000fe40008000000 */
[----:B------:R-:W-:Y:S01]  /*6f870*/  ISETP.GE.AND P5, PT, R0, UR24, PT ;  /* 0x0000001800007c0c */ /* 0x000fe2000bfa6270 */
[----:B------:R1:W-:Y:S01]  /*6f880*/  @P4 STG.E desc[UR6][R4.64], R133 ;  /* 0x0000008504004986 */ /* 0x0003e2000c101906 */
[----:B------:R-:W-:Y:S01]  /*6f890*/  ISETP.LT.AND P4, PT, R239, UR28, !P3 ;  /* 0x0000001cef007c0c */ /* 0x000fe2000df81270 */
[----:B------:R-:W2:Y:S01]  /*6f8a0*/  LDCU UR30, c[0x0][0x398] ;  /* 0x00007300ff1e77ac */ /* 0x000ea20008000800 */
[----:B----4-:R-:W-:Y:S01]  /*6f8b0*/  IMAD.WIDE R6, R17, 0x4, R232 ;  /* 0x0000000411067825 */ /* 0x010fe200078e02e8 */
[----:B------:R-:W-:Y:S01]  /*6f8c0*/  IADD3 R0, PT, PT, R252, 0x76, RZ ;  /* 0x00000076fc007810 */ /* 0x000fe20007ffe0ff */
[----:B------:R-:W4:Y:S02]  /*6f8d0*/  LDCU UR34, c[0x0][0x398] ;  /* 0x00007300ff2277ac */ /* 0x000f240008000800 */
[C---:B------:R-:W-:Y:S01]  /*6f8e0*/  IMAD.WIDE R8, R19.reuse, 0x4, R2 ;  /* 0x0000000413087825 */ /* 0x040fe200078e0202 */
[----:B------:R2:W-:Y:S01]  /*6f8f0*/  @P6 STG.E desc[UR6][R6.64], R149 ;  /* 0x0000009506006986 */ /* 0x0005e2000c101906 */
[----:B------:R-:W4:Y:S02]  /*6f900*/  LDCU UR35, c[0x0][0x398] ;  /* 0x00007300ff2377ac */ /* 0x000f240008000800 */
[----:B-1----:R-:W-:Y:S01]  /*6f910*/  IMAD.WIDE R4, R19, 0x4, R232 ;  /* 0x0000000413047825 */ /* 0x002fe200078e02e8 */
[----:B------:R-:W-:Y:S01]  /*6f920*/  ISETP.GE.AND P1, PT, R0, UR13, PT ;  /* 0x0000000d00007c0c */ /* 0x000fe2000bf26270 */
[----:B------:R-:W1:Y:S01]  /*6f930*/  LDCU UR18, c[0x0][0x3b8] ;  /* 0x00007700ff1277ac */ /* 0x000e620008000800 */
[----:B------:R-:W-:Y:S01]  /*6f940*/  ISETP.LT.AND P6, PT, R15, UR31, !P5 ;  /* 0x0000001f0f007c0c */ /* 0x000fe2000efc1270 */
[----:B------:R4:W-:Y:S01]  /*6f950*/  @P2 STG.E desc[UR6][R8.64], R142 ;  /* 0x0000008e08002986 */ /* 0x0009e2000c101906 */
[----:B------:R-:W-:Y:S01]  /*6f960*/  ISETP.LT.AND P5, PT, R239, UR32, !P5 ;  /* 0x00000020ef007c0c */ /* 0x000fe2000efa1270 */
[----:B------:R-:W1:Y:S01]  /*6f970*/  LDCU UR20, c[0x0][0x398] ;  /* 0x00007300ff1477ac */ /* 0x000e620008000800 */
[----:B------:R-:W-:Y:S01]  /*6f980*/  IADD3 R19, PT, PT, R19, UR12, RZ ;  /* 0x0000000c13137c10 */ /* 0x000fe2000fffe0ff */
[----:B------:R1:W-:Y:S01]  /*6f990*/  @P4 STG.E desc[UR6][R4.64], R82 ;  /* 0x0000005204004986 */ /* 0x0003e2000c101906 */
[----:B------:R-:W-:Y:S01]  /*6f9a0*/  IADD3 R0, PT, PT, R252, 0x77, RZ ;  /* 0x00000077fc007810 */ /* 0x000fe20007ffe0ff */
[----:B------:R-:W1:Y:S01]  /*6f9b0*/  LDCU UR22, c[0x0][0x3b8] ;  /* 0x00007700ff1677ac */ /* 0x000e620008000800 */
[----:B---3--:R-:W-:Y:S01]  /*6f9c0*/  ISETP.LT.AND P4, PT, R15, UR33, !P1 ;  /* 0x000000210f007c0c */ /* 0x008fe2000cf81270 */
[C---:B--2---:R-:W-:Y:S01]  /*6f9d0*/  IMAD.WIDE R6, R19.reuse, 0x4, R2 ;  /* 0x0000000413067825 */ /* 0x044fe200078e0202 */
[----:B------:R-:W-:Y:S01]  /*6f9e0*/  ISETP.GE.AND P3, PT, R0, UR19, PT ;  /* 0x0000001300007c0c */ /* 0x000fe2000bf66270 */
[----:B------:R-:W2:Y:S02]  /*6f9f0*/  LDCU UR24, c[0x0][0x398] ;  /* 0x00007300ff1877ac */ /* 0x000ea40008000800 */
[C---:B----4-:R-:W-:Y:S01]  /*6fa00*/  IMAD.WIDE R8, R19.reuse, 0x4, R232 ;  /* 0x0000000413087825 */ /* 0x050fe200078e02e8 */
[----:B------:R-:W-:Y:S01]  /*6fa10*/  IADD3 R19, PT, PT, R19, UR10, RZ ;  /* 0x0000000a13137c10 */ /* 0x000fe2000fffe0ff */
[----:B------:R-:W3:Y:S02]  /*6fa20*/  LDCU UR25, c[0x0][0x398] ;  /* 0x00007300ff1977ac */ /* 0x000ee40008000800 */
        /* <DEDUP_REMOVED lines=8> */
[----:B------:R-:W-:Y:S01]  /*6fab0*/  ISETP.LT.AND P5, PT, R15, UR34, !P3 ;  /* 0x000000220f007c0c */ /* 0x000fe2000dfa1270 */
[----:B------:R-:W1:Y:S01]  /*6fac0*/  LDCU UR19, c[0x0][0x398] ;  /* 0x00007300ff1377ac */ /* 0x000e620008000800 */
[----:B------:R-:W-:Y:S01]  /*6fad0*/  ISETP.LT.AND P3, PT, R239, UR35, !P3 ;  /* 0x00000023ef007c0c */ /* 0x000fe2000df61270 */
[----:B------:R-:W-:Y:S01]  /*6fae0*/  IMAD.WIDE R10, R19, 0x4, R232 ;  /* 0x00000004130a7825 */ /* 0x000fe200078e02e8 */
[----:B------:R1:W-:Y:S01]  /*6faf0*/  @P4 STG.E desc[UR6][R4.64], R143 ;  /* 0x0000008f04004986 */ /* 0x0003e2000c101906 */
[----:B------:R-:W2:Y:S01]  /*6fb00*/  LDCU UR13, c[0x0][0x3b8] ;  /* 0x00007700ff0d77ac */ /* 0x000ea20008000800 */
[----:B------:R-:W-:Y:S01]  /*6fb10*/  ISETP.LT.AND P4, PT, R15, UR20, !P2 ;  /* 0x000000140f007c0c */ /* 0x000fe2000d781270 */
[----:B------:R-:W-:-:S02]  /*6fb20*/  VIADD R0, R252, 0x79 ;  /* 0x00000079fc007836 */ /* 0x000fc40000000000 */
[----:B------:R-:W-:Y:S01]  /*6fb30*/  VIADD R19, R19, UR18 ;  /* 0x0000001213137c36 */ /* 0x000fe20008000000 */
[----:B------:R-:W3:Y:S02]  /*6fb40*/  LDCU UR26, c[0x0][0x398] ;  /* 0x00007300ff1a77ac */ /* 0x000ee40008000800 */
[----:B------:R-:W-:Y:S01]  /*6fb50*/  ISETP.GE.AND P6, PT, R0, UR11, PT ;  /* 0x0000000b00007c0c */ /* 0x000fe2000bfc6270 */
[C---:B------:R-:W-:Y:S01]  /*6fb60*/  VIADD R17, R19.reuse, UR22 ;  /* 0x0000001613117c36 */ /* 0x040fe20008000000 */
[----:B------:R-:W-:Y:S01]  /*6fb70*/  IADD3 R0, PT, PT, R252, 0x7a, RZ ;  /* 0x0000007afc007810 */ /* 0x000fe20007ffe0ff */
[C---:B----4-:R-:W-:Y:S01]  /*6fb80*/  IMAD.WIDE R6, R19.reuse, 0x4, R2 ;  /* 0x0000000413067825 */ /* 0x050fe200078e0202 */
[----:B------:R-:W4:Y:S03]  /*6fb90*/  LDCU UR12, c[0x0][0x3b8] ;  /* 0x00007700ff0c77ac */ /* 0x000f260008000800 */
[----:B-1----:R-:W-:Y:S01]  /*6fba0*/  IMAD.WIDE R4, R19, 0x4, R232 ;  /* 0x0000000413047825 */ /* 0x002fe200078e02e8 */
[----:B------:R-:W-:Y:S01]  /*6fbb0*/  @P1 STG.E desc[UR6][R10.64], R83 ;  /* 0x000000530a001986 */ /* 0x000fe2000c101906 */
[----:B------:R-:W1:Y:S02]  /*6fbc0*/  LDCU UR23, c[0x0][0x398] ;  /* 0x00007300ff1777ac */ /* 0x000e640008000800 */
[----:B------:R-:W-:Y:S01]  /*6fbd0*/  IMAD.WIDE R8, R17, 0x4, R2 ;  /* 0x0000000411087825 */ /* 0x000fe200078e0202 */
[----:B------:R-:W-:Y:S01]  /*6fbe0*/  ISETP.GE.AND P1, PT, R0, UR21, PT ;  /* 0x0000001500007c0c */ /* 0x000fe2000bf26270 */
[----:B------:R4:W-:Y:S01]  /*6fbf0*/  @P5 STG.E desc[UR6][R6.64], R135 ;  /* 0x0000008706005986 */ /* 0x0009e2000c101906 */
[----:B------:R-:W1:Y:S01]  /*6fc00*/  LDCU UR27, c[0x0][0x398] ;  /* 0x00007300ff1b77ac */ /* 0x000e620008000800 */
[----:B--2---:R-:W-:-:S02]  /*6fc10*/  ISETP.LT.AND P2, PT, R239, UR24, !P2 ;  /* 0x00000018ef007c0c */ /* 0x004fc4000d741270 */
[----:B------:R2:W-:Y:S01]  /*6fc20*/  @P3 STG.E desc[UR6][R4.64], R151 ;  /* 0x0000009704003986 */ /* 0x0005e2000c101906 */
[----:B------:R-:W1:Y:S01]  /*6fc30*/  LDCU UR18, c[0x0][0x398] ;  /* 0x00007300ff1277ac */ /* 0x000e620008000800 */
[----:B---3--:R-:W-:Y:S02]  /*6fc40*/  ISETP.LT.AND P3, PT, R15, UR25, !P6 ;  /* 0x000000190f007c0c */ /* 0x008fe4000f761270 */
[----:B------:R3:W-:Y:S01]  /*6fc50*/  @P4 STG.E desc[UR6][R8.64], R236 ;  /* 0x000000ec08004986 */ /* 0x0007e2000c101906 */
[----:B------:R-:W-:Y:S01]  /*6fc60*/  ISETP.LT.AND P6, PT, R239, UR16, !P6 ;  /* 0x00000010ef007c0c */ /* 0x000fe2000f7c1270 */
[----:B------:R-:W1:Y:S01]  /*6fc70*/  LDCU UR10, c[0x0][0x3b8] ;  /* 0x00007700ff0a77ac */ /* 0x000e620008000800 */
[----:B------:R-:W-:Y:S02]  /*6fc80*/  ISETP.LT.AND P4, PT, R15, UR19, !P1 ;  /* 0x000000130f007c0c */ /* 0x000fe4000cf81270 */
[C---:B----4-:R-:W-:Y:S01]  /*6fc90*/  IADD3 R7, PT, PT, R17.reuse, UR4, RZ ;  /* 0x0000000411077c10 */ /* 0x050fe2000fffe0ff */
[----:B------:R-:W-:Y:S01]  /*6fca0*/  IMAD.WIDE R10, R17, 0x4, R232 ;  /* 0x00000004110a7825 */ /* 0x000fe200078e02e8 */
[----:B------:R-:W-:Y:S01]  /*6fcb0*/  IADD3 R0, PT, PT, R252, 0x7b, RZ ;  /* 0x0000007bfc007810 */ /* 0x000fe20007ffe0ff */
[----:B------:R-:W4:Y:S02]  /*6fcc0*/  LDCU UR16, c[0x0][0x398] ;  /* 0x00007300ff1077ac */ /* 0x000f240008000800 */
[----:B------:R-:W-:Y:S01]  /*6fcd0*/  VIADD R17, R7, UR13 ;  /* 0x0000000d07117c36 */ /* 0x000fe20008000000 */
[----:B------:R-:W-:Y:S01]  /*6fce0*/  ISETP.GE.AND P5, PT, R0, UR17, PT ;  /* 0x0000001100007c0c */ /* 0x000fe2000bfa6270 */
[----:B------:R-:W-:Y:S01]  /*6fcf0*/  VIADD R0, R252, 0x7c ;  /* 0x0000007cfc007836 */ /* 0x000fe20000000000 */
[----:B------:R-:W-:Y:S01]  /*6fd00*/  ISETP.LT.AND P1, PT, R239, UR26, !P1 ;  /* 0x0000001aef007c0c */ /* 0x000fe2000cf21270 */
[C---:B--2---:R-:W-:Y:S01]  /*6fd10*/  IMAD.WIDE R4, R7.reuse, 0x4, R2 ;  /* 0x0000000407047825 */ /* 0x044fe200078e0202 */
[----:B------:R2:W-:Y:S01]  /*6fd20*/  @P2 STG.E desc[UR6][R10.64], R12 ;  /* 0x0000000c0a002986 */ /* 0x0005e2000c101906 */
[----:B------:R-:W4:Y:S02]  /*6fd30*/  LDCU UR17, c[0x0][0x398] ;  /* 0x00007300ff1177ac */ /* 0x000f240008000800 */
[----:B------:R-:W-:Y:S01]  /*6fd40*/  IMAD.WIDE R6, R7, 0x4, R232 ;  /* 0x0000000407067825 */ /* 0x000fe200078e02e8 */
[----:B------:R-:W-:Y:S01]  /*6fd50*/  ISETP.GE.AND P2, PT, R0, UR15, PT ;  /* 0x0000000f00007c0c */ /* 0x000fe2000bf46270 */
[----:B------:R-:W4:Y:S02]  /*6fd60*/  LDCU UR13, c[0x0][0x398] ;  /* 0x00007300ff0d77ac */ /* 0x000f240008000800 */
[C---:B---3--:R-:W-:Y:S01]  /*6fd70*/  IMAD.WIDE R8, R17.reuse, 0x4, R2 ;  /* 0x0000000411087825 */ /* 0x048fe200078e0202 */
[----:B------:R3:W-:Y:S01]  /*6fd80*/  @P3 STG.E desc[UR6][R4.64], R144 ;  /* 0x0000009004003986 */ /* 0x0007e2000c101906 */
[----:B------:R-:W4:Y:S03]  /*6fd90*/  LDCU UR15, c[0x0][0x398] ;  /* 0x00007300ff0f77ac */ /* 0x000f260008000800 */
[----:B------:R3:W-:Y:S01]  /*6fda0*/  @P6 STG.E desc[UR6][R6.64], R20 ;  /* 0x0000001406006986 */ /* 0x0007e2000c101906 */
[----:B--2---:R-:W-:Y:S01]  /*6fdb0*/  VIADD R11, R17, UR12 ;  /* 0x0000000c110b7c36 */ /* 0x004fe20008000000 */
[----:B------:R-:W2:Y:S02]  /*6fdc0*/  LDCU UR12, c[0x0][0x398] ;  /* 0x00007300ff0c77ac */ /* 0x000ea40008000800 */
[----:B------:R2:W-:Y:S01]  /*6fdd0*/  @P4 STG.E desc[UR6][R8.64], R237 ;  /* 0x000000ed08004986 */ /* 0x0005e2000c101906 */
[----:B-1----:R-:W-:Y:S01]  /*6fde0*/  ISETP.LT.AND P4, PT, R15, UR23, !P5 ;  /* 0x000000170f007c0c */ /* 0x002fe2000ef81270 */
[----:B------:R-:W1:Y:S01]  /*6fdf0*/  LDCU UR11, c[0x0][0x3b8] ;  /* 0x00007700ff0b77ac */ /* 0x000e620008000800 */
[----:B------:R-:W-:-:S02]  /*6fe00*/  ISETP.LT.AND P5, PT, R239, UR27, !P5 ;  /* 0x0000001bef007c0c */ /* 0x000fc4000efa1270 */
[----:B------:R-:W-:Y:S01]  /*6fe10*/  ISETP.LT.AND P6, PT, R15, UR18, !P2 ;  /* 0x000000120f007c0c */ /* 0x000fe2000d7c1270 */
[----:B------:R-:W-:Y:S01]  /*6fe20*/  VIADD R19, R11, UR10 ;  /* 0x0000000a0b137c36 */ /* 0x000fe20008000000 */
[C---:B------:R-:W-:Y:S01]  /*6fe30*/  IADD3 R0, PT, PT, R252.reuse, 0x7d, RZ ;  /* 0x0000007dfc007810 */ /* 0x040fe20007ffe0ff */
[----:B---3--:R-:W-:Y:S01]  /*6fe40*/  IMAD.WIDE R4, R17, 0x4, R232 ;  /* 0x0000000411047825 */ /* 0x008fe200078e02e8 */
[----:B------:R-:W-:Y:S01]  /*6fe50*/  IADD3 R252, PT, PT, R252, 0x7e, RZ ;  /* 0x0000007efcfc7810 */ /* 0x000fe20007ffe0ff */
[----:B------:R-:W3:Y:S02]  /*6fe60*/  LDCU UR4, c[0x0][0x3b8] ;  /* 0x00007700ff0477ac */ /* 0x000ee40008000800 */
[C---:B------:R-:W-:Y:S01]  /*6fe70*/  IMAD.WIDE R6, R11.reuse, 0x4, R2 ;  /* 0x000000040b067825 */ /* 0x040fe200078e0202 */
[----:B------:R1:W-:Y:S03]  /*6fe80*/  @P1 STG.E desc[UR6][R4.64], R13 ;  /* 0x0000000d04001986 */ /* 0x0003e6000c101906 */
[----:B--2---:R-:W-:Y:S01]  /*6fe90*/  IMAD.WIDE R8, R11, 0x4, R232 ;  /* 0x000000040b087825 */ /* 0x004fe200078e02e8 */
[----:B------:R-:W-:Y:S01]  /*6fea0*/  ISETP.GE.AND P3, PT, R0, UR9, PT ;  /* 0x0000000900007c0c */ /* 0x000fe2000bf66270 */
[----:B------:R2:W-:Y:S02]  /*6feb0*/  @P4 STG.E desc[UR6][R6.64], R145 ;  /* 0x0000009106004986 */ /* 0x0005e4000c101906 */
[----:B------:R-:W-:Y:S01]  /*6fec0*/  IMAD.WIDE R10, R19, 0x4, R2 ;  /* 0x00000004130a7825 */ /* 0x000fe200078e0202 */
[----:B------:R-:W-:Y:S01]  /*6fed0*/  ISETP.GE.AND P1, PT, R252, UR5, PT ;  /* 0x00000005fc007c0c */ /* 0x000fe2000bf26270 */
[----:B------:R1:W-:Y:S01]  /*6fee0*/  @P5 STG.E desc[UR6][R8.64], R21 ;  /* 0x0000001508005986 */ /* 0x0003e2000c101906 */
[C---:B------:R-:W-:Y:S01]  /*6fef0*/  ISETP.LT.AND P4, PT, R15.reuse, UR14, !P0 ;  /* 0x0000000e0f007c0c */ /* 0x040fe2000c781270 */
[----:B------:R-:W2:Y:S01]  /*6ff00*/  LDCU UR9, c[0x0][0x3b8] ;  /* 0x00007700ff0977ac */ /* 0x000ea20008000800 */
[C---:B----4-:R-:W-:Y:S01]  /*6ff10*/  ISETP.LT.AND P5, PT, R15.reuse, UR15, !P1 ;  /* 0x0000000f0f007c0c */ /* 0x050fe2000cfa1270 */
[----:B------:R4:W-:Y:S01]  /*6ff20*/  @P6 STG.E desc[UR6][R10.64], R238 ;  /* 0x000000ee0a006986 */ /* 0x0009e2000c101906 */
[----:B------:R-:W-:-:S02]  /*6ff30*/  ISETP.LT.AND P6, PT, R15, UR16, !P3 ;  /* 0x000000100f007c0c */ /* 0x000fc4000dfc1270 */
[C---:B------:R-:W-:Y:S01]  /*6ff40*/  ISETP.LT.AND P2, PT, R239.reuse, UR17, !P2 ;  /* 0x00000011ef007c0c */ /* 0x040fe2000d741270 */
[----:B------:R-:W4:Y:S01]  /*6ff50*/  LDL.LU R15, [R1+0x1e64] ;  /* 0x001e6400010f7983 */ /* 0x000f220000300800 */
[C---:B------:R-:W-:Y:S02]  /*6ff60*/  ISETP.LT.AND P3, PT, R239.reuse, UR13, !P3 ;  /* 0x0000000def007c0c */ /* 0x040fe4000df61270 */
[C---:B------:R-:W-:Y:S02]  /*6ff70*/  ISETP.LT.AND P0, PT, R239.reuse, UR8, !P0 ;  /* 0x00000008ef007c0c */ /* 0x040fe4000c701270 */
[----:B------:R-:W-:Y:S02]  /*6ff80*/  ISETP.LT.AND P1, PT, R239, UR12, !P1 ;  /* 0x0000000cef007c0c */ /* 0x000fe4000cf21270 */
[----:B------:R-:W4:Y:S01]  /*6ff90*/  LDL.LU R239, [R1+0x1e60] ;  /* 0x001e600001ef7983 */ /* 0x000f220000300800 */
[C---:B-1----:R-:W-:Y:S01]  /*6ffa0*/  IADD3 R17, PT, PT, R19.reuse, UR11, RZ ;  /* 0x0000000b13117c10 */ /* 0x042fe2000fffe0ff */
[----:B------:R-:W-:-:S04]  /*6ffb0*/  IMAD.WIDE R4, R19, 0x4, R232 ;  /* 0x0000000413047825 */ /* 0x000fc800078e02e8 */
[C---:B---3--:R-:W-:Y:S02]  /*6ffc0*/  VIADD R13, R17.reuse, UR4 ;  /* 0x00000004110d7c36 */ /* 0x048fe40008000000 */
[----:B--2---:R-:W-:-:S03]  /*6ffd0*/  IMAD.WIDE R6, R17, 0x4, R2 ;  /* 0x0000000411067825 */ /* 0x004fc600078e0202 */
[----:B------:R-:W-:Y:S01]  /*6ffe0*/  IADD3 R19, PT, PT, R13, UR9, RZ ;  /* 0x000000090d137c10 */ /* 0x000fe2000fffe0ff */
[----:B------:R-:W-:Y:S01]  /*6fff0*/  IMAD.WIDE R8, R17, 0x4, R232 ;  /* 0x0000000411087825 */ /* 0x000fe200078e02e8 */
[----:B------:R1:W-:Y:S03]  /*70000*/  @P2 STG.E desc[UR6][R4.64], R14 ;  /* 0x0000000e04002986 */ /* 0x0003e6000c101906 */
[C---:B----4-:R-:W-:Y:S01]  /*70010*/  IMAD.WIDE R10, R13.reuse, 0x4, R2 ;  /* 0x000000040d0a7825 */ /* 0x050fe200078e0202 */
[----:B------:R1:W-:Y:S03]  /*70020*/  @P6 STG.E desc[UR6][R6.64], R146 ;  /* 0x0000009206006986 */ /* 0x0003e6000c101906 */
[----:B------:R-:W-:Y:S01]  /*70030*/  IMAD.WIDE R12, R13, 0x4, R232 ;  /* 0x000000040d0c7825 */ /* 0x000fe200078e02e8 */
[----:B------:R1:W-:Y:S03]  /*70040*/  @P3 STG.E desc[UR6][R8.64], R22 ;  /* 0x0000001608003986 */ /* 0x0003e6000c101906 */
[----:B------:R-:W-:-:S04]  /*70050*/  IMAD.WIDE R2, R19, 0x4, R2 ;  /* 0x0000000413027825 */ /* 0x000fc800078e0202 */
[----:B------:R-:W-:Y:S01]  /*70060*/  IMAD.WIDE R232, R19, 0x4, R232 ;  /* 0x0000000413e87825 */ /* 0x000fe200078e02e8 */
[----:B------:R1:W-:Y:S04]  /*70070*/  @P5 STG.E desc[UR6][R10.64], R239 ;  /* 0x000000ef0a005986 */ /* 0x0003e8000c101906 */
[----:B------:R1:W-:Y:S04]  /*70080*/  @P1 STG.E desc[UR6][R12.64], R15 ;  /* 0x0000000f0c001986 */ /* 0x0003e8000c101906 */
[----:B------:R1:W-:Y:S01]  /*70090*/  @P4 STG.E desc[UR6][R2.64], R147 ;  /* 0x0000009302004986 */ /* 0x0003e2000c101906 */
[----:B------:R-:W-:Y:S05]  /*700a0*/  @!P0 EXIT ;  /* 0x000000000000894d */ /* 0x000fea0003800000 */
[----:B------:R-:W-:Y:S01]  /*700b0*/  STG.E desc[UR6][R232.64], R23 ;  /* 0x00000017e8007986 */ /* 0x000fe2000c101906 */
[----:B------:R-:W-:Y:S05]  /*700c0*/  EXIT ;  /* 0x000000000000794d */ /* 0x000fea0003800000 */
.L_x_2:
[----:B------:R-:W-:-:S00]  /*700d0*/  BRA `(.L_x_2) ;  /* 0xfffffffc00fc7947 */ /* 0x000fc0000383ffff */
[----:B------:R-:W-:-:S00]  /*700e0*/  NOP ;  /* 0x0000000000007918 */ /* 0x000fc00000000000 */
        /* <DEDUP_REMOVED lines=9> */
.L_x_3:


//--------------------- .nv.shared.matmul_kernel  --------------------------
	.section	.nv.shared.matmul_kernel,"aw",@nobits
	.sectionflags	@""
	.align	16
	.zero		1024


//--------------------- .nv.shared.reserved.0     --------------------------
	.section	.nv.shared.reserved.0,"aw",@nobits
	.weak		__nv_reservedSMEM_offset_0_alias
	.size		__nv_reservedSMEM_offset_0_alias, 0, 64
	.other		__nv_reservedSMEM_offset_0_alias,@"STO_CUDA_RESERVED_SHARED STV_DEFAULT"
__nv_reservedSMEM_offset_0_alias:
	.zero		0
	.zero		64


//--------------------- .nv.constant0.matmul_kernel --------------------------
	.section	.nv.constant0.matmul_kernel,"a",@progbits
	.sectionflags	@""
	.align	4
.nv.constant0.matmul_kernel:
	.zero		976


//--------------------- SYMBOLS --------------------------

	.type		.nv.reservedSmem.offset0,@object
	.size		.nv.reservedSmem.offset0,0x4
	.type		.nv.reservedSmem.cap,@object
	.size		.nv.reservedSmem.cap,0x4
